	.target	sm_80

	.elftype	@"ET_EXEC"


//--------------------- .note.nv.tkinfo           --------------------------
	.section	.note.nv.tkinfo,"",@"SHT_NOTE"
	.sectionflags	@"SHF_NOTE_NV_TKINFO"
	.tkinfo
        /*0018*/ 	.word	0x00000002
        /*0030*/ 	.string	""
        /*0030*/ 	.string	"ptxas"
        /*0030*/ 	.string	"Cuda compilation tools, release 13.0, V13.0.88"
        /*0030*/ 	.string	"Build cuda_13.0.r13.0/compiler.36424714_0"
        /*0030*/ 	.string	"-v  -suppress-debug-info  -lineinfo  -arch sm_80 "



//--------------------- .note.nv.cuinfo           --------------------------
	.section	.note.nv.cuinfo,"",@"SHT_NOTE"
	.sectionflags	@"SHF_NOTE_NV_CUINFO"
        /*0018*/ 	.short	0x0002
        /*001a*/ 	.short	0x0050
        /*001c*/ 	.short	0x0082
	.zero		2


//--------------------- .nv.info                  --------------------------
	.section	.nv.info,"",@"SHT_CUDA_INFO"
	.align	4


	//----- nvinfo : EIATTR_REGCOUNT
	.align		4
        /*0000*/ 	.byte	0x04, 0x2f
        /*0002*/ 	.short	(.L_1 - .L_0)
	.align		4
.L_0:
        /*0004*/ 	.word	index@(matmul_kernel)
        /*0008*/ 	.word	0x000000ff


	//----- nvinfo : EIATTR_FRAME_SIZE
	.align		4
.L_1:
        /*000c*/ 	.byte	0x04, 0x11
        /*000e*/ 	.short	(.L_3 - .L_2)
	.align		4
.L_2:
        /*0010*/ 	.word	index@(matmul_kernel)
        /*0014*/ 	.word	0x00001890


	//----- nvinfo : EIATTR_MIN_STACK_SIZE
	.align		4
.L_3:
        /*0018*/ 	.byte	0x04, 0x12
        /*001a*/ 	.short	(.L_5 - .L_4)
	.align		4
.L_4:
        /*001c*/ 	.word	index@(matmul_kernel)
        /*0020*/ 	.word	0x00001890
.L_5:


//--------------------- .nv.info.matmul_kernel    --------------------------
	.section	.nv.info.matmul_kernel,"",@"SHT_CUDA_INFO"
	.sectionflags	@""
	.align	4


	//----- nvinfo : EIATTR_CUDA_API_VERSION
	.align		4
        /*0000*/ 	.byte	0x04, 0x37
        /*0002*/ 	.short	(.L_7 - .L_6)
.L_6:
        /*0004*/ 	.word	0x00000082


	//----- nvinfo : EIATTR_SW2861232_WAR
	.align		4
.L_7:
        /*0008*/ 	.byte	0x01, 0x35
	.zero		2


	//----- nvinfo : EIATTR_PARAM_CBANK
	.align		4
        /*000c*/ 	.byte	0x04, 0x0a
        /*000e*/ 	.short	(.L_9 - .L_8)
	.align		4
.L_8:
        /*0010*/ 	.word	index@(.nv.constant0.matmul_kernel)
        /*0014*/ 	.short	0x0160
        /*0016*/ 	.short	0x0050


	//----- nvinfo : EIATTR_CBANK_PARAM_SIZE
	.align		4
.L_9:
        /*0018*/ 	.byte	0x03, 0x19
        /*001a*/ 	.short	0x0050


	//----- nvinfo : EIATTR_KPARAM_INFO
	.align		4
        /*001c*/ 	.byte	0x04, 0x17
        /*001e*/ 	.short	(.L_11 - .L_10)
.L_10:
        /*0020*/ 	.word	0x00000000
        /*0024*/ 	.short	0x000d
        /*0026*/ 	.short	0x0048
        /*0028*/ 	.byte	0x00, 0xf4, 0x21, 0x00


	//----- nvinfo : EIATTR_KPARAM_INFO
	.align		4
.L_11:
        /*002c*/ 	.byte	0x04, 0x17
        /*002e*/ 	.short	(.L_13 - .L_12)
.L_12:
        /*0030*/ 	.word	0x00000000
        /*0034*/ 	.short	0x000c
        /*0036*/ 	.short	0x0040
        /*0038*/ 	.byte	0x00, 0xf4, 0x21, 0x00


	//----- nvinfo : EIATTR_KPARAM_INFO
	.align		4
.L_13:
        /*003c*/ 	.byte	0x04, 0x17
        /*003e*/ 	.short	(.L_15 - .L_14)
.L_14:
        /*0040*/ 	.word	0x00000000
        /*0044*/ 	.short	0x000b
        /*0046*/ 	.short	0x0038
        /*0048*/ 	.byte	0x00, 0xf0, 0x11, 0x00


	//----- nvinfo : EIATTR_KPARAM_INFO
	.align		4
.L_15:
        /*004c*/ 	.byte	0x04, 0x17
        /*004e*/ 	.short	(.L_17 - .L_16)
.L_16:
        /*0050*/ 	.word	0x00000000
        /*0054*/ 	.short	0x000a
        /*0056*/ 	.short	0x0034
        /*0058*/ 	.byte	0x00, 0xf0, 0x11, 0x00


	//----- nvinfo : EIATTR_KPARAM_INFO
	.align		4
.L_17:
        /*005c*/ 	.byte	0x04, 0x17
        /*005e*/ 	.short	(.L_19 - .L_18)
.L_18:
        /*0060*/ 	.word	0x00000000
        /*0064*/ 	.short	0x0009
        /*0066*/ 	.short	0x0030
        /*0068*/ 	.byte	0x00, 0xf0, 0x11, 0x00


	//----- nvinfo : EIATTR_KPARAM_INFO
	.align		4
.L_19:
        /*006c*/ 	.byte	0x04, 0x17
        /*006e*/ 	.short	(.L_21 - .L_20)
.L_20:
        /*0070*/ 	.word	0x00000000
        /*0074*/ 	.short	0x0008
        /*0076*/ 	.short	0x002c
        /*0078*/ 	.byte	0x00, 0xf0, 0x11, 0x00


	//----- nvinfo : EIATTR_KPARAM_INFO
	.align		4
.L_21:
        /*007c*/ 	.byte	0x04, 0x17
        /*007e*/ 	.short	(.L_23 - .L_22)
.L_22:
        /*0080*/ 	.word	0x00000000
        /*0084*/ 	.short	0x0007
        /*0086*/ 	.short	0x0028
        /*0088*/ 	.byte	0x00, 0xf0, 0x11, 0x00


	//----- nvinfo : EIATTR_KPARAM_INFO
	.align		4
.L_23:
        /*008c*/ 	.byte	0x04, 0x17
        /*008e*/ 	.short	(.L_25 - .L_24)
.L_24:
        /*0090*/ 	.word	0x00000000
        /*0094*/ 	.short	0x0006
        /*0096*/ 	.short	0x0024
        /*0098*/ 	.byte	0x00, 0xf0, 0x11, 0x00


	//----- nvinfo : EIATTR_KPARAM_INFO
	.align		4
.L_25:
        /*009c*/ 	.byte	0x04, 0x17
        /*009e*/ 	.short	(.L_27 - .L_26)
.L_26:
        /*00a0*/ 	.word	0x00000000
        /*00a4*/ 	.short	0x0005
        /*00a6*/ 	.short	0x0020
        /*00a8*/ 	.byte	0x00, 0xf0, 0x11, 0x00


	//----- nvinfo : EIATTR_KPARAM_INFO
	.align		4
.L_27:
        /*00ac*/ 	.byte	0x04, 0x17
        /*00ae*/ 	.short	(.L_29 - .L_28)
.L_28:
        /*00b0*/ 	.word	0x00000000
        /*00b4*/ 	.short	0x0004
        /*00b6*/ 	.short	0x001c
        /*00b8*/ 	.byte	0x00, 0xf0, 0x11, 0x00


	//----- nvinfo : EIATTR_KPARAM_INFO
	.align		4
.L_29:
        /*00bc*/ 	.byte	0x04, 0x17
        /*00be*/ 	.short	(.L_31 - .L_30)
.L_30:
        /*00c0*/ 	.word	0x00000000
        /*00c4*/ 	.short	0x0003
        /*00c6*/ 	.short	0x0018
        /*00c8*/ 	.byte	0x00, 0xf0, 0x11, 0x00


	//----- nvinfo : EIATTR_KPARAM_INFO
	.align		4
.L_31:
        /*00cc*/ 	.byte	0x04, 0x17
        /*00ce*/ 	.short	(.L_33 - .L_32)
.L_32:
        /*00d0*/ 	.word	0x00000000
        /*00d4*/ 	.short	0x0002
        /*00d6*/ 	.short	0x0010
        /*00d8*/ 	.byte	0x00, 0xf4, 0x21, 0x00


	//----- nvinfo : EIATTR_KPARAM_INFO
	.align		4
.L_33:
        /*00dc*/ 	.byte	0x04, 0x17
        /*00de*/ 	.short	(.L_35 - .L_34)
.L_34:
        /*00e0*/ 	.word	0x00000000
        /*00e4*/ 	.short	0x0001
        /*00e6*/ 	.short	0x0008
        /*00e8*/ 	.byte	0x00, 0xf4, 0x21, 0x00


	//----- nvinfo : EIATTR_KPARAM_INFO
	.align		4
.L_35:
        /*00ec*/ 	.byte	0x04, 0x17
        /*00ee*/ 	.short	(.L_37 - .L_36)
.L_36:
        /*00f0*/ 	.word	0x00000000
        /*00f4*/ 	.short	0x0000
        /*00f6*/ 	.short	0x0000
        /*00f8*/ 	.byte	0x00, 0xf4, 0x21, 0x00


	//----- nvinfo : EIATTR_MAXREG_COUNT
	.align		4
.L_37:
        /*00fc*/ 	.byte	0x03, 0x1b
        /*00fe*/ 	.short	0x00ff


	//----- nvinfo : EIATTR_NUM_BARRIERS
	.align		4
        /*0100*/ 	.byte	0x02, 0x4c
        /*0102*/ 	.byte	0x01
	.zero		1


	//----- nvinfo : EIATTR_ANNOTATIONS
	.align		4
        /*0104*/ 	.byte	0x04, 0x55
        /*0106*/ 	.short	(.L_39 - .L_38)


	//   ....[0]....
.L_38:
        /*0108*/ 	.word	0x00000001
        /*010c*/ 	.byte	0x50, 0x06, 0x00, 0x00, 0x01, 0x00, 0x00, 0x00, 0x50, 0x07, 0x00, 0x00, 0x01, 0x00, 0x00, 0x00
        /* <DEDUP_REMOVED lines=2192> */
        /*8a1c*/ 	.byte	0xa0, 0x91, 0x03, 0x00


	//----- nvinfo : EIATTR_MERCURY_ISA_VERSION
	.align		4
.L_39:
        /*8a20*/ 	.byte	0x03, 0x5f
        /*8a22*/ 	.short	0x0000


	//----- nvinfo : EIATTR_EXIT_INSTR_OFFSETS
	.align		4
        /*8a24*/ 	.byte	0x04, 0x1c
        /*8a26*/ 	.short	(.L_41 - .L_40)


	//   ....[0]....
.L_40:
        /*8a28*/ 	.word	0x00039440


	//   ....[1]....
        /*8a2c*/ 	.word	0x00039460


	//----- nvinfo : EIATTR_REQNTID
	.align		4
.L_41:
        /*8a30*/ 	.byte	0x04, 0x10
        /*8a32*/ 	.short	(.L_43 - .L_42)
.L_42:
        /*8a34*/ 	.word	0x00000080
        /*8a38*/ 	.word	0x00000001
        /*8a3c*/ 	.word	0x00000001
.L_43:


//--------------------- .nv.callgraph             --------------------------
	.section	.nv.callgraph,"",@"SHT_CUDA_CALLGRAPH"
	.align	4
	.sectionentsize	8
	.align		4
        /*0000*/ 	.word	0x00000000
	.align		4
        /*0004*/ 	.word	0xffffffff
	.align		4
        /*0008*/ 	.word	0x00000000
	.align		4
        /*000c*/ 	.word	0xfffffffe
	.align		4
        /*0010*/ 	.word	0x00000000
	.align		4
        /*0014*/ 	.word	0xfffffffd
	.align		4
        /*0018*/ 	.word	0x00000000
	.align		4
        /*001c*/ 	.word	0xfffffffc


//--------------------- .nv.rel.action            --------------------------
	.section	.nv.rel.action,"",@"SHT_CUDA_RELOCINFO"
	.align	8
	.sectionentsize	8
        /*0000*/ 	.byte	0x73, 0x00, 0x00, 0x00, 0x00, 0x00, 0x00, 0x00, 0x00, 0x00, 0x00, 0x11, 0x25, 0x00, 0x05, 0x36


//--------------------- .nv.constant0.matmul_kernel --------------------------
	.section	.nv.constant0.matmul_kernel,"a",@progbits
	.sectionflags	@""
	.align	4
.nv.constant0.matmul_kernel:
	.zero		432


//--------------------- .text.matmul_kernel       --------------------------
	.section	.text.matmul_kernel,"ax",@progbits
	.sectioninfo	@"SHI_REGISTERS=255"
	.align	128
        .global         matmul_kernel
        .type           matmul_kernel,@function
        .size           matmul_kernel,(.L_x_4 - matmul_kernel)
        .other          matmul_kernel,@"STO_CUDA_ENTRY STV_DEFAULT"
matmul_kernel:
.text.matmul_kernel:
[----:B------:R-:W-:-:S03]  /*0000*/  IMAD.MOV.U32 R1, RZ, RZ, c[0x0][0x28] ;  /* 0x00000a00ff017624 */ /* 0x000fc600078e00ff */
[----:B------:R-:W-:Y:S01]  /*0010*/  IMAD.MOV.U32 R0, RZ, RZ, c[0x0][0x17c] ;  /* 0x00005f00ff007624 */ /* 0x000fe200078e00ff */
[----:B------:R-:W1:Y:S01]  /*0020*/  S2R R7, SR_CTAID.X ;  /* 0x0000000000077919 */ /* 0x000e620000002500 */
[----:B------:R-:W-:Y:S01]  /*0030*/  IADD3 R1, R1, -0x1890, RZ ;  /* 0xffffe77001017810 */ /* 0x000fe20007ffe0ff */
[----:B------:R-:W-:Y:S01]  /*0040*/  IMAD.MOV.U32 R248, RZ, RZ, c[0x0][0x188] ;  /* 0x00006200fff87624 */ /* 0x000fe200078e00ff */
[----:B------:R-:W-:Y:S01]  /*0050*/  ULDC.64 UR10, c[0x0][0x118] ;  /* 0x00004600000a7ab9 */ /* 0x000fe20000000a00 */
[----:B------:R-:W-:Y:S01]  /*0060*/  IADD3 R0, R0, 0x1ff, RZ ;  /* 0x000001ff00007810 */ /* 0x000fe20007ffe0ff */
[----:B------:R-:W2:Y:S03]  /*0070*/  S2R R252, SR_TID.X ;  /* 0x0000000000fc7919 */ /* 0x000ea60000002100 */
[----:B------:R-:W-:-:S04]  /*0080*/  SHF.R.S32.HI R3, RZ, 0x1f, R0 ;  /* 0x0000001fff037819 */ /* 0x000fc80000011400 */
[----:B------:R-:W-:-:S04]  /*0090*/  LEA.HI R3, R3, R0, RZ, 0x9 ;  /* 0x0000000003037211 */ /* 0x000fc800078f48ff */
[----:B------:R-:W-:-:S05]  /*00a0*/  SHF.R.S32.HI R3, RZ, 0x9, R3 ;  /* 0x00000009ff037819 */ /* 0x000fca0000011403 */
[----:B------:R-:W-:Y:S01]  /*00b0*/  IMAD.SHL.U32 R4, R3, 0x8, RZ ;  /* 0x0000000803047824 */ /* 0x000fe200078e00ff */
[----:B-1----:R-:W-:-:S04]  /*00c0*/  IABS R8, R7 ;  /* 0x0000000700087213 */ /* 0x002fc80000000000 */
[-C--:B------:R-:W-:Y:S02]  /*00d0*/  IABS R5, R4.reuse ;  /* 0x0000000400057213 */ /* 0x080fe40000000000 */
[----:B------:R-:W-:Y:S02]  /*00e0*/  IABS R10, R4 ;  /* 0x00000004000a7213 */ /* 0x000fe40000000000 */
[----:B------:R-:W1:Y:S01]  /*00f0*/  I2F.RP R0, R5 ;  /* 0x0000000500007306 */ /* 0x000e620000209400 */
[----:B--2---:R-:W-:-:S07]  /*0100*/  LOP3.LUT R103, R252, 0x3f, RZ, 0xc0, !PT ;  /* 0x0000003ffc677812 */ /* 0x004fce00078ec0ff */
[----:B-1----:R-:W1:Y:S02]  /*0110*/  MUFU.RCP R0, R0 ;  /* 0x0000000000007308 */ /* 0x002e640000001000 */
[----:B-1----:R-:W-:Y:S01]  /*0120*/  IADD3 R2, R0, 0xffffffe, RZ ;  /* 0x0ffffffe00027810 */ /* 0x002fe20007ffe0ff */
[----:B------:R-:W-:-:S05]  /*0130*/  IMAD.MOV R0, RZ, RZ, -R10 ;  /* 0x000000ffff007224 */ /* 0x000fca00078e0a0a */
[----:B------:R1:W2:Y:S02]  /*0140*/  F2I.FTZ.U32.TRUNC.NTZ R3, R2 ;  /* 0x0000000200037305 */ /* 0x0002a4000021f000 */
[----:B-1----:R-:W-:Y:S02]  /*0150*/  IMAD.MOV.U32 R2, RZ, RZ, RZ ;  /* 0x000000ffff027224 */ /* 0x002fe400078e00ff */
[----:B--2---:R-:W-:-:S04]  /*0160*/  IMAD.MOV R6, RZ, RZ, -R3 ;  /* 0x000000ffff067224 */ /* 0x004fc800078e0a03 */
[----:B------:R-:W-:Y:S02]  /*0170*/  IMAD R9, R6, R5, RZ ;  /* 0x0000000506097224 */ /* 0x000fe400078e02ff */
[----:B------:R-:W-:Y:S02]  /*0180*/  IMAD.MOV.U32 R6, RZ, RZ, R8 ;  /* 0x000000ffff067224 */ /* 0x000fe400078e0008 */
[----:B------:R-:W-:-:S06]  /*0190*/  IMAD.HI.U32 R3, R3, R9, R2 ;  /* 0x0000000903037227 */ /* 0x000fcc00078e0002 */
[----:B------:R-:W-:-:S04]  /*01a0*/  IMAD.HI.U32 R3, R3, R6, RZ ;  /* 0x0000000603037227 */ /* 0x000fc800078e00ff */
[----:B------:R-:W-:-:S05]  /*01b0*/  IMAD R0, R3, R0, R6 ;  /* 0x0000000003007224 */ /* 0x000fca00078e0206 */
[----:B------:R-:W-:-:S13]  /*01c0*/  ISETP.GT.U32.AND P1, PT, R5, R0, PT ;  /* 0x000000000500720c */ /* 0x000fda0003f24070 */
[----:B------:R-:W-:Y:S01]  /*01d0*/  @!P1 IMAD.IADD R0, R0, 0x1, -R5 ;  /* 0x0000000100009824 */ /* 0x000fe200078e0a05 */
[----:B------:R-:W-:Y:S02]  /*01e0*/  @!P1 IADD3 R3, R3, 0x1, RZ ;  /* 0x0000000103039810 */ /* 0x000fe40007ffe0ff */
[----:B------:R-:W-:Y:S02]  /*01f0*/  ISETP.NE.AND P1, PT, R4, RZ, PT ;  /* 0x000000ff0400720c */ /* 0x000fe40003f25270 */
[----:B------:R-:W-:Y:S02]  /*0200*/  ISETP.GE.U32.AND P0, PT, R0, R5, PT ;  /* 0x000000050000720c */ /* 0x000fe40003f06070 */
[----:B------:R-:W-:-:S04]  /*0210*/  LOP3.LUT R0, R7, R4, RZ, 0x3c, !PT ;  /* 0x0000000407007212 */ /* 0x000fc800078e3cff */
[----:B------:R-:W-:Y:S01]  /*0220*/  ISETP.GE.AND P2, PT, R0, RZ, PT ;  /* 0x000000ff0000720c */ /* 0x000fe20003f46270 */
[----:B------:R-:W-:-:S05]  /*0230*/  IMAD.MOV.U32 R0, RZ, RZ, c[0x0][0x178] ;  /* 0x00005e00ff007624 */ /* 0x000fca00078e00ff */
[----:B------:R-:W-:Y:S02]  /*0240*/  IADD3 R0, R0, 0x3f, RZ ;  /* 0x0000003f00007810 */ /* 0x000fe40007ffe0ff */
[----:B------:R-:W-:-:S05]  /*0250*/  @P0 IADD3 R3, R3, 0x1, RZ ;  /* 0x0000000103030810 */ /* 0x000fca0007ffe0ff */
[----:B------:R-:W-:Y:S01]  /*0260*/  IMAD.MOV.U32 R2, RZ, RZ, R3 ;  /* 0x000000ffff027224 */ /* 0x000fe200078e0003 */
[----:B------:R-:W-:-:S03]  /*0270*/  SHF.R.S32.HI R3, RZ, 0x1f, R0 ;  /* 0x0000001fff037819 */ /* 0x000fc60000011400 */
[----:B------:R-:W-:Y:S01]  /*0280*/  @!P2 IMAD.MOV R2, RZ, RZ, -R2 ;  /* 0x000000ffff02a224 */ /* 0x000fe200078e0a02 */
[----:B------:R-:W-:Y:S02]  /*0290*/  @!P1 LOP3.LUT R2, RZ, R4, RZ, 0x33, !PT ;  /* 0x00000004ff029212 */ /* 0x000fe400078e33ff */
[----:B------:R-:W-:Y:S02]  /*02a0*/  LEA.HI R3, R3, R0, RZ, 0x6 ;  /* 0x0000000003037211 */ /* 0x000fe400078f30ff */
[----:B------:R-:W-:Y:S01]  /*02b0*/  IABS R0, c[0x0][0x178] ;  /* 0x00005e0000007a13 */ /* 0x000fe20000000000 */
[----:B------:R-:W-:Y:S02]  /*02c0*/  IMAD.SHL.U32 R12, R2, 0x8, RZ ;  /* 0x00000008020c7824 */ /* 0x000fe400078e00ff */
[----:B------:R-:W-:Y:S01]  /*02d0*/  IMAD.MOV R2, RZ, RZ, -R2 ;  /* 0x000000ffff027224 */ /* 0x000fe200078e0a02 */
[----:B------:R-:W1:Y:S02]  /*02e0*/  I2F.RP R6, R0 ;  /* 0x0000000000067306 */ /* 0x000e640000209400 */
[----:B------:R-:W-:Y:S01]  /*02f0*/  LEA.HI.SX32 R3, R3, -R12, 0x1a ;  /* 0x8000000c03037211 */ /* 0x000fe200078fd2ff */
[----:B------:R-:W-:Y:S01]  /*0300*/  IMAD R15, R4, R2, R7 ;  /* 0x00000002040f7224 */ /* 0x000fe200078e0207 */
[----:B------:R-:W-:Y:S01]  /*0310*/  IABS R4, c[0x0][0x17c] ;  /* 0x00005f0000047a13 */ /* 0x000fe20000000000 */
[----:B------:R-:W-:Y:S01]  /*0320*/  IMAD.MOV.U32 R2, RZ, RZ, RZ ;  /* 0x000000ffff027224 */ /* 0x000fe200078e00ff */
[----:B------:R-:W-:-:S02]  /*0330*/  IMNMX R14, R3, 0x8, PT ;  /* 0x00000008030e7817 */ /* 0x000fc40003800200 */
[----:B------:R-:W-:Y:S02]  /*0340*/  IABS R7, R15 ;  /* 0x0000000f00077213 */ /* 0x000fe40000000000 */
[-C--:B------:R-:W-:Y:S02]  /*0350*/  IABS R10, R14.reuse ;  /* 0x0000000e000a7213 */ /* 0x080fe40000000000 */
[----:B------:R-:W-:Y:S02]  /*0360*/  IABS R8, R14 ;  /* 0x0000000e00087213 */ /* 0x000fe40000000000 */
[----:B------:R-:W2:Y:S08]  /*0370*/  I2F.RP R5, R10 ;  /* 0x0000000a00057306 */ /* 0x000eb00000209400 */
[----:B-1----:R-:W-:Y:S08]  /*0380*/  MUFU.RCP R6, R6 ;  /* 0x0000000600067308 */ /* 0x002ff00000001000 */
[----:B--2---:R-:W1:Y:S02]  /*0390*/  MUFU.RCP R5, R5 ;  /* 0x0000000500057308 */ /* 0x004e640000001000 */
[----:B-1----:R-:W-:-:S06]  /*03a0*/  IADD3 R3, R5, 0xffffffe, RZ ;  /* 0x0ffffffe05037810 */ /* 0x002fcc0007ffe0ff */
[----:B------:R-:W1:Y:S02]  /*03b0*/  F2I.FTZ.U32.TRUNC.NTZ R3, R3 ;  /* 0x0000000300037305 */ /* 0x000e64000021f000 */
[----:B-1----:R-:W-:-:S04]  /*03c0*/  IMAD.MOV R9, RZ, RZ, -R3 ;  /* 0x000000ffff097224 */ /* 0x002fc800078e0a03 */
[----:B------:R-:W-:Y:S02]  /*03d0*/  IMAD R5, R9, R10, RZ ;  /* 0x0000000a09057224 */ /* 0x000fe400078e02ff */
[----:B------:R-:W1:Y:S02]  /*03e0*/  I2F.RP R9, R4 ;  /* 0x0000000400097306 */ /* 0x000e640000209400 */
[----:B------:R-:W-:Y:S01]  /*03f0*/  IMAD.HI.U32 R2, R3, R5, R2 ;  /* 0x0000000503027227 */ /* 0x000fe200078e0002 */
[----:B------:R-:W-:-:S03]  /*0400*/  MOV R3, R7 ;  /* 0x0000000700037202 */ /* 0x000fc60000000f00 */
[----:B------:R-:W-:Y:S01]  /*0410*/  IMAD.MOV R5, RZ, RZ, -R8 ;  /* 0x000000ffff057224 */ /* 0x000fe200078e0a08 */
[----:B------:R-:W-:Y:S01]  /*0420*/  IADD3 R8, R6, 0xffffffe, RZ ;  /* 0x0ffffffe06087810 */ /* 0x000fe20007ffe0ff */
[----:B------:R-:W-:-:S04]  /*0430*/  IMAD.HI.U32 R2, R2, R3, RZ ;  /* 0x0000000302027227 */ /* 0x000fc800078e00ff */
[----:B------:R-:W-:Y:S01]  /*0440*/  IMAD R3, R2, R5, R3 ;  /* 0x0000000502037224 */ /* 0x000fe200078e0203 */
[----:B------:R-:W-:Y:S01]  /*0450*/  LOP3.LUT R5, R15, R14, RZ, 0x3c, !PT ;  /* 0x0000000e0f057212 */ /* 0x000fe200078e3cff */
[----:B-1----:R-:W1:Y:S03]  /*0460*/  MUFU.RCP R9, R9 ;  /* 0x0000000900097308 */ /* 0x002e660000001000 */
[----:B------:R-:W-:Y:S02]  /*0470*/  ISETP.GT.U32.AND P1, PT, R10, R3, PT ;  /* 0x000000030a00720c */ /* 0x000fe40003f24070 */
[----:B------:R-:W-:-:S11]  /*0480*/  ISETP.GE.AND P2, PT, R5, RZ, PT ;  /* 0x000000ff0500720c */ /* 0x000fd60003f46270 */
[----:B------:R-:W-:Y:S01]  /*0490*/  @!P1 IMAD.IADD R3, R3, 0x1, -R10 ;  /* 0x0000000103039824 */ /* 0x000fe200078e0a0a */
[----:B------:R-:W-:Y:S02]  /*04a0*/  @!P1 IADD3 R2, R2, 0x1, RZ ;  /* 0x0000000102029810 */ /* 0x000fe40007ffe0ff */
[----:B-1----:R-:W-:Y:S02]  /*04b0*/  IADD3 R7, R9, 0xffffffe, RZ ;  /* 0x0ffffffe09077810 */ /* 0x002fe40007ffe0ff */
[----:B------:R-:W-:Y:S02]  /*04c0*/  ISETP.GE.U32.AND P0, PT, R3, R10, PT ;  /* 0x0000000a0300720c */ /* 0x000fe40003f06070 */
[----:B------:R-:W1:Y:S01]  /*04d0*/  F2I.FTZ.U32.TRUNC.NTZ R3, R8 ;  /* 0x0000000800037305 */ /* 0x000e62000021f000 */
[----:B------:R-:W-:-:S07]  /*04e0*/  ISETP.NE.AND P1, PT, R14, RZ, PT ;  /* 0x000000ff0e00720c */ /* 0x000fce0003f25270 */
[----:B------:R-:W2:Y:S03]  /*04f0*/  F2I.FTZ.U32.TRUNC.NTZ R7, R7 ;  /* 0x0000000700077305 */ /* 0x000ea6000021f000 */
[----:B------:R-:W-:-:S05]  /*0500*/  @P0 IADD3 R2, R2, 0x1, RZ ;  /* 0x0000000102020810 */ /* 0x000fca0007ffe0ff */
[----:B------:R-:W-:Y:S01]  /*0510*/  IMAD.MOV.U32 R10, RZ, RZ, R2 ;  /* 0x000000ffff0a7224 */ /* 0x000fe200078e0002 */
[----:B------:R-:W-:Y:S01]  /*0520*/  SHF.R.U32.HI R2, RZ, 0x6, R252 ;  /* 0x00000006ff027819 */ /* 0x000fe200000116fc */
[----:B-1----:R-:W-:Y:S02]  /*0530*/  IMAD.MOV R9, RZ, RZ, -R3 ;  /* 0x000000ffff097224 */ /* 0x002fe400078e0a03 */
[----:B------:R-:W-:Y:S01]  /*0540*/  @!P2 IMAD.MOV R10, RZ, RZ, -R10 ;  /* 0x000000ffff0aa224 */ /* 0x000fe200078e0a0a */
[----:B------:R-:W-:Y:S01]  /*0550*/  SGXT.U32 R56, R2, 0x1 ;  /* 0x000000010238781a */ /* 0x000fe20000000000 */
[----:B------:R-:W-:Y:S01]  /*0560*/  IMAD R9, R9, R0, RZ ;  /* 0x0000000009097224 */ /* 0x000fe200078e02ff */
[----:B------:R-:W-:Y:S01]  /*0570*/  @!P1 LOP3.LUT R10, RZ, R14, RZ, 0x33, !PT ;  /* 0x0000000eff0a9212 */ /* 0x000fe200078e33ff */
[----:B------:R-:W-:Y:S02]  /*0580*/  IMAD.MOV.U32 R2, RZ, RZ, RZ ;  /* 0x000000ffff027224 */ /* 0x000fe400078e00ff */
[----:B--2---:R-:W-:-:S02]  /*0590*/  IMAD.MOV R6, RZ, RZ, -R7 ;  /* 0x000000ffff067224 */ /* 0x004fc400078e0a07 */
[----:B------:R-:W-:-:S04]  /*05a0*/  IMAD.HI.U32 R2, R3, R9, R2 ;  /* 0x0000000903027227 */ /* 0x000fc800078e0002 */
[----:B------:R-:W-:Y:S02]  /*05b0*/  IMAD.SHL.U32 R5, R10, 0x200, RZ ;  /* 0x000002000a057824 */ /* 0x000fe400078e00ff */
[----:B------:R-:W-:Y:S02]  /*05c0*/  IMAD.MOV.U32 R3, RZ, RZ, R6 ;  /* 0x000000ffff037224 */ /* 0x000fe400078e0006 */
[----:B------:R-:W-:Y:S01]  /*05d0*/  IMAD.MOV.U32 R6, RZ, RZ, RZ ;  /* 0x000000ffff067224 */ /* 0x000fe200078e00ff */
[----:B------:R-:W-:Y:S01]  /*05e0*/  LOP3.LUT R250, R5, R56, RZ, 0xfc, !PT ;  /* 0x0000003805fa7212 */ /* 0x000fe200078efcff */
[----:B------:R-:W-:Y:S01]  /*05f0*/  IMAD R3, R3, R4, RZ ;  /* 0x0000000403037224 */ /* 0x000fe200078e02ff */
[----:B------:R-:W-:Y:S01]  /*0600*/  LOP3.LUT R71, R5, 0x6, R56, 0xfe, !PT ;  /* 0x0000000605477812 */ /* 0x000fe200078efe38 */
[----:B------:R-:W-:Y:S01]  /*0610*/  IMAD R53, R56, c[0x0][0x188], RZ ;  /* 0x0000620038357a24 */ /* 0x000fe200078e02ff */
[----:B------:R-:W-:Y:S01]  /*0620*/  IABS R11, R250 ;  /* 0x000000fa000b7213 */ /* 0x000fe20000000000 */
[----:B------:R-:W-:Y:S01]  /*0630*/  IMAD.HI.U32 R6, R7, R3, R6 ;  /* 0x0000000307067227 */ /* 0x000fe200078e0006 */
[----:B------:R-:W-:Y:S01]  /*0640*/  IABS R245, R71 ;  /* 0x0000004700f57213 */ /* 0x000fe20000000000 */
[----:B------:R-:W-:Y:S01]  /*0650*/  STL [R1+0x458], R250 ;  /* 0x000458fa01007387 */ /* 0x000fe20000100800 */
[C---:B------:R-:W-:Y:S01]  /*0660*/  LOP3.LUT R98, R5.reuse, 0x4, R56, 0xfe, !PT ;  /* 0x0000000405627812 */ /* 0x040fe200078efe38 */
[----:B------:R-:W-:Y:S01]  /*0670*/  IMAD.MOV R3, RZ, RZ, -R10 ;  /* 0x000000ffff037224 */ /* 0x000fe200078e0a0a */
[----:B------:R-:W-:Y:S01]  /*0680*/  LOP3.LUT R70, R5, 0x8, R56, 0xfe, !PT ;  /* 0x0000000805467812 */ /* 0x000fe200078efe38 */
[----:B------:R-:W-:Y:S01]  /*0690*/  IMAD.HI.U32 R7, R6, R11, RZ ;  /* 0x0000000b06077227 */ /* 0x000fe200078e00ff */
[----:B------:R-:W-:-:S02]  /*06a0*/  IABS R13, R98 ;  /* 0x00000062000d7213 */ /* 0x000fc40000000000 */
[C-C-:B------:R-:W-:Y:S01]  /*06b0*/  LOP3.LUT R65, R5.reuse, 0xe, R56.reuse, 0xfe, !PT ;  /* 0x0000000e05417812 */ /* 0x140fe200078efe38 */
[----:B------:R-:W-:Y:S01]  /*06c0*/  IMAD.MOV R7, RZ, RZ, -R7 ;  /* 0x000000ffff077224 */ /* 0x000fe200078e0a07 */
[----:B------:R-:W-:Y:S01]  /*06d0*/  IABS R175, R70 ;  /* 0x0000004600af7213 */ /* 0x000fe20000000000 */
[----:B------:R-:W-:Y:S01]  /*06e0*/  IMAD.HI.U32 R9, R6, R13, RZ ;  /* 0x0000000d06097227 */ /* 0x000fe200078e00ff */
[C-C-:B------:R-:W-:Y:S02]  /*06f0*/  LOP3.LUT R99, R5.reuse, 0x2, R56.reuse, 0xfe, !PT ;  /* 0x0000000205637812 */ /* 0x140fe400078efe38 */
[C-C-:B------:R-:W-:Y:S01]  /*0700*/  LOP3.LUT R64, R5.reuse, 0x10, R56.reuse, 0xfe, !PT ;  /* 0x0000001005407812 */ /* 0x140fe200078efe38 */
[----:B------:R-:W-:Y:S01]  /*0710*/  IMAD R174, R4, R7, R11 ;  /* 0x0000000704ae7224 */ /* 0x000fe200078e020b */
[----:B------:R-:W-:Y:S01]  /*0720*/  IABS R11, R65 ;  /* 0x00000041000b7213 */ /* 0x000fe20000000000 */
[C---:B------:R-:W-:Y:S01]  /*0730*/  IMAD.HI.U32 R7, R6.reuse, R245, RZ ;  /* 0x000000f506077227 */ /* 0x040fe200078e00ff */
[----:B------:R-:W-:Y:S01]  /*0740*/  IABS R241, R99 ;  /* 0x0000006300f17213 */ /* 0x000fe20000000000 */
[----:B------:R-:W-:Y:S01]  /*0750*/  STL [R1+0xdd4], R99 ;  /* 0x000dd46301007387 */ /* 0x000fe20000100800 */
[--C-:B------:R-:W-:Y:S01]  /*0760*/  LOP3.LUT R67, R5, 0xa, R56.reuse, 0xfe, !PT ;  /* 0x0000000a05437812 */ /* 0x100fe200078efe38 */
[----:B------:R-:W-:Y:S01]  /*0770*/  IMAD.MOV R9, RZ, RZ, -R9 ;  /* 0x000000ffff097224 */ /* 0x000fe200078e0a09 */
[----:B------:R-:W-:Y:S01]  /*0780*/  IADD3 R7, -R7, RZ, RZ ;  /* 0x000000ff07077210 */ /* 0x000fe20007ffe1ff */
[----:B------:R-:W-:Y:S01]  /*0790*/  IMAD.HI.U32 R10, R6, R11, RZ ;  /* 0x0000000b060a7227 */ /* 0x000fe200078e00ff */
[C-C-:B------:R-:W-:Y:S01]  /*07a0*/  LOP3.LUT R63, R5.reuse, 0x12, R56.reuse, 0xfe, !PT ;  /* 0x00000012053f7812 */ /* 0x140fe200078efe38 */
[----:B------:R-:W-:Y:S01]  /*07b0*/  STL [R1+0xdf0], R98 ;  /* 0x000df06201007387 */ /* 0x000fe20000100800 */
[----:B------:R-:W-:Y:S01]  /*07c0*/  IABS R239, R67 ;  /* 0x0000004300ef7213 */ /* 0x000fe20000000000 */
[----:B------:R-:W-:Y:S01]  /*07d0*/  IMAD R245, R4, R7, R245 ;  /* 0x0000000704f57224 */ /* 0x000fe200078e02f5 */
[C-C-:B------:R-:W-:Y:S01]  /*07e0*/  LOP3.LUT R66, R5.reuse, 0xc, R56.reuse, 0xfe, !PT ;  /* 0x0000000c05427812 */ /* 0x140fe200078efe38 */
[----:B------:R-:W-:Y:S01]  /*07f0*/  IMAD.HI.U32 R7, R6, R175, RZ ;  /* 0x000000af06077227 */ /* 0x000fe200078e00ff */
[----:B------:R-:W-:Y:S01]  /*0800*/  STL [R1+0xdec], R71 ;  /* 0x000dec4701007387 */ /* 0x000fe20000100800 */
[----:B------:R-:W-:-:S02]  /*0810*/  LOP3.LUT R59, R5, 0x18, R56, 0xfe, !PT ;  /* 0x00000018053b7812 */ /* 0x000fc400078efe38 */
[----:B------:R-:W-:Y:S01]  /*0820*/  IMAD R242, R4, R9, R13 ;  /* 0x0000000904f27224 */ /* 0x000fe200078e020d */
[----:B------:R-:W-:Y:S01]  /*0830*/  IABS R13, R64 ;  /* 0x00000040000d7213 */ /* 0x000fe20000000000 */
[----:B------:R-:W-:Y:S01]  /*0840*/  IMAD.MOV R7, RZ, RZ, -R7 ;  /* 0x000000ffff077224 */ /* 0x000fe200078e0a07 */
[----:B------:R-:W-:Y:S01]  /*0850*/  STL [R1+0xde8], R70 ;  /* 0x000de84601007387 */ /* 0x000fe20000100800 */
[----:B------:R-:W-:Y:S01]  /*0860*/  IMAD.HI.U32 R8, R6, R241, RZ ;  /* 0x000000f106087227 */ /* 0x000fe200078e00ff */
[C---:B------:R-:W-:Y:S02]  /*0870*/  LOP3.LUT R16, R5.reuse, 0x1a, R56, 0xfe, !PT ;  /* 0x0000001a05107812 */ /* 0x040fe400078efe38 */
[----:B------:R-:W-:Y:S01]  /*0880*/  STL [R1+0xdf4], R67 ;  /* 0x000df44301007387 */ /* 0x000fe20000100800 */
[----:B------:R-:W-:Y:S01]  /*0890*/  IMAD.MOV R10, RZ, RZ, -R10 ;  /* 0x000000ffff0a7224 */ /* 0x000fe200078e0a0a */
[C-C-:B------:R-:W-:Y:S01]  /*08a0*/  LOP3.LUT R62, R5.reuse, 0x14, R56.reuse, 0xfe, !PT ;  /* 0x00000014053e7812 */ /* 0x140fe200078efe38 */
[----:B------:R-:W-:Y:S01]  /*08b0*/  IMAD R175, R4, R7, R175 ;  /* 0x0000000704af7224 */ /* 0x000fe200078e02af */
[----:B------:R-:W-:Y:S01]  /*08c0*/  STL [R1+0xdf8], R66 ;  /* 0x000df84201007387 */ /* 0x000fe20000100800 */
[----:B------:R-:W-:Y:S01]  /*08d0*/  IMAD.HI.U32 R7, R6, R13, RZ ;  /* 0x0000000d06077227 */ /* 0x000fe200078e00ff */
[----:B------:R-:W-:-:S02]  /*08e0*/  LOP3.LUT R60, R5, 0x16, R56, 0xfe, !PT ;  /* 0x00000016053c7812 */ /* 0x000fc400078efe38 */
[----:B------:R-:W-:Y:S01]  /*08f0*/  STL [R1+0xde4], R65 ;  /* 0x000de44101007387 */ /* 0x000fe20000100800 */
[----:B------:R-:W-:Y:S01]  /*0900*/  IMAD.MOV R8, RZ, RZ, -R8 ;  /* 0x000000ffff087224 */ /* 0x000fe200078e0a08 */
[----:B------:R-:W-:Y:S01]  /*0910*/  IABS R161, R16 ;  /* 0x0000001000a17213 */ /* 0x000fe20000000000 */
[C---:B------:R-:W-:Y:S01]  /*0920*/  IMAD R246, R4.reuse, R10, R11 ;  /* 0x0000000a04f67224 */ /* 0x040fe200078e020b */
[----:B------:R-:W-:Y:S01]  /*0930*/  IABS R11, R63 ;  /* 0x0000003f000b7213 */ /* 0x000fe20000000000 */
[----:B------:R-:W-:Y:S01]  /*0940*/  IMAD.MOV R7, RZ, RZ, -R7 ;  /* 0x000000ffff077224 */ /* 0x000fe200078e0a07 */
[----:B------:R-:W-:Y:S01]  /*0950*/  STL [R1+0xde0], R64 ;  /* 0x000de04001007387 */ /* 0x000fe20000100800 */
[----:B------:R-:W-:Y:S01]  /*0960*/  IMAD R241, R4, R8, R241 ;  /* 0x0000000804f17224 */ /* 0x000fe200078e02f1 */
[----:B------:R-:W-:Y:S01]  /*0970*/  LOP3.LUT R17, R5, 0x1c, R56, 0xfe, !PT ;  /* 0x0000001c05117812 */ /* 0x000fe200078efe38 */
[----:B------:R-:W-:Y:S01]  /*0980*/  IMAD.HI.U32 R8, R6, R239, RZ ;  /* 0x000000ef06087227 */ /* 0x000fe200078e00ff */
[----:B------:R-:W-:Y:S01]  /*0990*/  STL [R1+0xdfc], R63 ;  /* 0x000dfc3f01007387 */ /* 0x000fe20000100800 */
[----:B------:R-:W-:-:S02]  /*09a0*/  IABS R243, R66 ;  /* 0x0000004200f37213 */ /* 0x000fc40000000000 */
[----:B------:R-:W-:Y:S01]  /*09b0*/  IMAD R176, R4, R7, R13 ;  /* 0x0000000704b07224 */ /* 0x000fe200078e020d */
[----:B------:R-:W-:Y:S01]  /*09c0*/  STL [R1+0xe08], R62 ;  /* 0x000e083e01007387 */ /* 0x000fe20000100800 */
[----:B------:R-:W-:Y:S01]  /*09d0*/  IMAD.HI.U32 R7, R6, R11, RZ ;  /* 0x0000000b06077227 */ /* 0x000fe200078e00ff */
[----:B------:R-:W-:Y:S02]  /*09e0*/  IABS R157, R17 ;  /* 0x00000011009d7213 */ /* 0x000fe40000000000 */
[----:B------:R-:W-:Y:S01]  /*09f0*/  STL [R1+0xe04], R60 ;  /* 0x000e043c01007387 */ /* 0x000fe20000100800 */
[----:B------:R-:W-:Y:S01]  /*0a00*/  IMAD.MOV R8, RZ, RZ, -R8 ;  /* 0x000000ffff087224 */ /* 0x000fe200078e0a08 */
[----:B------:R-:W-:Y:S01]  /*0a10*/  IABS R247, R60 ;  /* 0x0000003c00f77213 */ /* 0x000fe20000000000 */
[----:B------:R-:W-:Y:S01]  /*0a20*/  IMAD R3, R14, R3, R15 ;  /* 0x000000030e037224 */ /* 0x000fe200078e020f */
[----:B------:R-:W-:Y:S01]  /*0a30*/  IABS R15, R59 ;  /* 0x0000003b000f7213 */ /* 0x000fe20000000000 */
[----:B------:R-:W-:Y:S01]  /*0a40*/  IMAD.MOV R7, RZ, RZ, -R7 ;  /* 0x000000ffff077224 */ /* 0x000fe200078e0a07 */
[----:B------:R-:W-:Y:S01]  /*0a50*/  STL [R1+0xe00], R59 ;  /* 0x000e003b01007387 */ /* 0x000fe20000100800 */
[----:B------:R-:W-:Y:S01]  /*0a60*/  IMAD R239, R4, R8, R239 ;  /* 0x0000000804ef7224 */ /* 0x000fe200078e02ef */
[----:B------:R-:W-:Y:S01]  /*0a70*/  IABS R8, R62 ;  /* 0x0000003e00087213 */ /* 0x000fe20000000000 */
[----:B------:R-:W-:Y:S01]  /*0a80*/  IMAD.HI.U32 R10, R6, R15, RZ ;  /* 0x0000000f060a7227 */ /* 0x000fe200078e00ff */
[----:B------:R1:W-:Y:S01]  /*0a90*/  STL [R1+0xe0c], R16 ;  /* 0x000e0c1001007387 */ /* 0x0003e20000100800 */
[----:B------:R-:W-:-:S02]  /*0aa0*/  LOP3.LUT R14, R5, 0x20, R56, 0xfe, !PT ;  /* 0x00000020050e7812 */ /* 0x000fc400078efe38 */
[----:B------:R-:W-:Y:S01]  /*0ab0*/  IMAD R240, R4, R7, R11 ;  /* 0x0000000704f07224 */ /* 0x000fe200078e020b */
[----:B------:R2:W-:Y:S01]  /*0ac0*/  STL [R1+0xe18], R17 ;  /* 0x000e181101007387 */ /* 0x0005e20000100800 */
[----:B------:R-:W-:Y:S01]  /*0ad0*/  IMAD.HI.U32 R7, R6, R161, RZ ;  /* 0x000000a106077227 */ /* 0x000fe200078e00ff */
[C---:B------:R-:W-:Y:S02]  /*0ae0*/  LOP3.LUT R58, R250.reuse, 0xe4, RZ, 0xfc, !PT ;  /* 0x000000e4fa3a7812 */ /* 0x040fe400078efcff */
[----:B------:R-:W-:Y:S01]  /*0af0*/  LOP3.LUT R54, R250, 0xda, RZ, 0xfc, !PT ;  /* 0x000000dafa367812 */ /* 0x000fe200078efcff */
[----:B------:R-:W-:Y:S01]  /*0b00*/  IMAD.IADD R3, R12, 0x1, R3 ;  /* 0x000000010c037824 */ /* 0x000fe200078e0203 */
[C---:B-1----:R-:W-:Y:S01]  /*0b10*/  LOP3.LUT R16, R5.reuse, 0x1e, R56, 0xfe, !PT ;  /* 0x0000001e05107812 */ /* 0x042fe200078efe38 */
[----:B------:R-:W-:Y:S01]  /*0b20*/  IMAD.MOV.U32 R13, RZ, RZ, R8 ;  /* 0x000000ffff0d7224 */ /* 0x000fe200078e0008 */
[C---:B------:R-:W-:Y:S01]  /*0b30*/  LOP3.LUT R12, R5.reuse, 0x22, R56, 0xfe, !PT ;  /* 0x00000022050c7812 */ /* 0x040fe200078efe38 */
[----:B------:R-:W-:Y:S01]  /*0b40*/  IMAD.MOV R10, RZ, RZ, -R10 ;  /* 0x000000ffff0a7224 */ /* 0x000fe200078e0a0a */
[----:B------:R-:W-:Y:S01]  /*0b50*/  IABS R11, R16 ;  /* 0x00000010000b7213 */ /* 0x000fe20000000000 */
[----:B------:R-:W-:Y:S01]  /*0b60*/  IMAD.MOV R7, RZ, RZ, -R7 ;  /* 0x000000ffff077224 */ /* 0x000fe200078e0a07 */
[----:B------:R1:W-:Y:S01]  /*0b70*/  STL [R1+0xe14], R16 ;  /* 0x000e141001007387 */ /* 0x0003e20000100800 */
[----:B------:R-:W-:Y:S01]  /*0b80*/  IMAD.HI.U32 R8, R6, R13, RZ ;  /* 0x0000000d06087227 */ /* 0x000fe200078e00ff */
[----:B--2---:R-:W-:-:S02]  /*0b90*/  LOP3.LUT R17, R5, 0x26, R56, 0xfe, !PT ;  /* 0x0000002605117812 */ /* 0x004fc400078efe38 */
[----:B------:R-:W-:Y:S01]  /*0ba0*/  STL [R1+0xe10], R14 ;  /* 0x000e100e01007387 */ /* 0x000fe20000100800 */
[C---:B------:R-:W-:Y:S01]  /*0bb0*/  IMAD R170, R4.reuse, R10, R15 ;  /* 0x0000000a04aa7224 */ /* 0x040fe200078e020f */
[----:B------:R-:W-:Y:S01]  /*0bc0*/  IABS R15, R12 ;  /* 0x0000000c000f7213 */ /* 0x000fe20000000000 */
[----:B------:R-:W-:Y:S01]  /*0bd0*/  IMAD R161, R4, R7, R161 ;  /* 0x0000000704a17224 */ /* 0x000fe200078e02a1 */
[----:B------:R2:W-:Y:S01]  /*0be0*/  STL [R1+0xe1c], R12 ;  /* 0x000e1c0c01007387 */ /* 0x0005e20000100800 */
[----:B------:R-:W-:Y:S01]  /*0bf0*/  IMAD.HI.U32 R7, R6, R157, RZ ;  /* 0x0000009d06077227 */ /* 0x000fe200078e00ff */
[C---:B-1----:R-:W-:Y:S02]  /*0c00*/  LOP3.LUT R16, R5.reuse, 0x28, R56, 0xfe, !PT ;  /* 0x0000002805107812 */ /* 0x042fe400078efe38 */
[----:B------:R-:W-:Y:S01]  /*0c10*/  IABS R177, R58 ;  /* 0x0000003a00b17213 */ /* 0x000fe20000000000 */
[----:B------:R-:W-:Y:S01]  /*0c20*/  IMAD.MOV R8, RZ, RZ, -R8 ;  /* 0x000000ffff087224 */ /* 0x000fe200078e0a08 */
[----:B------:R-:W-:Y:S01]  /*0c30*/  IABS R159, R16 ;  /* 0x00000010009f7213 */ /* 0x000fe20000000000 */
[----:B------:R-:W-:Y:S01]  /*0c40*/  IMAD.MOV R7, RZ, RZ, -R7 ;  /* 0x000000ffff077224 */ /* 0x000fe200078e0a07 */
[----:B------:R-:W-:Y:S01]  /*0c50*/  IABS R76, R54 ;  /* 0x00000036004c7213 */ /* 0x000fe20000000000 */
[----:B------:R-:W-:Y:S01]  /*0c60*/  IMAD R244, R4, R8, R13 ;  /* 0x0000000804f47224 */ /* 0x000fe200078e020d */
[----:B--2---:R-:W-:Y:S01]  /*0c70*/  LOP3.LUT R12, R5, 0x24, R56, 0xfe, !PT ;  /* 0x00000024050c7812 */ /* 0x004fe200078efe38 */
[----:B------:R-:W-:Y:S01]  /*0c80*/  IMAD.HI.U32 R8, R6, R11, RZ ;  /* 0x0000000b06087227 */ /* 0x000fe200078e00ff */
[----:B------:R-:W-:-:S02]  /*0c90*/  IABS R13, R14 ;  /* 0x0000000e000d7213 */ /* 0x000fc40000000000 */
[----:B------:R-:W-:Y:S01]  /*0ca0*/  IABS R61, R12 ;  /* 0x0000000c003d7213 */ /* 0x000fe20000000000 */
[----:B------:R-:W-:Y:S01]  /*0cb0*/  IMAD R157, R4, R7, R157 ;  /* 0x00000007049d7224 */ /* 0x000fe200078e029d */
[----:B------:R1:W-:Y:S01]  /*0cc0*/  STL [R1+0xe2c], R12 ;  /* 0x000e2c0c01007387 */ /* 0x0003e20000100800 */
[C---:B------:R-:W-:Y:S01]  /*0cd0*/  IMAD.HI.U32 R9, R6.reuse, R243, RZ ;  /* 0x000000f306097227 */ /* 0x040fe200078e00ff */
[C---:B------:R-:W-:Y:S02]  /*0ce0*/  LOP3.LUT R14, R5.reuse, 0x2a, R56, 0xfe, !PT ;  /* 0x0000002a050e7812 */ /* 0x040fe400078efe38 */
[----:B------:R-:W-:Y:S01]  /*0cf0*/  STL [R1+0xe28], R17 ;  /* 0x000e281101007387 */ /* 0x000fe20000100800 */
[----:B------:R-:W-:Y:S01]  /*0d00*/  IMAD.HI.U32 R7, R6, R61, RZ ;  /* 0x0000003d06077227 */ /* 0x000fe200078e00ff */
[----:B------:R-:W-:Y:S02]  /*0d10*/  IABS R101, R14 ;  /* 0x0000000e00657213 */ /* 0x000fe40000000000 */
[----:B------:R2:W-:Y:S01]  /*0d20*/  STL [R1+0xe30], R16 ;  /* 0x000e301001007387 */ /* 0x0005e20000100800 */
[----:B------:R-:W-:Y:S01]  /*0d30*/  IMAD.MOV R8, RZ, RZ, -R8 ;  /* 0x000000ffff087224 */ /* 0x000fe200078e0a08 */
[--C-:B-1----:R-:W-:Y:S01]  /*0d40*/  LOP3.LUT R12, R5, 0x2c, R56.reuse, 0xfe, !PT ;  /* 0x0000002c050c7812 */ /* 0x102fe200078efe38 */
[----:B------:R-:W-:Y:S01]  /*0d50*/  IMAD.MOV R9, RZ, RZ, -R9 ;  /* 0x000000ffff097224 */ /* 0x000fe200078e0a09 */
[----:B------:R-:W-:Y:S01]  /*0d60*/  IADD3 R7, -R7, RZ, RZ ;  /* 0x000000ff07077210 */ /* 0x000fe20007ffe1ff */
[C---:B------:R-:W-:Y:S01]  /*0d70*/  IMAD R192, R4.reuse, R8, R11 ;  /* 0x0000000804c07224 */ /* 0x040fe200078e020b */
[----:B------:R-:W-:Y:S01]  /*0d80*/  IABS R11, R17 ;  /* 0x00000011000b7213 */ /* 0x000fe20000000000 */
[----:B------:R1:W-:Y:S01]  /*0d90*/  STL [R1+0xe38], R14 ;  /* 0x000e380e01007387 */ /* 0x0003e20000100800 */
[----:B------:R-:W-:Y:S01]  /*0da0*/  IABS R41, R12 ;  /* 0x0000000c00297213 */ /* 0x000fe20000000000 */
[----:B------:R-:W-:Y:S01]  /*0db0*/  IMAD R243, R4, R9, R243 ;  /* 0x0000000904f37224 */ /* 0x000fe200078e02f3 */
[----:B--2---:R-:W-:Y:S01]  /*0dc0*/  LOP3.LUT R16, R5, 0x32, R56, 0xfe, !PT ;  /* 0x0000003205107812 */ /* 0x004fe200078efe38 */
[----:B------:R2:W-:Y:S01]  /*0dd0*/  STL [R1+0xe4c], R12 ;  /* 0x000e4c0c01007387 */ /* 0x0005e20000100800 */
[----:B------:R-:W-:Y:S01]  /*0de0*/  IMAD.HI.U32 R9, R6, R247, RZ ;  /* 0x000000f706097227 */ /* 0x000fe200078e00ff */
[----:B------:R-:W-:-:S02]  /*0df0*/  LOP3.LUT R55, R250, 0xe8, RZ, 0xfc, !PT ;  /* 0x000000e8fa377812 */ /* 0x000fc400078efcff */
[----:B------:R-:W-:Y:S01]  /*0e00*/  IABS R97, R16 ;  /* 0x0000001000617213 */ /* 0x000fe20000000000 */
[----:B------:R-:W-:Y:S01]  /*0e10*/  IMAD R61, R4, R7, R61 ;  /* 0x00000007043d7224 */ /* 0x000fe200078e023d */
[C-C-:B-1----:R-:W-:Y:S01]  /*0e20*/  LOP3.LUT R14, R5.reuse, 0x36, R56.reuse, 0xfe, !PT ;  /* 0x00000036050e7812 */ /* 0x142fe200078efe38 */
[C---:B------:R-:W-:Y:S01]  /*0e30*/  IMAD.HI.U32 R7, R6.reuse, R11, RZ ;  /* 0x0000000b06077227 */ /* 0x040fe200078e00ff */
[----:B------:R-:W-:Y:S02]  /*0e40*/  IABS R132, R55 ;  /* 0x0000003700847213 */ /* 0x000fe40000000000 */
[----:B--2---:R-:W-:Y:S01]  /*0e50*/  LOP3.LUT R12, R5, 0x2e, R56, 0xfe, !PT ;  /* 0x0000002e050c7812 */ /* 0x004fe200078efe38 */
[----:B------:R-:W-:Y:S01]  /*0e60*/  IMAD.MOV R9, RZ, RZ, -R9 ;  /* 0x000000ffff097224 */ /* 0x000fe200078e0a09 */
[----:B------:R-:W-:Y:S01]  /*0e70*/  IABS R201, R14 ;  /* 0x0000000e00c97213 */ /* 0x000fe20000000000 */
[----:B------:R-:W-:Y:S01]  /*0e80*/  IMAD.HI.U32 R10, R6, R15, RZ ;  /* 0x0000000f060a7227 */ /* 0x000fe200078e00ff */
[C---:B------:R-:W-:Y:S01]  /*0e90*/  ISETP.GT.U32.AND P3, PT, R4.reuse, R241, PT ;  /* 0x000000f10400720c */ /* 0x040fe20003f64070 */
[----:B------:R1:W-:Y:S01]  /*0ea0*/  STL [R1+0xe48], R12 ;  /* 0x000e480c01007387 */ /* 0x0003e20000100800 */
[----:B------:R-:W-:Y:S01]  /*0eb0*/  ISETP.GT.U32.AND P5, PT, R4, R245, PT ;  /* 0x000000f50400720c */ /* 0x000fe20003fa4070 */
[----:B------:R-:W-:Y:S01]  /*0ec0*/  IMAD.MOV R7, RZ, RZ, -R7 ;  /* 0x000000ffff077224 */ /* 0x000fe200078e0a07 */
[----:B------:R-:W-:Y:S01]  /*0ed0*/  LOP3.LUT R251, R250, 0x16e, RZ, 0xfc, !PT ;  /* 0x0000016efafb7812 */ /* 0x000fe200078efcff */
[----:B------:R-:W-:Y:S01]  /*0ee0*/  IMAD R247, R4, R9, R247 ;  /* 0x0000000904f77224 */ /* 0x000fe200078e02f7 */
[----:B------:R-:W-:Y:S01]  /*0ef0*/  LOP3.LUT R232, R250, 0x1f2, RZ, 0xfc, !PT ;  /* 0x000001f2fae87812 */ /* 0x000fe200078efcff */
[----:B------:R-:W-:Y:S01]  /*0f00*/  IMAD.HI.U32 R9, R6, R13, RZ ;  /* 0x0000000d06097227 */ /* 0x000fe200078e00ff */
[----:B------:R-:W-:-:S02]  /*0f10*/  LOP3.LUT R190, R250, 0x1f4, RZ, 0xfc, !PT ;  /* 0x000001f4fabe7812 */ /* 0x000fc400078efcff */
[----:B------:R-:W-:Y:S01]  /*0f20*/  LOP3.LUT R233, R250, 0x1fa, RZ, 0xfc, !PT ;  /* 0x000001fafae97812 */ /* 0x000fe200078efcff */
[----:B------:R-:W-:Y:S01]  /*0f30*/  IMAD.MOV R10, RZ, RZ, -R10 ;  /* 0x000000ffff0a7224 */ /* 0x000fe200078e0a0a */
[----:B-1----:R-:W-:Y:S01]  /*0f40*/  IABS R12, R12 ;  /* 0x0000000c000c7213 */ /* 0x002fe20000000000 */
[----:B------:R-:W-:-:S04]  /*0f50*/  IMAD.HI.U32 R8, R6, R159, RZ ;  /* 0x0000009f06087227 */ /* 0x000fc800078e00ff */
[C---:B------:R-:W-:Y:S02]  /*0f60*/  IMAD R200, R4.reuse, R7, R11 ;  /* 0x0000000704c87224 */ /* 0x040fe400078e020b */
[----:B------:R-:W-:Y:S01]  /*0f70*/  IMAD.MOV.U32 R11, RZ, RZ, R12 ;  /* 0x000000ffff0b7224 */ /* 0x000fe200078e000c */
[C-C-:B------:R-:W-:Y:S01]  /*0f80*/  LOP3.LUT R12, R5.reuse, 0x38, R56.reuse, 0xfe, !PT ;  /* 0x00000038050c7812 */ /* 0x140fe200078efe38 */
[----:B------:R-:W-:Y:S02]  /*0f90*/  IMAD.MOV R9, RZ, RZ, -R9 ;  /* 0x000000ffff097224 */ /* 0x000fe400078e0a09 */
[----:B------:R-:W-:Y:S01]  /*0fa0*/  IMAD R120, R4, R10, R15 ;  /* 0x0000000a04787224 */ /* 0x000fe200078e020f */
[----:B------:R-:W-:Y:S01]  /*0fb0*/  LOP3.LUT R15, R5, 0x34, R56, 0xfe, !PT ;  /* 0x00000034050f7812 */ /* 0x000fe200078efe38 */
[----:B------:R-:W-:Y:S01]  /*0fc0*/  IMAD.MOV R8, RZ, RZ, -R8 ;  /* 0x000000ffff087224 */ /* 0x000fe200078e0a08 */
[----:B------:R-:W-:Y:S01]  /*0fd0*/  IABS R153, R12 ;  /* 0x0000000c00997213 */ /* 0x000fe20000000000 */
[----:B------:R-:W-:-:S04]  /*0fe0*/  IMAD.HI.U32 R7, R6, R11, RZ ;  /* 0x0000000b06077227 */ /* 0x000fc800078e00ff */
[C---:B------:R-:W-:Y:S01]  /*0ff0*/  IMAD R158, R4.reuse, R9, R13 ;  /* 0x00000009049e7224 */ /* 0x040fe200078e020d */
[----:B------:R-:W-:Y:S01]  /*1000*/  LOP3.LUT R13, R5, 0x30, R56, 0xfe, !PT ;  /* 0x00000030050d7812 */ /* 0x000fe200078efe38 */
[----:B------:R-:W-:Y:S01]  /*1010*/  IMAD R159, R4, R8, R159 ;  /* 0x00000008049f7224 */ /* 0x000fe200078e029f */
[----:B------:R-:W-:Y:S01]  /*1020*/  IABS R8, R15 ;  /* 0x0000000f00087213 */ /* 0x000fe20000000000 */
[----:B------:R-:W-:Y:S02]  /*1030*/  IMAD.HI.U32 R9, R6, R101, RZ ;  /* 0x0000006506097227 */ /* 0x000fe400078e00ff */
[----:B------:R1:W-:Y:S02]  /*1040*/  STL [R1+0xe50], R13 ;  /* 0x000e500d01007387 */ /* 0x0003e40000100800 */
[----:B------:R-:W-:Y:S02]  /*1050*/  IMAD.MOV R7, RZ, RZ, -R7 ;  /* 0x000000ffff077224 */ /* 0x000fe400078e0a07 */
[----:B------:R-:W-:Y:S01]  /*1060*/  IMAD.MOV R9, RZ, RZ, -R9 ;  /* 0x000000ffff097224 */ /* 0x000fe200078e0a09 */
[----:B------:R2:W-:Y:S01]  /*1070*/  STL [R1+0xe44], R16 ;  /* 0x000e441001007387 */ /* 0x0005e20000100800 */
[----:B------:R-:W-:-:S02]  /*1080*/  IMAD R202, R4, R7, R11 ;  /* 0x0000000704ca7224 */ /* 0x000fc400078e020b */
[----:B------:R-:W-:Y:S01]  /*1090*/  IMAD.HI.U32 R10, R6, R41, RZ ;  /* 0x00000029060a7227 */ /* 0x000fe200078e00ff */
[----:B------:R3:W-:Y:S01]  /*10a0*/  STL [R1+0xe40], R15 ;  /* 0x000e400f01007387 */ /* 0x0007e20000100800 */
[----:B-1----:R-:W-:Y:S02]  /*10b0*/  IABS R13, R13 ;  /* 0x0000000d000d7213 */ /* 0x002fe40000000000 */
[----:B------:R-:W-:Y:S01]  /*10c0*/  IMAD.MOV.U32 R11, RZ, RZ, R8 ;  /* 0x000000ffff0b7224 */ /* 0x000fe200078e0008 */
[----:B------:R1:W-:Y:S01]  /*10d0*/  STL [R1+0xe3c], R14 ;  /* 0x000e3c0e01007387 */ /* 0x0003e20000100800 */
[----:B------:R-:W-:Y:S01]  /*10e0*/  IMAD R101, R4, R9, R101 ;  /* 0x0000000904657224 */ /* 0x000fe200078e0265 */
[----:B--2---:R-:W-:Y:S01]  /*10f0*/  LOP3.LUT R16, R250, 0x44, RZ, 0xfc, !PT ;  /* 0x00000044fa107812 */ /* 0x004fe200078efcff */
[----:B------:R-:W-:Y:S01]  /*1100*/  IMAD.MOV R10, RZ, RZ, -R10 ;  /* 0x000000ffff0a7224 */ /* 0x000fe200078e0a0a */
[----:B------:R2:W-:Y:S01]  /*1110*/  STL [R1+0xe34], R12 ;  /* 0x000e340c01007387 */ /* 0x0005e20000100800 */
[----:B------:R-:W-:Y:S01]  /*1120*/  IMAD.HI.U32 R9, R6, R11, RZ ;  /* 0x0000000b06097227 */ /* 0x000fe200078e00ff */
[----:B---3--:R-:W-:-:S02]  /*1130*/  LOP3.LUT R15, R5, 0x3a, R56, 0xfe, !PT ;  /* 0x0000003a050f7812 */ /* 0x008fc400078efe38 */
[----:B------:R-:W-:Y:S01]  /*1140*/  IABS R35, R16 ;  /* 0x0000001000237213 */ /* 0x000fe20000000000 */
[----:B------:R-:W-:Y:S01]  /*1150*/  IMAD R41, R4, R10, R41 ;  /* 0x0000000a04297224 */ /* 0x000fe200078e0229 */
[C-C-:B-1----:R-:W-:Y:S01]  /*1160*/  LOP3.LUT R14, R5.reuse, 0x3c, R56.reuse, 0xfe, !PT ;  /* 0x0000003c050e7812 */ /* 0x142fe200078efe38 */
[----:B------:R-:W-:Y:S01]  /*1170*/  IMAD.MOV R9, RZ, RZ, -R9 ;  /* 0x000000ffff097224 */ /* 0x000fe200078e0a09 */
[----:B------:R1:W-:Y:S01]  /*1180*/  STL [R1+0xe24], R15 ;  /* 0x000e240f01007387 */ /* 0x0003e20000100800 */
[----:B------:R-:W-:Y:S01]  /*1190*/  IMAD.HI.U32 R10, R6, R201, RZ ;  /* 0x000000c9060a7227 */ /* 0x000fe200078e00ff */
[----:B--2---:R-:W-:Y:S02]  /*11a0*/  LOP3.LUT R12, R5, 0x3e, R56, 0xfe, !PT ;  /* 0x0000003e050c7812 */ /* 0x004fe400078efe38 */
[----:B------:R-:W-:Y:S01]  /*11b0*/  LOP3.LUT R5, R250, 0x40, RZ, 0xfc, !PT ;  /* 0x00000040fa057812 */ /* 0x000fe200078efcff */
[----:B------:R-:W-:Y:S01]  /*11c0*/  IMAD R40, R4, R9, R11 ;  /* 0x0000000904287224 */ /* 0x000fe200078e020b */
[----:B------:R-:W-:Y:S01]  /*11d0*/  IABS R11, R15 ;  /* 0x0000000f000b7213 */ /* 0x000fe20000000000 */
[----:B------:R-:W-:Y:S01]  /*11e0*/  IMAD.MOV R10, RZ, RZ, -R10 ;  /* 0x000000ffff0a7224 */ /* 0x000fe200078e0a0a */
[----:B------:R2:W-:Y:S01]  /*11f0*/  STL [R1+0xe20], R14 ;  /* 0x000e200e01007387 */ /* 0x0005e20000100800 */
[----:B------:R-:W-:Y:S01]  /*1200*/  IMAD.HI.U32 R7, R6, R13, RZ ;  /* 0x0000000d06077227 */ /* 0x000fe200078e00ff */
[----:B-1----:R-:W-:-:S02]  /*1210*/  IABS R15, R5 ;  /* 0x00000005000f7213 */ /* 0x002fc40000000000 */
[----:B------:R-:W-:Y:S01]  /*1220*/  STL [R1+0xddc], R12 ;  /* 0x000ddc0c01007387 */ /* 0x000fe20000100800 */
[----:B------:R-:W-:Y:S01]  /*1230*/  IMAD R201, R4, R10, R201 ;  /* 0x0000000a04c97224 */ /* 0x000fe200078e02c9 */
[----:B------:R-:W-:Y:S01]  /*1240*/  LOP3.LUT R10, R250, 0x42, RZ, 0xfc, !PT ;  /* 0x00000042fa0a7812 */ /* 0x000fe200078efcff */
[----:B------:R-:W-:Y:S01]  /*1250*/  IMAD.MOV R7, RZ, RZ, -R7 ;  /* 0x000000ffff077224 */ /* 0x000fe200078e0a07 */
[----:B------:R1:W-:Y:S01]  /*1260*/  STL [R1+0xdd8], R5 ;  /* 0x000dd80501007387 */ /* 0x0003e20000100800 */
[----:B------:R-:W-:Y:S01]  /*1270*/  IMAD.HI.U32 R8, R6, R97, RZ ;  /* 0x0000006106087227 */ /* 0x000fe200078e00ff */
[----:B------:R-:W-:Y:S02]  /*1280*/  IABS R91, R10 ;  /* 0x0000000a005b7213 */ /* 0x000fe40000000000 */
[----:B------:R-:W-:Y:S01]  /*1290*/  IABS R39, R14 ;  /* 0x0000000e00277213 */ /* 0x000fe20000000000 */
[----:B------:R-:W-:Y:S01]  /*12a0*/  IMAD R160, R4, R7, R13 ;  /* 0x0000000704a07224 */ /* 0x000fe200078e020d */
[----:B------:R-:W-:Y:S01]  /*12b0*/  IABS R13, R12 ;  /* 0x0000000c000d7213 */ /* 0x000fe20000000000 */
[----:B------:R-:W-:Y:S01]  /*12c0*/  IMAD.MOV R8, RZ, RZ, -R8 ;  /* 0x000000ffff087224 */ /* 0x000fe200078e0a08 */
[----:B--2---:R-:W-:Y:S01]  /*12d0*/  LOP3.LUT R14, R250, 0x46, RZ, 0xfc, !PT ;  /* 0x00000046fa0e7812 */ /* 0x004fe200078efcff */
[----:B------:R2:W-:Y:S01]  /*12e0*/  STL [R1+0xf08], R10 ;  /* 0x000f080a01007387 */ /* 0x0005e20000100800 */
[----:B-1----:R-:W-:Y:S01]  /*12f0*/  IMAD.HI.U32 R5, R6, R11, RZ ;  /* 0x0000000b06057227 */ /* 0x002fe200078e00ff */
[----:B------:R-:W-:-:S02]  /*1300*/  LOP3.LUT R12, R250, 0x48, RZ, 0xfc, !PT ;  /* 0x00000048fa0c7812 */ /* 0x000fc400078efcff */
[----:B------:R1:W-:Y:S01]  /*1310*/  STL [R1+0xf54], R16 ;  /* 0x000f541001007387 */ /* 0x0003e20000100800 */
[----:B------:R-:W-:Y:S01]  /*1320*/  IMAD.MOV R5, RZ, RZ, -R5 ;  /* 0x000000ffff057224 */ /* 0x000fe200078e0a05 */
[----:B------:R-:W-:Y:S01]  /*1330*/  IABS R209, R14 ;  /* 0x0000000e00d17213 */ /* 0x000fe20000000000 */
[----:B------:R-:W-:Y:S01]  /*1340*/  IMAD.HI.U32 R7, R6, R153, RZ ;  /* 0x0000009906077227 */ /* 0x000fe200078e00ff */
[----:B------:R3:W-:Y:S01]  /*1350*/  STL [R1+0xf68], R14 ;  /* 0x000f680e01007387 */ /* 0x0007e20000100800 */
[----:B------:R-:W-:Y:S02]  /*1360*/  IABS R155, R12 ;  /* 0x0000000c009b7213 */ /* 0x000fe40000000000 */
[----:B------:R-:W-:Y:S01]  /*1370*/  IMAD R90, R4, R5, R11 ;  /* 0x00000005045a7224 */ /* 0x000fe200078e020b */
[----:B--2---:R-:W-:Y:S01]  /*1380*/  LOP3.LUT R10, R250, 0x4a, RZ, 0xfc, !PT ;  /* 0x0000004afa0a7812 */ /* 0x004fe200078efcff */
[----:B------:R-:W-:Y:S01]  /*1390*/  IMAD.HI.U32 R5, R6, R91, RZ ;  /* 0x0000005b06057227 */ /* 0x000fe200078e00ff */
[----:B------:R2:W-:Y:S01]  /*13a0*/  STL [R1+0xf60], R12 ;  /* 0x000f600c01007387 */ /* 0x0005e20000100800 */
[----:B-1----:R-:W-:-:S02]  /*13b0*/  LOP3.LUT R16, R250, 0x58, RZ, 0xfc, !PT ;  /* 0x00000058fa107812 */ /* 0x002fc400078efcff */
[----:B------:R-:W-:Y:S01]  /*13c0*/  IMAD.MOV R5, RZ, RZ, -R5 ;  /* 0x000000ffff057224 */ /* 0x000fe200078e0a05 */
[----:B------:R1:W-:Y:S01]  /*13d0*/  STL [R1+0xf6c], R10 ;  /* 0x000f6c0a01007387 */ /* 0x0003e20000100800 */
[----:B------:R-:W-:Y:S01]  /*13e0*/  IMAD R97, R4, R8, R97 ;  /* 0x0000000804617224 */ /* 0x000fe200078e0261 */
[----:B------:R-:W-:Y:S01]  /*13f0*/  IABS R95, R10 ;  /* 0x0000000a005f7213 */ /* 0x000fe20000000000 */
[----:B------:R-:W-:Y:S01]  /*1400*/  IMAD.MOV R7, RZ, RZ, -R7 ;  /* 0x000000ffff077224 */ /* 0x000fe200078e0a07 */
[----:B---3--:R-:W-:Y:S01]  /*1410*/  LOP3.LUT R14, R250, 0x50, RZ, 0xfc, !PT ;  /* 0x00000050fa0e7812 */ /* 0x008fe200078efcff */
[----:B------:R-:W-:Y:S01]  /*1420*/  IMAD.HI.U32 R8, R6, R13, RZ ;  /* 0x0000000d06087227 */ /* 0x000fe200078e00ff */
[----:B--2---:R-:W-:Y:S02]  /*1430*/  LOP3.LUT R12, R250, 0x52, RZ, 0xfc, !PT ;  /* 0x00000052fa0c7812 */ /* 0x004fe400078efcff */
[----:B------:R-:W-:Y:S01]  /*1440*/  IABS R151, R16 ;  /* 0x0000001000977213 */ /* 0x000fe20000000000 */
[----:B------:R-:W-:Y:S01]  /*1450*/  IMAD R91, R4, R5, R91 ;  /* 0x00000005045b7224 */ /* 0x000fe200078e025b */
[----:B-1----:R-:W-:Y:S01]  /*1460*/  LOP3.LUT R10, R250, 0x4c, RZ, 0xfc, !PT ;  /* 0x0000004cfa0a7812 */ /* 0x002fe200078efcff */
[----:B------:R-:W-:-:S03]  /*1470*/  IMAD.HI.U32 R5, R6, R35, RZ ;  /* 0x0000002306057227 */ /* 0x000fc600078e00ff */
[----:B------:R-:W-:Y:S01]  /*1480*/  IABS R11, R10 ;  /* 0x0000000a000b7213 */ /* 0x000fe20000000000 */
[----:B------:R-:W-:Y:S01]  /*1490*/  IMAD R153, R4, R7, R153 ;  /* 0x0000000704997224 */ /* 0x000fe200078e0299 */
[----:B------:R1:W-:Y:S01]  /*14a0*/  STL [R1+0xf70], R10 ;  /* 0x000f700a01007387 */ /* 0x0003e20000100800 */
[----:B------:R-:W-:Y:S02]  /*14b0*/  IMAD.MOV R8, RZ, RZ, -R8 ;  /* 0x000000ffff087224 */ /* 0x000fe400078e0a08 */
[----:B------:R-:W-:-:S04]  /*14c0*/  IMAD.HI.U32 R7, R6, R39, RZ ;  /* 0x0000002706077227 */ /* 0x000fc800078e00ff */
[----:B------:R-:W-:Y:S02]  /*14d0*/  IMAD.MOV R5, RZ, RZ, -R5 ;  /* 0x000000ffff057224 */ /* 0x000fe400078e0a05 */
[----:B------:R-:W-:Y:S01]  /*14e0*/  IMAD R210, R4, R8, R13 ;  /* 0x0000000804d27224 */ /* 0x000fe200078e020d */
[C---:B------:R-:W-:Y:S01]  /*14f0*/  LOP3.LUT R13, R250.reuse, 0x4e, RZ, 0xfc, !PT ;  /* 0x0000004efa0d7812 */ /* 0x040fe200078efcff */
[----:B------:R-:W-:Y:S01]  /*1500*/  IMAD.MOV R7, RZ, RZ, -R7 ;  /* 0x000000ffff077224 */ /* 0x000fe200078e0a07 */
[----:B-1----:R-:W-:Y:S01]  /*1510*/  LOP3.LUT R10, R250, 0x54, RZ, 0xfc, !PT ;  /* 0x00000054fa0a7812 */ /* 0x002fe200078efcff */
[----:B------:R-:W-:Y:S02]  /*1520*/  IMAD R35, R4, R5, R35 ;  /* 0x0000000504237224 */ /* 0x000fe400078e0223 */
[----:B------:R-:W-:Y:S01]  /*1530*/  IMAD.HI.U32 R5, R6, R11, RZ ;  /* 0x0000000b06057227 */ /* 0x000fe200078e00ff */
[----:B------:R1:W-:Y:S01]  /*1540*/  STL [R1+0xf74], R13 ;  /* 0x000f740d01007387 */ /* 0x0003e20000100800 */
[----:B------:R-:W-:-:S02]  /*1550*/  IABS R33, R10 ;  /* 0x0000000a00217213 */ /* 0x000fc40000000000 */
[----:B------:R-:W-:Y:S01]  /*1560*/  IMAD.HI.U32 R9, R6, R15, RZ ;  /* 0x0000000f06097227 */ /* 0x000fe200078e00ff */
[----:B------:R-:W-:Y:S03]  /*1570*/  STL [R1+0xf78], R14 ;  /* 0x000f780e01007387 */ /* 0x000fe60000100800 */
[----:B------:R-:W-:Y:S01]  /*1580*/  IMAD R39, R4, R7, R39 ;  /* 0x0000000704277224 */ /* 0x000fe200078e0227 */
[----:B------:R-:W-:Y:S01]  /*1590*/  IADD3 R9, -R9, RZ, RZ ;  /* 0x000000ff09097210 */ /* 0x000fe20007ffe1ff */
[----:B------:R-:W-:Y:S01]  /*15a0*/  IMAD.HI.U32 R7, R6, R209, RZ ;  /* 0x000000d106077227 */ /* 0x000fe200078e00ff */
[----:B-1----:R-:W-:Y:S01]  /*15b0*/  IABS R13, R13 ;  /* 0x0000000d000d7213 */ /* 0x002fe20000000000 */
[----:B------:R-:W-:Y:S02]  /*15c0*/  STL [R1+0xf7c], R12 ;  /* 0x000f7c0c01007387 */ /* 0x000fe40000100800 */
[----:B------:R-:W-:-:S02]  /*15d0*/  IMAD.MOV R5, RZ, RZ, -R5 ;  /* 0x000000ffff057224 */ /* 0x000fc400078e0a05 */
[----:B------:R-:W-:Y:S01]  /*15e0*/  IMAD.MOV R7, RZ, RZ, -R7 ;  /* 0x000000ffff077224 */ /* 0x000fe200078e0a07 */
[----:B------:R1:W-:Y:S01]  /*15f0*/  STL [R1+0xf84], R10 ;  /* 0x000f840a01007387 */ /* 0x0003e20000100800 */
[----:B------:R-:W-:-:S04]  /*1600*/  IMAD.HI.U32 R8, R6, R155, RZ ;  /* 0x0000009b06087227 */ /* 0x000fc800078e00ff */
[----:B------:R-:W-:Y:S02]  /*1610*/  IMAD R34, R4, R5, R11 ;  /* 0x0000000504227224 */ /* 0x000fe400078e020b */
[----:B------:R-:W-:Y:S01]  /*1620*/  IMAD.HI.U32 R5, R6, R13, RZ ;  /* 0x0000000d06057227 */ /* 0x000fe200078e00ff */
[----:B-1----:R-:W-:-:S03]  /*1630*/  LOP3.LUT R10, R250, 0x56, RZ, 0xfc, !PT ;  /* 0x00000056fa0a7812 */ /* 0x002fc600078efcff */
[C---:B------:R-:W-:Y:S01]  /*1640*/  IMAD R154, R4.reuse, R9, R15 ;  /* 0x00000009049a7224 */ /* 0x040fe200078e020f */
[----:B------:R-:W-:Y:S01]  /*1650*/  IABS R15, R12 ;  /* 0x0000000c000f7213 */ /* 0x000fe20000000000 */
[----:B------:R-:W-:Y:S01]  /*1660*/  IMAD R209, R4, R7, R209 ;  /* 0x0000000704d17224 */ /* 0x000fe200078e02d1 */
[----:B------:R-:W-:Y:S01]  /*1670*/  IABS R7, R14 ;  /* 0x0000000e00077213 */ /* 0x000fe20000000000 */
[----:B------:R-:W-:Y:S01]  /*1680*/  IMAD.MOV R8, RZ, RZ, -R8 ;  /* 0x000000ffff087224 */ /* 0x000fe200078e0a08 */
[----:B------:R-:W-:Y:S01]  /*1690*/  IABS R215, R10 ;  /* 0x0000000a00d77213 */ /* 0x000fe20000000000 */
[----:B------:R-:W-:Y:S01]  /*16a0*/  IMAD.MOV R5, RZ, RZ, -R5 ;  /* 0x000000ffff057224 */ /* 0x000fe200078e0a05 */
[----:B------:R-:W-:Y:S01]  /*16b0*/  LOP3.LUT R14, R250, 0x5a, RZ, 0xfc, !PT ;  /* 0x0000005afa0e7812 */ /* 0x000fe200078efcff */
[----:B------:R-:W-:Y:S01]  /*16c0*/  IMAD R155, R4, R8, R155 ;  /* 0x00000008049b7224 */ /* 0x000fe200078e029b */
[----:B------:R1:W-:Y:S01]  /*16d0*/  STL [R1+0xf8c], R10 ;  /* 0x000f8c0a01007387 */ /* 0x0003e20000100800 */
[----:B------:R-:W-:Y:S01]  /*16e0*/  IMAD.MOV.U32 R11, RZ, RZ, R7 ;  /* 0x000000ffff0b7224 */ /* 0x000fe200078e0007 */
[----:B------:R-:W-:Y:S01]  /*16f0*/  LOP3.LUT R12, R250, 0x5c, RZ, 0xfc, !PT ;  /* 0x0000005cfa0c7812 */ /* 0x000fe200078efcff */
[----:B------:R-:W-:Y:S01]  /*1700*/  IMAD.HI.U32 R8, R6, R15, RZ ;  /* 0x0000000f06087227 */ /* 0x000fe200078e00ff */
[----:B------:R2:W-:Y:S03]  /*1710*/  STL [R1+0xf98], R16 ;  /* 0x000f981001007387 */ /* 0x0005e60000100800 */
[----:B------:R-:W-:Y:S01]  /*1720*/  IMAD R208, R4, R5, R13 ;  /* 0x0000000504d07224 */ /* 0x000fe200078e020d */
[----:B------:R-:W-:Y:S01]  /*1730*/  STL [R1+0xf9c], R14 ;  /* 0x000f9c0e01007387 */ /* 0x000fe20000100800 */
[----:B------:R-:W-:Y:S01]  /*1740*/  IMAD.HI.U32 R5, R6, R215, RZ ;  /* 0x000000d706057227 */ /* 0x000fe200078e00ff */
[----:B-1----:R-:W-:-:S02]  /*1750*/  LOP3.LUT R10, R250, 0x5e, RZ, 0xfc, !PT ;  /* 0x0000005efa0a7812 */ /* 0x002fc400078efcff */
[----:B------:R1:W-:Y:S01]  /*1760*/  STL [R1+0xfa4], R12 ;  /* 0x000fa40c01007387 */ /* 0x0003e20000100800 */
[C---:B------:R-:W-:Y:S01]  /*1770*/  IMAD.HI.U32 R9, R6.reuse, R95, RZ ;  /* 0x0000005f06097227 */ /* 0x040fe200078e00ff */
[----:B------:R-:W-:Y:S02]  /*1780*/  IABS R13, R12 ;  /* 0x0000000c000d7213 */ /* 0x000fe40000000000 */
[----:B------:R3:W-:Y:S01]  /*1790*/  STL [R1+0xfac], R10 ;  /* 0x000fac0a01007387 */ /* 0x0007e20000100800 */
[----:B------:R-:W-:Y:S01]  /*17a0*/  IMAD.HI.U32 R7, R6, R11, RZ ;  /* 0x0000000b06077227 */ /* 0x000fe200078e00ff */
[----:B--2---:R-:W-:-:S03]  /*17b0*/  LOP3.LUT R16, R250, 0x62, RZ, 0xfc, !PT ;  /* 0x00000062fa107812 */ /* 0x004fc600078efcff */
[----:B------:R-:W-:Y:S01]  /*17c0*/  IMAD.MOV R8, RZ, RZ, -R8 ;  /* 0x000000ffff087224 */ /* 0x000fe200078e0a08 */
[----:B-1----:R-:W-:Y:S01]  /*17d0*/  LOP3.LUT R12, R250, 0x66, RZ, 0xfc, !PT ;  /* 0x00000066fa0c7812 */ /* 0x002fe200078efcff */
[----:B------:R-:W-:Y:S01]  /*17e0*/  IMAD.MOV R5, RZ, RZ, -R5 ;  /* 0x000000ffff057224 */ /* 0x000fe200078e0a05 */
[----:B------:R-:W-:Y:S01]  /*17f0*/  IABS R93, R16 ;  /* 0x00000010005d7213 */ /* 0x000fe20000000000 */
[----:B------:R-:W-:Y:S02]  /*1800*/  IMAD.MOV R9, RZ, RZ, -R9 ;  /* 0x000000ffff097224 */ /* 0x000fe400078e0a09 */
[----:B------:R-:W-:Y:S02]  /*1810*/  IMAD.MOV R7, RZ, RZ, -R7 ;  /* 0x000000ffff077224 */ /* 0x000fe400078e0a07 */
[C---:B------:R-:W-:Y:S01]  /*1820*/  IMAD R96, R4.reuse, R8, R15 ;  /* 0x0000000804607224 */ /* 0x040fe200078e020f */
[----:B------:R-:W-:Y:S01]  /*1830*/  IABS R15, R10 ;  /* 0x0000000a000f7213 */ /* 0x000fe20000000000 */
[----:B------:R-:W-:Y:S01]  /*1840*/  IMAD R215, R4, R5, R215 ;  /* 0x0000000504d77224 */ /* 0x000fe200078e02d7 */
[----:B---3--:R-:W-:Y:S01]  /*1850*/  LOP3.LUT R10, R250, 0x60, RZ, 0xfc, !PT ;  /* 0x00000060fa0a7812 */ /* 0x008fe200078efcff */
[----:B------:R-:W-:-:S03]  /*1860*/  IMAD.HI.U32 R5, R6, R151, RZ ;  /* 0x0000009706057227 */ /* 0x000fc600078e00ff */
[----:B------:R-:W-:Y:S01]  /*1870*/  IABS R17, R10 ;  /* 0x0000000a00117213 */ /* 0x000fe20000000000 */
[----:B------:R-:W-:Y:S01]  /*1880*/  IMAD R95, R4, R9, R95 ;  /* 0x00000009045f7224 */ /* 0x000fe200078e025f */
[----:B------:R1:W-:Y:S01]  /*1890*/  STL [R1+0xfb4], R10 ;  /* 0x000fb40a01007387 */ /* 0x0003e20000100800 */
[----:B------:R-:W-:-:S03]  /*18a0*/  IMAD.HI.U32 R9, R6, R33, RZ ;  /* 0x0000002106097227 */ /* 0x000fc600078e00ff */
[----:B------:R2:W-:Y:S01]  /*18b0*/  STL [R1+0xfc0], R16 ;  /* 0x000fc01001007387 */ /* 0x0005e20000100800 */
[----:B------:R-:W-:Y:S01]  /*18c0*/  IMAD R156, R4, R7, R11 ;  /* 0x00000007049c7224 */ /* 0x000fe200078e020b */
[----:B------:R-:W-:Y:S01]  /*18d0*/  IABS R11, R14 ;  /* 0x0000000e000b7213 */ /* 0x000fe20000000000 */
[----:B------:R-:W-:Y:S01]  /*18e0*/  IMAD.MOV R5, RZ, RZ, -R5 ;  /* 0x000000ffff057224 */ /* 0x000fe200078e0a05 */
[C---:B------:R-:W-:Y:S01]  /*18f0*/  LOP3.LUT R14, R250.reuse, 0x64, RZ, 0xfc, !PT ;  /* 0x00000064fa0e7812 */ /* 0x040fe200078efcff */
[----:B------:R-:W-:Y:S01]  /*1900*/  IMAD.MOV R9, RZ, RZ, -R9 ;  /* 0x000000ffff097224 */ /* 0x000fe200078e0a09 */
[----:B-1----:R-:W-:Y:S01]  /*1910*/  LOP3.LUT R10, R250, 0x68, RZ, 0xfc, !PT ;  /* 0x00000068fa0a7812 */ /* 0x002fe200078efcff */
[----:B------:R-:W-:Y:S01]  /*1920*/  IMAD.HI.U32 R7, R6, R11, RZ ;  /* 0x0000000b06077227 */ /* 0x000fe200078e00ff */
[----:B------:R-:W-:Y:S01]  /*1930*/  IABS R31, R14 ;  /* 0x0000000e001f7213 */ /* 0x000fe20000000000 */
[----:B------:R1:W-:Y:S01]  /*1940*/  STL [R1+0xfc4], R14 ;  /* 0x000fc40e01007387 */ /* 0x0003e20000100800 */
[----:B--2---:R-:W-:Y:S01]  /*1950*/  LOP3.LUT R16, R250, 0x6c, RZ, 0xfc, !PT ;  /* 0x0000006cfa107812 */ /* 0x004fe200078efcff */
[----:B------:R-:W-:-:S02]  /*1960*/  IMAD.HI.U32 R8, R6, R13, RZ ;  /* 0x0000000d06087227 */ /* 0x000fc400078e00ff */
[----:B------:R-:W-:Y:S02]  /*1970*/  STL [R1+0xfcc], R12 ;  /* 0x000fcc0c01007387 */ /* 0x000fe40000100800 */
[----:B------:R-:W-:Y:S02]  /*1980*/  IMAD R151, R4, R5, R151 ;  /* 0x0000000504977224 */ /* 0x000fe400078e0297 */
[----:B------:R-:W-:Y:S01]  /*1990*/  IMAD.HI.U32 R5, R6, R17, RZ ;  /* 0x0000001106057227 */ /* 0x000fe200078e00ff */
[----:B------:R2:W-:Y:S01]  /*19a0*/  STL [R1+0xfd4], R10 ;  /* 0x000fd40a01007387 */ /* 0x0005e20000100800 */
[----:B-1----:R-:W-:Y:S02]  /*19b0*/  LOP3.LUT R14, R250, 0x6e, RZ, 0xfc, !PT ;  /* 0x0000006efa0e7812 */ /* 0x002fe400078efcff */
[----:B------:R-:W-:Y:S02]  /*19c0*/  IMAD R33, R4, R9, R33 ;  /* 0x0000000904217224 */ /* 0x000fe400078e0221 */
[----:B------:R-:W-:Y:S01]  /*19d0*/  IMAD.HI.U32 R9, R6, R15, RZ ;  /* 0x0000000f06097227 */ /* 0x000fe200078e00ff */
[----:B------:R-:W-:-:S03]  /*19e0*/  IABS R221, R14 ;  /* 0x0000000e00dd7213 */ /* 0x000fc60000000000 */
[----:B------:R-:W-:Y:S01]  /*19f0*/  IMAD.MOV R7, RZ, RZ, -R7 ;  /* 0x000000ffff077224 */ /* 0x000fe200078e0a07 */
[----:B------:R-:W-:Y:S01]  /*1a00*/  IADD3 R9, -R9, RZ, RZ ;  /* 0x000000ff09097210 */ /* 0x000fe20007ffe1ff */
[----:B------:R-:W-:Y:S02]  /*1a10*/  IMAD.MOV R8, RZ, RZ, -R8 ;  /* 0x000000ffff087224 */ /* 0x000fe400078e0a08 */
[----:B------:R-:W-:Y:S02]  /*1a20*/  IMAD.MOV R5, RZ, RZ, -R5 ;  /* 0x000000ffff057224 */ /* 0x000fe400078e0a05 */
[C---:B------:R-:W-:Y:S01]  /*1a30*/  IMAD R94, R4.reuse, R7, R11 ;  /* 0x00000007045e7224 */ /* 0x040fe200078e020b */
[----:B------:R-:W-:Y:S01]  /*1a40*/  IABS R11, R12 ;  /* 0x0000000c000b7213 */ /* 0x000fe20000000000 */
[C---:B------:R-:W-:Y:S01]  /*1a50*/  IMAD R32, R4.reuse, R8, R13 ;  /* 0x0000000804207224 */ /* 0x040fe200078e020d */
[----:B------:R-:W-:Y:S01]  /*1a60*/  IABS R13, R10 ;  /* 0x0000000a000d7213 */ /* 0x000fe20000000000 */
[----:B------:R-:W-:Y:S01]  /*1a70*/  IMAD R152, R4, R5, R17 ;  /* 0x0000000504987224 */ /* 0x000fe200078e0211 */
[----:B--2---:R-:W-:Y:S01]  /*1a80*/  LOP3.LUT R10, R250, 0x6a, RZ, 0xfc, !PT ;  /* 0x0000006afa0a7812 */ /* 0x004fe200078efcff */
[----:B------:R-:W-:Y:S01]  /*1a90*/  IMAD.HI.U32 R5, R6, R93, RZ ;  /* 0x0000005d06057227 */ /* 0x000fe200078e00ff */
[----:B------:R-:W-:-:S03]  /*1aa0*/  LOP3.LUT R12, R250, 0x70, RZ, 0xfc, !PT ;  /* 0x00000070fa0c7812 */ /* 0x000fc600078efcff */
[----:B------:R-:W-:Y:S01]  /*1ab0*/  IMAD R214, R4, R9, R15 ;  /* 0x0000000904d67224 */ /* 0x000fe200078e020f */
[----:B------:R-:W-:Y:S01]  /*1ac0*/  IABS R15, R10 ;  /* 0x0000000a000f7213 */ /* 0x000fe20000000000 */
[----:B------:R-:W-:Y:S01]  /*1ad0*/  IMAD.HI.U32 R8, R6, R11, RZ ;  /* 0x0000000b06087227 */ /* 0x000fe200078e00ff */
[----:B------:R1:W-:Y:S01]  /*1ae0*/  STL [R1+0xfe0], R10 ;  /* 0x000fe00a01007387 */ /* 0x0003e20000100800 */
[----:B------:R-:W-:Y:S02]  /*1af0*/  IABS R147, R12 ;  /* 0x0000000c00937213 */ /* 0x000fe40000000000 */
[----:B------:R-:W-:Y:S01]  /*1b00*/  IMAD.MOV R5, RZ, RZ, -R5 ;  /* 0x000000ffff057224 */ /* 0x000fe200078e0a05 */
[----:B------:R-:W-:Y:S01]  /*1b10*/  STL [R1+0xff0], R16 ;  /* 0x000ff01001007387 */ /* 0x000fe20000100800 */
[----:B------:R-:W-:Y:S02]  /*1b20*/  IMAD.MOV R8, RZ, RZ, -R8 ;  /* 0x000000ffff087224 */ /* 0x000fe400078e0a08 */
[----:B------:R-:W-:Y:S01]  /*1b30*/  IMAD R93, R4, R5, R93 ;  /* 0x00000005045d7224 */ /* 0x000fe200078e025d */
[----:B------:R2:W-:Y:S01]  /*1b40*/  STL [R1+0xff8], R14 ;  /* 0x000ff80e01007387 */ /* 0x0005e20000100800 */
[----:B------:R-:W-:Y:S01]  /*1b50*/  IMAD.HI.U32 R5, R6, R15, RZ ;  /* 0x0000000f06057227 */ /* 0x000fe200078e00ff */
[----:B-1----:R-:W-:-:S02]  /*1b60*/  LOP3.LUT R10, R250, 0x72, RZ, 0xfc, !PT ;  /* 0x00000072fa0a7812 */ /* 0x002fc400078efcff */
[----:B------:R1:W-:Y:S01]  /*1b70*/  STL [R1+0x1008], R12 ;  /* 0x0010080c01007387 */ /* 0x0003e20000100800 */
[----:B------:R-:W-:Y:S01]  /*1b80*/  IMAD R216, R4, R8, R11 ;  /* 0x0000000804d87224 */ /* 0x000fe200078e020b */
[----:B------:R-:W-:Y:S01]  /*1b90*/  IABS R11, R16 ;  /* 0x00000010000b7213 */ /* 0x000fe20000000000 */
[----:B------:R-:W-:Y:S01]  /*1ba0*/  IMAD.MOV R5, RZ, RZ, -R5 ;  /* 0x000000ffff057224 */ /* 0x000fe200078e0a05 */
[----:B------:R3:W-:Y:S01]  /*1bb0*/  STL [R1+0x1010], R10 ;  /* 0x0010100a01007387 */ /* 0x0007e20000100800 */
[----:B------:R-:W-:Y:S01]  /*1bc0*/  IABS R87, R10 ;  /* 0x0000000a00577213 */ /* 0x000fe20000000000 */
[----:B------:R-:W-:Y:S01]  /*1bd0*/  IMAD.HI.U32 R9, R6, R13, RZ ;  /* 0x0000000d06097227 */ /* 0x000fe200078e00ff */
[C---:B--2---:R-:W-:Y:S02]  /*1be0*/  LOP3.LUT R14, R250.reuse, 0x76, RZ, 0xfc, !PT ;  /* 0x00000076fa0e7812 */ /* 0x044fe400078efcff */
[----:B------:R-:W-:Y:S01]  /*1bf0*/  LOP3.LUT R16, R250, 0x80, RZ, 0xfc, !PT ;  /* 0x00000080fa107812 */ /* 0x000fe200078efcff */
[----:B------:R-:W-:Y:S01]  /*1c00*/  IMAD R92, R4, R5, R15 ;  /* 0x00000005045c7224 */ /* 0x000fe200078e020f */
[----:B-1----:R-:W-:Y:S01]  /*1c10*/  LOP3.LUT R12, R250, 0x7a, RZ, 0xfc, !PT ;  /* 0x0000007afa0c7812 */ /* 0x002fe200078efcff */
[----:B------:R-:W-:Y:S01]  /*1c20*/  IMAD.HI.U32 R5, R6, R11, RZ ;  /* 0x0000000b06057227 */ /* 0x000fe200078e00ff */
[----:B------:R-:W-:-:S02]  /*1c30*/  IABS R149, R16 ;  /* 0x0000001000957213 */ /* 0x000fc40000000000 */
[----:B---3--:R-:W-:Y:S01]  /*1c40*/  LOP3.LUT R10, R250, 0x74, RZ, 0xfc, !PT ;  /* 0x00000074fa0a7812 */ /* 0x008fe200078efcff */
[----:B------:R-:W-:Y:S01]  /*1c50*/  IMAD.MOV R5, RZ, RZ, -R5 ;  /* 0x000000ffff057224 */ /* 0x000fe200078e0a05 */
[----:B------:R-:W-:Y:S01]  /*1c60*/  IABS R15, R12 ;  /* 0x0000000c000f7213 */ /* 0x000fe20000000000 */
[----:B------:R-:W-:Y:S01]  /*1c70*/  IMAD.MOV R9, RZ, RZ, -R9 ;  /* 0x000000ffff097224 */ /* 0x000fe200078e0a09 */
[----:B------:R-:W-:Y:S01]  /*1c80*/  IABS R27, R10 ;  /* 0x0000000a001b7213 */ /* 0x000fe20000000000 */
[C---:B------:R-:W-:Y:S01]  /*1c90*/  IMAD R30, R4.reuse, R5, R11 ;  /* 0x00000005041e7224 */ /* 0x040fe200078e020b */
[----:B------:R1:W-:Y:S01]  /*1ca0*/  STL [R1+0x1024], R10 ;  /* 0x0010240a01007387 */ /* 0x0003e20000100800 */
[----:B------:R-:W-:Y:S01]  /*1cb0*/  IMAD R150, R4, R9, R13 ;  /* 0x0000000904967224 */ /* 0x000fe200078e020d */
[----:B------:R-:W-:Y:S01]  /*1cc0*/  LOP3.LUT R13, R250, 0x78, RZ, 0xfc, !PT ;  /* 0x00000078fa0d7812 */ /* 0x000fe200078efcff */
[----:B------:R-:W-:Y:S01]  /*1cd0*/  IMAD.HI.U32 R5, R6, R27, RZ ;  /* 0x0000001b06057227 */ /* 0x000fe200078e00ff */
[----:B------:R-:W-:Y:S01]  /*1ce0*/  IABS R11, R14 ;  /* 0x0000000e000b7213 */ /* 0x000fe20000000000 */
[----:B------:R2:W-:Y:S02]  /*1cf0*/  STL [R1+0x1034], R14 ;  /* 0x0010340e01007387 */ /* 0x0005e40000100800 */
[----:B------:R-:W-:-:S02]  /*1d00*/  IMAD.MOV R5, RZ, RZ, -R5 ;  /* 0x000000ffff057224 */ /* 0x000fc400078e0a05 */
[----:B------:R3:W-:Y:S01]  /*1d10*/  STL [R1+0x103c], R13 ;  /* 0x00103c0d01007387 */ /* 0x0007e20000100800 */
[----:B-1----:R-:W-:Y:S01]  /*1d20*/  LOP3.LUT R10, R250, 0x7c, RZ, 0xfc, !PT ;  /* 0x0000007cfa0a7812 */ /* 0x002fe200078efcff */
[----:B------:R-:W-:Y:S02]  /*1d30*/  IMAD R27, R4, R5, R27 ;  /* 0x00000005041b7224 */ /* 0x000fe400078e021b */
[----:B------:R1:W-:Y:S01]  /*1d40*/  STL [R1+0x1054], R12 ;  /* 0x0010540c01007387 */ /* 0x0003e20000100800 */
[----:B------:R-:W-:Y:S01]  /*1d50*/  IABS R17, R10 ;  /* 0x0000000a00117213 */ /* 0x000fe20000000000 */
[----:B------:R-:W-:Y:S01]  /*1d60*/  IMAD.HI.U32 R5, R6, R11, RZ ;  /* 0x0000000b06057227 */ /* 0x000fe200078e00ff */
[----:B--2---:R-:W-:Y:S01]  /*1d70*/  LOP3.LUT R14, R250, 0x82, RZ, 0xfc, !PT ;  /* 0x00000082fa0e7812 */ /* 0x004fe200078efcff */
[----:B------:R2:W-:Y:S02]  /*1d80*/  STL [R1+0x1068], R10 ;  /* 0x0010680a01007387 */ /* 0x0005e40000100800 */
[----:B------:R-:W-:Y:S01]  /*1d90*/  IMAD.HI.U32 R7, R6, R31, RZ ;  /* 0x0000001f06077227 */ /* 0x000fe200078e00ff */
[----:B---3--:R-:W-:-:S02]  /*1da0*/  IABS R13, R13 ;  /* 0x0000000d000d7213 */ /* 0x008fc40000000000 */
[----:B------:R-:W-:Y:S01]  /*1db0*/  IABS R89, R14 ;  /* 0x0000000e00597213 */ /* 0x000fe20000000000 */
[----:B------:R-:W-:Y:S01]  /*1dc0*/  IMAD.MOV R5, RZ, RZ, -R5 ;  /* 0x000000ffff057224 */ /* 0x000fe200078e0a05 */
[C---:B-1----:R-:W-:Y:S01]  /*1dd0*/  LOP3.LUT R12, R250.reuse, 0x84, RZ, 0xfc, !PT ;  /* 0x00000084fa0c7812 */ /* 0x042fe200078efcff */
[----:B------:R-:W-:Y:S01]  /*1de0*/  IMAD.MOV R7, RZ, RZ, -R7 ;  /* 0x000000ffff077224 */ /* 0x000fe200078e0a07 */
[----:B--2---:R-:W-:Y:S01]  /*1df0*/  LOP3.LUT R10, R250, 0x7e, RZ, 0xfc, !PT ;  /* 0x0000007efa0a7812 */ /* 0x004fe200078efcff */
[----:B------:R-:W-:Y:S01]  /*1e00*/  IMAD R220, R4, R5, R11 ;  /* 0x0000000504dc7224 */ /* 0x000fe200078e020b */
[----:B------:R-:W-:Y:S01]  /*1e10*/  LOP3.LUT R11, R250, 0x8a, RZ, 0xfc, !PT ;  /* 0x0000008afa0b7812 */ /* 0x000fe200078efcff */
[----:B------:R-:W-:Y:S01]  /*1e20*/  IMAD R31, R4, R7, R31 ;  /* 0x00000007041f7224 */ /* 0x000fe200078e021f */
[----:B------:R-:W-:Y:S01]  /*1e30*/  IABS R219, R10 ;  /* 0x0000000a00db7213 */ /* 0x000fe20000000000 */
[----:B------:R-:W-:Y:S01]  /*1e40*/  IMAD.HI.U32 R7, R6, R221, RZ ;  /* 0x000000dd06077227 */ /* 0x000fe200078e00ff */
[----:B------:R1:W-:Y:S01]  /*1e50*/  STL [R1+0x1080], R10 ;  /* 0x0010800a01007387 */ /* 0x0003e20000100800 */
[----:B------:R-:W-:-:S02]  /*1e60*/  IABS R29, R12 ;  /* 0x0000000c001d7213 */ /* 0x000fc40000000000 */
[----:B------:R-:W-:Y:S01]  /*1e70*/  IMAD.HI.U32 R5, R6, R219, RZ ;  /* 0x000000db06057227 */ /* 0x000fe200078e00ff */
[----:B------:R2:W-:Y:S03]  /*1e80*/  STL [R1+0x1098], R16 ;  /* 0x0010981001007387 */ /* 0x0005e60000100800 */
[----:B------:R-:W-:Y:S01]  /*1e90*/  IMAD.MOV R7, RZ, RZ, -R7 ;  /* 0x000000ffff077224 */ /* 0x000fe200078e0a07 */
[----:B------:R-:W-:Y:S01]  /*1ea0*/  IADD3 R5, -R5, RZ, RZ ;  /* 0x000000ff05057210 */ /* 0x000fe20007ffe1ff */
[----:B------:R3:W-:Y:S01]  /*1eb0*/  STL [R1+0x10a8], R14 ;  /* 0x0010a80e01007387 */ /* 0x0007e20000100800 */
[----:B-1----:R-:W-:Y:S01]  /*1ec0*/  LOP3.LUT R10, R250, 0x86, RZ, 0xfc, !PT ;  /* 0x00000086fa0a7812 */ /* 0x002fe200078efcff */
[C---:B------:R-:W-:Y:S02]  /*1ed0*/  IMAD.HI.U32 R8, R6.reuse, R147, RZ ;  /* 0x0000009306087227 */ /* 0x040fe400078e00ff */
[----:B------:R1:W-:Y:S01]  /*1ee0*/  STL [R1+0x10b0], R12 ;  /* 0x0010b00c01007387 */ /* 0x0003e20000100800 */
[----:B------:R-:W-:Y:S01]  /*1ef0*/  IABS R225, R10 ;  /* 0x0000000a00e17213 */ /* 0x000fe20000000000 */
[----:B------:R-:W-:Y:S01]  /*1f00*/  IMAD.HI.U32 R9, R6, R87, RZ ;  /* 0x0000005706097227 */ /* 0x000fe200078e00ff */
[----:B--2---:R-:W-:Y:S01]  /*1f10*/  LOP3.LUT R16, R250, 0x94, RZ, 0xfc, !PT ;  /* 0x00000094fa107812 */ /* 0x004fe200078efcff */
[----:B------:R2:W-:Y:S02]  /*1f20*/  STL [R1+0x10c4], R10 ;  /* 0x0010c40a01007387 */ /* 0x0005e40000100800 */
[----:B------:R-:W-:Y:S01]  /*1f30*/  IMAD R219, R4, R5, R219 ;  /* 0x0000000504db7224 */ /* 0x000fe200078e02db */
[----:B---3--:R-:W-:Y:S01]  /*1f40*/  LOP3.LUT R14, R250, 0x96, RZ, 0xfc, !PT ;  /* 0x00000096fa0e7812 */ /* 0x008fe200078efcff */
[----:B------:R-:W-:Y:S01]  /*1f50*/  IMAD R221, R4, R7, R221 ;  /* 0x0000000704dd7224 */ /* 0x000fe200078e02dd */
[----:B------:R-:W-:Y:S01]  /*1f60*/  IABS R25, R16 ;  /* 0x0000001000197213 */ /* 0x000fe20000000000 */
[----:B------:R-:W-:Y:S01]  /*1f70*/  IMAD.HI.U32 R5, R6, R149, RZ ;  /* 0x0000009506057227 */ /* 0x000fe200078e00ff */
[----:B-1----:R-:W-:-:S02]  /*1f80*/  LOP3.LUT R12, R250, 0x8e, RZ, 0xfc, !PT ;  /* 0x0000008efa0c7812 */ /* 0x002fc400078efcff */
[----:B--2---:R-:W-:Y:S01]  /*1f90*/  LOP3.LUT R10, R250, 0x88, RZ, 0xfc, !PT ;  /* 0x00000088fa0a7812 */ /* 0x004fe200078efcff */
[----:B------:R-:W-:-:S03]  /*1fa0*/  IMAD.HI.U32 R7, R6, R13, RZ ;  /* 0x0000000d06077227 */ /* 0x000fc600078e00ff */
[----:B------:R-:W-:Y:S01]  /*1fb0*/  IABS R145, R10 ;  /* 0x0000000a00917213 */ /* 0x000fe20000000000 */
[----:B------:R-:W-:Y:S01]  /*1fc0*/  IMAD.MOV R8, RZ, RZ, -R8 ;  /* 0x000000ffff087224 */ /* 0x000fe200078e0a08 */
[----:B------:R1:W-:Y:S01]  /*1fd0*/  STL [R1+0x10d8], R10 ;  /* 0x0010d80a01007387 */ /* 0x0003e20000100800 */
[----:B------:R-:W-:Y:S02]  /*1fe0*/  IMAD.MOV R9, RZ, RZ, -R9 ;  /* 0x000000ffff097224 */ /* 0x000fe400078e0a09 */
[----:B------:R-:W-:Y:S01]  /*1ff0*/  IMAD.MOV R5, RZ, RZ, -R5 ;  /* 0x000000ffff057224 */ /* 0x000fe200078e0a05 */
[----:B------:R2:W-:Y:S01]  /*2000*/  STL [R1+0x10dc], R11 ;  /* 0x0010dc0b01007387 */ /* 0x0005e20000100800 */
[----:B------:R-:W-:Y:S02]  /*2010*/  IMAD.MOV R7, RZ, RZ, -R7 ;  /* 0x000000ffff077224 */ /* 0x000fe400078e0a07 */
[C---:B------:R-:W-:Y:S02]  /*2020*/  IMAD R147, R4.reuse, R8, R147 ;  /* 0x0000000804937224 */ /* 0x040fe400078e0293 */
[----:B------:R-:W-:Y:S01]  /*2030*/  IMAD R87, R4, R9, R87 ;  /* 0x0000000904577224 */ /* 0x000fe200078e0257 */
[----:B-1----:R-:W-:Y:S01]  /*2040*/  LOP3.LUT R10, R250, 0x90, RZ, 0xfc, !PT ;  /* 0x00000090fa0a7812 */ /* 0x002fe200078efcff */
[----:B------:R-:W-:Y:S01]  /*2050*/  IMAD.HI.U32 R8, R6, R15, RZ ;  /* 0x0000000f06087227 */ /* 0x000fe200078e00ff */
[----:B--2---:R-:W-:-:S03]  /*2060*/  IABS R11, R11 ;  /* 0x0000000b000b7213 */ /* 0x004fc60000000000 */
[----:B------:R-:W-:-:S04]  /*2070*/  IMAD.HI.U32 R9, R6, R17, RZ ;  /* 0x0000001106097227 */ /* 0x000fc800078e00ff */
[C---:B------:R-:W-:Y:S02]  /*2080*/  IMAD R149, R4.reuse, R5, R149 ;  /* 0x0000000504957224 */ /* 0x040fe400078e0295 */
[----:B------:R-:W-:Y:S01]  /*2090*/  IMAD R148, R4, R7, R13 ;  /* 0x0000000704947224 */ /* 0x000fe200078e020d */
[----:B------:R-:W-:Y:S01]  /*20a0*/  LOP3.LUT R13, R250, 0x8c, RZ, 0xfc, !PT ;  /* 0x0000008cfa0d7812 */ /* 0x000fe200078efcff */
[----:B------:R-:W-:-:S04]  /*20b0*/  IMAD.HI.U32 R5, R6, R145, RZ ;  /* 0x0000009106057227 */ /* 0x000fc800078e00ff */
[----:B------:R-:W-:Y:S01]  /*20c0*/  IMAD.MOV R8, RZ, RZ, -R8 ;  /* 0x000000ffff087224 */ /* 0x000fe200078e0a08 */
[----:B------:R1:W-:Y:S01]  /*20d0*/  STL [R1+0x10e0], R13 ;  /* 0x0010e00d01007387 */ /* 0x0003e20000100800 */
[----:B------:R-:W-:Y:S02]  /*20e0*/  IMAD.MOV R9, RZ, RZ, -R9 ;  /* 0x000000ffff097224 */ /* 0x000fe400078e0a09 */
[----:B------:R-:W-:Y:S01]  /*20f0*/  IMAD.MOV R5, RZ, RZ, -R5 ;  /* 0x000000ffff057224 */ /* 0x000fe200078e0a05 */
[----:B------:R2:W-:Y:S01]  /*2100*/  STL [R1+0x10e4], R12 ;  /* 0x0010e40c01007387 */ /* 0x0005e20000100800 */
[C---:B------:R-:W-:Y:S01]  /*2110*/  IMAD R88, R4.reuse, R8, R15 ;  /* 0x0000000804587224 */ /* 0x040fe200078e020f */
[----:B------:R-:W-:Y:S01]  /*2120*/  IABS R15, R12 ;  /* 0x0000000c000f7213 */ /* 0x000fe20000000000 */
[----:B------:R-:W-:Y:S01]  /*2130*/  IMAD R28, R4, R9, R17 ;  /* 0x00000009041c7224 */ /* 0x000fe200078e0211 */
[----:B------:R3:W-:Y:S01]  /*2140*/  STL [R1+0x10e8], R10 ;  /* 0x0010e80a01007387 */ /* 0x0007e20000100800 */
[----:B------:R-:W-:Y:S01]  /*2150*/  IMAD.HI.U32 R8, R6, R29, RZ ;  /* 0x0000001d06087227 */ /* 0x000fe200078e00ff */
[----:B------:R-:W-:-:S02]  /*2160*/  IABS R17, R10 ;  /* 0x0000000a00117213 */ /* 0x000fc40000000000 */
[----:B-1----:R-:W-:Y:S01]  /*2170*/  IABS R13, R13 ;  /* 0x0000000d000d7213 */ /* 0x002fe20000000000 */
[----:B------:R-:W-:Y:S01]  /*2180*/  IMAD R145, R4, R5, R145 ;  /* 0x0000000504917224 */ /* 0x000fe200078e0291 */
[----:B--2---:R-:W-:Y:S01]  /*2190*/  LOP3.LUT R12, R250, 0x98, RZ, 0xfc, !PT ;  /* 0x00000098fa0c7812 */ /* 0x004fe200078efcff */
[----:B------:R-:W-:Y:S01]  /*21a0*/  IMAD.HI.U32 R5, R6, R11, RZ ;  /* 0x0000000b06057227 */ /* 0x000fe200078e00ff */
[----:B---3--:R-:W-:-:S03]  /*21b0*/  LOP3.LUT R10, R250, 0x92, RZ, 0xfc, !PT ;  /* 0x00000092fa0a7812 */ /* 0x008fc600078efcff */
[----:B------:R-:W-:Y:S02]  /*21c0*/  IMAD.MOV R8, RZ, RZ, -R8 ;  /* 0x000000ffff087224 */ /* 0x000fe400078e0a08 */
[----:B------:R-:W-:Y:S01]  /*21d0*/  IMAD.HI.U32 R9, R6, R225, RZ ;  /* 0x000000e106097227 */ /* 0x000fe200078e00ff */
[----:B------:R-:W-:Y:S01]  /*21e0*/  IABS R85, R10 ;  /* 0x0000000a00557213 */ /* 0x000fe20000000000 */
[----:B------:R1:W-:Y:S02]  /*21f0*/  STL [R1+0x10ec], R10 ;  /* 0x0010ec0a01007387 */ /* 0x0003e40000100800 */
[----:B------:R-:W-:Y:S02]  /*2200*/  IMAD.MOV R5, RZ, RZ, -R5 ;  /* 0x000000ffff057224 */ /* 0x000fe400078e0a05 */
[----:B------:R-:W-:Y:S01]  /*2210*/  IMAD R29, R4, R8, R29 ;  /* 0x00000008041d7224 */ /* 0x000fe200078e021d */
[----:B------:R2:W-:Y:S01]  /*2220*/  STL [R1+0x10f0], R16 ;  /* 0x0010f01001007387 */ /* 0x0005e20000100800 */
[----:B------:R-:W-:-:S02]  /*2230*/  IMAD.MOV R9, RZ, RZ, -R9 ;  /* 0x000000ffff097224 */ /* 0x000fc400078e0a09 */
[----:B------:R-:W-:Y:S01]  /*2240*/  IMAD.HI.U32 R8, R6, R15, RZ ;  /* 0x0000000f06087227 */ /* 0x000fe200078e00ff */
[----:B------:R3:W-:Y:S01]  /*2250*/  STL [R1+0x10f4], R14 ;  /* 0x0010f40e01007387 */ /* 0x0007e20000100800 */
[----:B-1----:R-:W-:Y:S02]  /*2260*/  LOP3.LUT R10, R250, 0x9a, RZ, 0xfc, !PT ;  /* 0x0000009afa0a7812 */ /* 0x002fe400078efcff */
[----:B------:R-:W-:Y:S01]  /*2270*/  IMAD R86, R4, R5, R11 ;  /* 0x0000000504567224 */ /* 0x000fe200078e020b */
[----:B------:R-:W-:Y:S01]  /*2280*/  STL [R1+0x10f8], R12 ;  /* 0x0010f80c01007387 */ /* 0x000fe20000100800 */
[----:B------:R-:W-:Y:S01]  /*2290*/  IMAD.HI.U32 R5, R6, R85, RZ ;  /* 0x0000005506057227 */ /* 0x000fe200078e00ff */
[----:B--2---:R-:W-:Y:S02]  /*22a0*/  LOP3.LUT R16, R250, 0x9e, RZ, 0xfc, !PT ;  /* 0x0000009efa107812 */ /* 0x004fe400078efcff */
[----:B------:R1:W-:Y:S01]  /*22b0*/  STL [R1+0x10fc], R10 ;  /* 0x0010fc0a01007387 */ /* 0x0003e20000100800 */
[----:B------:R-:W-:Y:S01]  /*22c0*/  IMAD.HI.U32 R7, R6, R89, RZ ;  /* 0x0000005906077227 */ /* 0x000fe200078e00ff */
[----:B------:R-:W-:-:S02]  /*22d0*/  IABS R11, R14 ;  /* 0x0000000e000b7213 */ /* 0x000fc40000000000 */
[----:B---3--:R-:W-:Y:S01]  /*22e0*/  LOP3.LUT R14, R250, 0xa0, RZ, 0xfc, !PT ;  /* 0x000000a0fa0e7812 */ /* 0x008fe200078efcff */
[----:B------:R-:W-:Y:S01]  /*22f0*/  IMAD R225, R4, R9, R225 ;  /* 0x0000000904e17224 */ /* 0x000fe200078e02e1 */
[----:B------:R-:W-:Y:S01]  /*2300*/  IABS R227, R16 ;  /* 0x0000001000e37213 */ /* 0x000fe20000000000 */
[----:B------:R-:W-:Y:S01]  /*2310*/  IMAD.MOV R8, RZ, RZ, -R8 ;  /* 0x000000ffff087224 */ /* 0x000fe200078e0a08 */
[----:B------:R-:W-:Y:S01]  /*2320*/  IABS R143, R14 ;  /* 0x0000000e008f7213 */ /* 0x000fe20000000000 */
[----:B------:R-:W-:-:S04]  /*2330*/  IMAD.HI.U32 R9, R6, R17, RZ ;  /* 0x0000001106097227 */ /* 0x000fc800078e00ff */
[----:B------:R-:W-:Y:S02]  /*2340*/  IMAD.MOV R5, RZ, RZ, -R5 ;  /* 0x000000ffff057224 */ /* 0x000fe400078e0a05 */
[----:B------:R-:W-:Y:S02]  /*2350*/  IMAD.MOV R7, RZ, RZ, -R7 ;  /* 0x000000ffff077224 */ /* 0x000fe400078e0a07 */
[----:B------:R-:W-:Y:S01]  /*2360*/  IMAD R224, R4, R8, R15 ;  /* 0x0000000804e07224 */ /* 0x000fe200078e020f */
[----:B------:R-:W-:Y:S01]  /*2370*/  IABS R15, R10 ;  /* 0x0000000a000f7213 */ /* 0x000fe20000000000 */
[----:B------:R-:W-:Y:S01]  /*2380*/  IMAD.MOV R9, RZ, RZ, -R9 ;  /* 0x000000ffff097224 */ /* 0x000fe200078e0a09 */
[----:B-1----:R-:W-:Y:S01]  /*2390*/  LOP3.LUT R10, R250, 0x9c, RZ, 0xfc, !PT ;  /* 0x0000009cfa0a7812 */ /* 0x002fe200078efcff */
[----:B------:R-:W-:Y:S02]  /*23a0*/  IMAD R85, R4, R5, R85 ;  /* 0x0000000504557224 */ /* 0x000fe400078e0255 */
[----:B------:R-:W-:-:S02]  /*23b0*/  IMAD.HI.U32 R5, R6, R25, RZ ;  /* 0x0000001906057227 */ /* 0x000fc400078e00ff */
[----:B------:R1:W-:Y:S02]  /*23c0*/  STL [R1+0x1100], R10 ;  /* 0x0011000a01007387 */ /* 0x0003e40000100800 */
[----:B------:R-:W-:Y:S02]  /*23d0*/  IMAD R89, R4, R7, R89 ;  /* 0x0000000704597224 */ /* 0x000fe400078e0259 */
[----:B------:R-:W-:Y:S01]  /*23e0*/  IMAD.HI.U32 R7, R6, R13, RZ ;  /* 0x0000000d06077227 */ /* 0x000fe200078e00ff */
[----:B------:R2:W-:Y:S03]  /*23f0*/  STL [R1+0x1104], R16 ;  /* 0x0011041001007387 */ /* 0x0005e60000100800 */
[----:B------:R-:W-:Y:S01]  /*2400*/  IMAD R146, R4, R9, R17 ;  /* 0x0000000904927224 */ /* 0x000fe200078e0211 */
[----:B------:R-:W-:Y:S01]  /*2410*/  IABS R17, R10 ;  /* 0x0000000a00117213 */ /* 0x000fe20000000000 */
[----:B------:R-:W-:Y:S01]  /*2420*/  IMAD.MOV R5, RZ, RZ, -R5 ;  /* 0x000000ffff057224 */ /* 0x000fe200078e0a05 */
[----:B-1----:R-:W-:Y:S01]  /*2430*/  LOP3.LUT R10, R250, 0xa4, RZ, 0xfc, !PT ;  /* 0x000000a4fa0a7812 */ /* 0x002fe200078efcff */
[----:B------:R-:W-:Y:S01]  /*2440*/  IMAD.MOV R7, RZ, RZ, -R7 ;  /* 0x000000ffff077224 */ /* 0x000fe200078e0a07 */
[----:B------:R1:W-:Y:S01]  /*2450*/  STL [R1+0x1108], R14 ;  /* 0x0011080e01007387 */ /* 0x0003e20000100800 */
[----:B------:R-:W-:Y:S01]  /*2460*/  IMAD R25, R4, R5, R25 ;  /* 0x0000000504197224 */ /* 0x000fe200078e0219 */
[----:B------:R-:W-:Y:S01]  /*2470*/  IABS R23, R10 ;  /* 0x0000000a00177213 */ /* 0x000fe20000000000 */
[----:B------:R-:W-:Y:S01]  /*2480*/  IMAD.HI.U32 R5, R6, R17, RZ ;  /* 0x0000001106057227 */ /* 0x000fe200078e00ff */
[----:B--2---:R-:W-:-:S03]  /*2490*/  LOP3.LUT R16, R250, 0xb2, RZ, 0xfc, !PT ;  /* 0x000000b2fa107812 */ /* 0x004fc600078efcff */
[----:B------:R-:W-:Y:S01]  /*24a0*/  IMAD R26, R4, R7, R13 ;  /* 0x00000007041a7224 */ /* 0x000fe200078e020d */
[----:B------:R-:W-:Y:S01]  /*24b0*/  IABS R13, R12 ;  /* 0x0000000c000d7213 */ /* 0x000fe20000000000 */
[----:B------:R-:W-:Y:S01]  /*24c0*/  IMAD.MOV R5, RZ, RZ, -R5 ;  /* 0x000000ffff057224 */ /* 0x000fe200078e0a05 */
[----:B------:R-:W-:Y:S01]  /*24d0*/  LOP3.LUT R12, R250, 0xa2, RZ, 0xfc, !PT ;  /* 0x000000a2fa0c7812 */ /* 0x000fe200078efcff */
[----:B------:R-:W-:Y:S01]  /*24e0*/  IMAD.HI.U32 R7, R6, R11, RZ ;  /* 0x0000000b06077227 */ /* 0x000fe200078e00ff */
[----:B-1----:R-:W-:Y:S02]  /*24f0*/  LOP3.LUT R14, R250, 0xaa, RZ, 0xfc, !PT ;  /* 0x000000aafa0e7812 */ /* 0x002fe400078efcff */
[----:B------:R-:W-:Y:S01]  /*2500*/  IABS R83, R12 ;  /* 0x0000000c00537213 */ /* 0x000fe20000000000 */
[----:B------:R-:W-:Y:S01]  /*2510*/  IMAD R24, R4, R5, R17 ;  /* 0x0000000504187224 */ /* 0x000fe200078e0211 */
[----:B------:R1:W-:Y:S01]  /*2520*/  STL [R1+0x110c], R12 ;  /* 0x00110c0c01007387 */ /* 0x0003e20000100800 */
[----:B------:R-:W-:Y:S01]  /*2530*/  IMAD.HI.U32 R5, R6, R227, RZ ;  /* 0x000000e306057227 */ /* 0x000fe200078e00ff */
[----:B------:R-:W-:-:S02]  /*2540*/  IABS R81, R16 ;  /* 0x0000001000517213 */ /* 0x000fc40000000000 */
[----:B------:R2:W-:Y:S01]  /*2550*/  STL [R1+0x1110], R10 ;  /* 0x0011100a01007387 */ /* 0x0005e20000100800 */
[----:B------:R-:W-:Y:S01]  /*2560*/  IMAD.MOV R7, RZ, RZ, -R7 ;  /* 0x000000ffff077224 */ /* 0x000fe200078e0a07 */
[----:B------:R-:W-:Y:S01]  /*2570*/  IADD3 R5, -R5, RZ, RZ ;  /* 0x000000ff05057210 */ /* 0x000fe20007ffe1ff */
[----:B------:R-:W-:Y:S01]  /*2580*/  IMAD.HI.U32 R8, R6, R13, RZ ;  /* 0x0000000d06087227 */ /* 0x000fe200078e00ff */
[----:B-1----:R-:W-:-:S03]  /*2590*/  LOP3.LUT R12, R250, 0xac, RZ, 0xfc, !PT ;  /* 0x000000acfa0c7812 */ /* 0x002fc600078efcff */
[----:B------:R-:W-:Y:S02]  /*25a0*/  IMAD R228, R4, R7, R11 ;  /* 0x0000000704e47224 */ /* 0x000fe400078e020b */
[----:B------:R-:W-:Y:S01]  /*25b0*/  IMAD.HI.U32 R7, R6, R143, RZ ;  /* 0x0000008f06077227 */ /* 0x000fe200078e00ff */
[----:B--2---:R-:W-:-:S03]  /*25c0*/  LOP3.LUT R10, R250, 0xa6, RZ, 0xfc, !PT ;  /* 0x000000a6fa0a7812 */ /* 0x004fc600078efcff */
[----:B------:R-:W-:Y:S01]  /*25d0*/  IMAD.MOV R7, RZ, RZ, -R7 ;  /* 0x000000ffff077224 */ /* 0x000fe200078e0a07 */
[----:B------:R-:W-:Y:S01]  /*25e0*/  IABS R11, R10 ;  /* 0x0000000a000b7213 */ /* 0x000fe20000000000 */
[----:B------:R-:W-:Y:S01]  /*25f0*/  IMAD R227, R4, R5, R227 ;  /* 0x0000000504e37224 */ /* 0x000fe200078e02e3 */
[----:B------:R1:W-:Y:S01]  /*2600*/  STL [R1+0x1114], R10 ;  /* 0x0011140a01007387 */ /* 0x0003e20000100800 */
[----:B------:R-:W-:-:S04]  /*2610*/  IMAD.HI.U32 R9, R6, R15, RZ ;  /* 0x0000000f06097227 */ /* 0x000fc800078e00ff */
[----:B------:R-:W-:-:S04]  /*2620*/  IMAD.HI.U32 R5, R6, R11, RZ ;  /* 0x0000000b06057227 */ /* 0x000fc800078e00ff */
[----:B------:R-:W-:Y:S01]  /*2630*/  IMAD.MOV R8, RZ, RZ, -R8 ;  /* 0x000000ffff087224 */ /* 0x000fe200078e0a08 */
[----:B-1----:R-:W-:Y:S01]  /*2640*/  LOP3.LUT R10, R250, 0xb0, RZ, 0xfc, !PT ;  /* 0x000000b0fa0a7812 */ /* 0x002fe200078efcff */
[C---:B------:R-:W-:Y:S01]  /*2650*/  IMAD R143, R4.reuse, R7, R143 ;  /* 0x00000007048f7224 */ /* 0x040fe200078e028f */
[----:B------:R-:W-:Y:S01]  /*2660*/  IABS R7, R14 ;  /* 0x0000000e00077213 */ /* 0x000fe20000000000 */
[----:B------:R-:W-:Y:S01]  /*2670*/  IMAD.MOV R9, RZ, RZ, -R9 ;  /* 0x000000ffff097224 */ /* 0x000fe200078e0a09 */
[----:B------:R-:W-:Y:S01]  /*2680*/  IABS R17, R10 ;  /* 0x0000000a00117213 */ /* 0x000fe20000000000 */
[----:B------:R-:W-:Y:S02]  /*2690*/  IMAD.MOV R5, RZ, RZ, -R5 ;  /* 0x000000ffff057224 */ /* 0x000fe400078e0a05 */
[----:B------:R-:W-:Y:S01]  /*26a0*/  IMAD R142, R4, R8, R13 ;  /* 0x00000008048e7224 */ /* 0x000fe200078e020d */
[----:B------:R-:W-:Y:S01]  /*26b0*/  LOP3.LUT R13, R250, 0xa8, RZ, 0xfc, !PT ;  /* 0x000000a8fa0d7812 */ /* 0x000fe200078efcff */
[C---:B------:R-:W-:Y:S01]  /*26c0*/  IMAD R84, R4.reuse, R9, R15 ;  /* 0x0000000904547224 */ /* 0x040fe200078e020f */
[----:B------:R-:W-:Y:S01]  /*26d0*/  IABS R15, R12 ;  /* 0x0000000c000f7213 */ /* 0x000fe20000000000 */
[----:B------:R-:W-:-:S02]  /*26e0*/  IMAD R226, R4, R5, R11 ;  /* 0x0000000504e27224 */ /* 0x000fc400078e020b */
[C---:B------:R-:W-:Y:S01]  /*26f0*/  IMAD.HI.U32 R9, R6.reuse, R23, RZ ;  /* 0x0000001706097227 */ /* 0x040fe200078e00ff */
[----:B------:R1:W-:Y:S03]  /*2700*/  STL [R1+0x1118], R13 ;  /* 0x0011180d01007387 */ /* 0x0003e60000100800 */
[----:B------:R-:W-:Y:S01]  /*2710*/  IMAD.MOV.U32 R11, RZ, RZ, R7 ;  /* 0x000000ffff0b7224 */ /* 0x000fe200078e0007 */
[----:B------:R2:W-:Y:S01]  /*2720*/  STL [R1+0x111c], R14 ;  /* 0x00111c0e01007387 */ /* 0x0005e20000100800 */
[----:B------:R-:W-:Y:S02]  /*2730*/  IMAD.MOV R9, RZ, RZ, -R9 ;  /* 0x000000ffff097224 */ /* 0x000fe400078e0a09 */
[----:B------:R-:W-:Y:S01]  /*2740*/  IMAD.HI.U32 R7, R6, R11, RZ ;  /* 0x0000000b06077227 */ /* 0x000fe200078e00ff */
[----:B------:R3:W-:Y:S01]  /*2750*/  STL [R1+0x1120], R12 ;  /* 0x0011200c01007387 */ /* 0x0007e20000100800 */
[----:B-1----:R-:W-:-:S02]  /*2760*/  IABS R13, R13 ;  /* 0x0000000d000d7213 */ /* 0x002fc40000000000 */
[----:B------:R-:W-:Y:S01]  /*2770*/  IMAD R23, R4, R9, R23 ;  /* 0x0000000904177224 */ /* 0x000fe200078e0217 */
[----:B------:R1:W-:Y:S01]  /*2780*/  STL [R1+0x1124], R10 ;  /* 0x0011240a01007387 */ /* 0x0003e20000100800 */
[----:B------:R-:W-:Y:S01]  /*2790*/  IMAD.MOV R7, RZ, RZ, -R7 ;  /* 0x000000ffff077224 */ /* 0x000fe200078e0a07 */
[----:B--2---:R-:W-:Y:S01]  /*27a0*/  LOP3.LUT R14, R250, 0xb4, RZ, 0xfc, !PT ;  /* 0x000000b4fa0e7812 */ /* 0x004fe200078efcff */
[----:B------:R-:W-:Y:S01]  /*27b0*/  IMAD.HI.U32 R5, R6, R13, RZ ;  /* 0x0000000d06057227 */ /* 0x000fe200078e00ff */
[----:B------:R-:W-:Y:S01]  /*27c0*/  STL [R1+0x1128], R16 ;  /* 0x0011281001007387 */ /* 0x000fe20000100800 */
[----:B---3--:R-:W-:Y:S02]  /*27d0*/  LOP3.LUT R12, R250, 0xb8, RZ, 0xfc, !PT ;  /* 0x000000b8fa0c7812 */ /* 0x008fe400078efcff */
[----:B------:R-:W-:Y:S01]  /*27e0*/  IMAD.HI.U32 R9, R6, R17, RZ ;  /* 0x0000001106097227 */ /* 0x000fe200078e00ff */
[----:B------:R-:W-:Y:S01]  /*27f0*/  IABS R165, R14 ;  /* 0x0000000e00a57213 */ /* 0x000fe20000000000 */
[----:B------:R-:W-:Y:S01]  /*2800*/  STL [R1+0x112c], R14 ;  /* 0x00112c0e01007387 */ /* 0x000fe20000100800 */
[----:B-1----:R-:W-:Y:S01]  /*2810*/  LOP3.LUT R10, R250, 0xba, RZ, 0xfc, !PT ;  /* 0x000000bafa0a7812 */ /* 0x002fe200078efcff */
[----:B------:R-:W-:Y:S01]  /*2820*/  IMAD.MOV R5, RZ, RZ, -R5 ;  /* 0x000000ffff057224 */ /* 0x000fe200078e0a05 */
[----:B------:R-:W-:Y:S01]  /*2830*/  IABS R141, R12 ;  /* 0x0000000c008d7213 */ /* 0x000fe20000000000 */
[C---:B------:R-:W-:Y:S01]  /*2840*/  IMAD R82, R4.reuse, R7, R11 ;  /* 0x0000000704527224 */ /* 0x040fe200078e020b */
[----:B------:R-:W-:Y:S01]  /*2850*/  IABS R11, R10 ;  /* 0x0000000a000b7213 */ /* 0x000fe20000000000 */
[----:B------:R-:W-:Y:S01]  /*2860*/  IMAD.MOV R9, RZ, RZ, -R9 ;  /* 0x000000ffff097224 */ /* 0x000fe200078e0a09 */
[----:B------:R1:W-:Y:S01]  /*2870*/  STL [R1+0x1130], R12 ;  /* 0x0011300c01007387 */ /* 0x0003e20000100800 */
[----:B------:R-:W-:Y:S01]  /*2880*/  IMAD R144, R4, R5, R13 ;  /* 0x0000000504907224 */ /* 0x000fe200078e020d */
[----:B------:R-:W-:Y:S01]  /*2890*/  LOP3.LUT R13, R250, 0xbc, RZ, 0xfc, !PT ;  /* 0x000000bcfa0d7812 */ /* 0x000fe200078efcff */
[----:B------:R-:W-:Y:S01]  /*28a0*/  IMAD R140, R4, R9, R17 ;  /* 0x00000009048c7224 */ /* 0x000fe200078e0211 */
[----:B------:R2:W-:Y:S01]  /*28b0*/  STL [R1+0x1134], R10 ;  /* 0x0011340a01007387 */ /* 0x0005e20000100800 */
[----:B------:R-:W-:-:S03]  /*28c0*/  IMAD.HI.U32 R5, R6, R81, RZ ;  /* 0x0000005106057227 */ /* 0x000fc600078e00ff */
[----:B------:R-:W-:Y:S01]  /*28d0*/  STL [R1+0x1138], R13 ;  /* 0x0011380d01007387 */ /* 0x000fe20000100800 */
[----:B------:R-:W-:Y:S01]  /*28e0*/  IMAD.HI.U32 R9, R6, R11, RZ ;  /* 0x0000000b06097227 */ /* 0x000fe200078e00ff */
[----:B-1----:R-:W-:-:S03]  /*28f0*/  LOP3.LUT R12, R250, 0xc0, RZ, 0xfc, !PT ;  /* 0x000000c0fa0c7812 */ /* 0x002fc600078efcff */
[----:B------:R-:W-:Y:S01]  /*2900*/  IMAD.MOV R5, RZ, RZ, -R5 ;  /* 0x000000ffff057224 */ /* 0x000fe200078e0a05 */
[----:B--2---:R-:W-:Y:S01]  /*2910*/  LOP3.LUT R10, R250, 0xc2, RZ, 0xfc, !PT ;  /* 0x000000c2fa0a7812 */ /* 0x004fe200078efcff */
[----:B------:R-:W-:Y:S01]  /*2920*/  IMAD.MOV R9, RZ, RZ, -R9 ;  /* 0x000000ffff097224 */ /* 0x000fe200078e0a09 */
[----:B------:R-:W-:Y:S01]  /*2930*/  STL [R1+0x113c], R12 ;  /* 0x00113c0c01007387 */ /* 0x000fe20000100800 */
[----:B------:R-:W-:Y:S01]  /*2940*/  IMAD.HI.U32 R7, R6, R165, RZ ;  /* 0x000000a506077227 */ /* 0x000fe200078e00ff */
[----:B------:R-:W-:Y:S02]  /*2950*/  IABS R137, R12 ;  /* 0x0000000c00897213 */ /* 0x000fe40000000000 */
[----:B------:R1:W-:Y:S01]  /*2960*/  STL [R1+0x1140], R10 ;  /* 0x0011400a01007387 */ /* 0x0003e20000100800 */
[----:B------:R-:W-:Y:S01]  /*2970*/  IMAD R81, R4, R5, R81 ;  /* 0x0000000504517224 */ /* 0x000fe200078e0251 */
[----:B------:R-:W-:Y:S01]  /*2980*/  LOP3.LUT R5, R250, 0xc4, RZ, 0xfc, !PT ;  /* 0x000000c4fa057812 */ /* 0x000fe200078efcff */
[----:B------:R-:W-:Y:S01]  /*2990*/  IMAD R80, R4, R9, R11 ;  /* 0x0000000904507224 */ /* 0x000fe200078e020b */
[----:B------:R-:W-:Y:S01]  /*29a0*/  IABS R9, R13 ;  /* 0x0000000d00097213 */ /* 0x000fe20000000000 */
[----:B------:R-:W-:Y:S01]  /*29b0*/  IMAD R57, R3, 0x40, R103 ;  /* 0x0000004003397824 */ /* 0x000fe200078e0267 */
[----:B------:R-:W-:Y:S01]  /*29c0*/  IADD3 R7, -R7, RZ, RZ ;  /* 0x000000ff07077210 */ /* 0x000fe20007ffe1ff */
[----:B------:R2:W-:Y:S01]  /*29d0*/  STL [R1+0x1144], R5 ;  /* 0x0011440501007387 */ /* 0x0005e20000100800 */
[----:B------:R-:W-:Y:S01]  /*29e0*/  IABS R171, R5 ;  /* 0x0000000500ab7213 */ /* 0x000fe20000000000 */
[----:B------:R-:W-:Y:S01]  /*29f0*/  IMAD R52, R248, 0x2, R53 ;  /* 0x00000002f8347824 */ /* 0x000fe200078e0235 */
[----:B------:R-:W-:Y:S01]  /*2a00*/  IABS R79, R10 ;  /* 0x0000000a004f7213 */ /* 0x000fe20000000000 */
[----:B------:R-:W-:Y:S01]  /*2a10*/  IMAD R165, R4, R7, R165 ;  /* 0x0000000704a57224 */ /* 0x000fe200078e02a5 */
[----:B------:R-:W-:Y:S01]  /*2a20*/  LOP3.LUT R11, R250, 0xc8, RZ, 0xfc, !PT ;  /* 0x000000c8fa0b7812 */ /* 0x000fe200078efcff */
[----:B------:R-:W-:Y:S01]  /*2a30*/  IMAD.HI.U32 R7, R6, R137, RZ ;  /* 0x0000008906077227 */ /* 0x000fe200078e00ff */
[----:B-1----:R-:W-:-:S02]  /*2a40*/  LOP3.LUT R10, R250, 0xca, RZ, 0xfc, !PT ;  /* 0x000000cafa0a7812 */ /* 0x002fc400078efcff */
[----:B------:R-:W-:Y:S01]  /*2a50*/  LOP3.LUT R13, R250, 0xd2, RZ, 0xfc, !PT ;  /* 0x000000d2fa0d7812 */ /* 0x000fe200078efcff */
[----:B--2---:R-:W-:Y:S01]  /*2a60*/  IMAD.HI.U32 R5, R6, R9, RZ ;  /* 0x0000000906057227 */ /* 0x004fe200078e00ff */
[----:B------:R1:W-:Y:S01]  /*2a70*/  STL [R1+0x1148], R11 ;  /* 0x0011480b01007387 */ /* 0x0003e20000100800 */
[----:B------:R-:W-:Y:S02]  /*2a80*/  LOP3.LUT R12, R250, 0xd4, RZ, 0xfc, !PT ;  /* 0x000000d4fa0c7812 */ /* 0x000fe400078efcff */
[----:B------:R-:W-:Y:S01]  /*2a90*/  IMAD.MOV R164, RZ, RZ, -R5 ;  /* 0x000000ffffa47224 */ /* 0x000fe200078e0a05 */
[----:B------:R2:W-:Y:S01]  /*2aa0*/  STL [R1+0x114c], R10 ;  /* 0x00114c0a01007387 */ /* 0x0005e20000100800 */
[----:B------:R-:W-:Y:S01]  /*2ab0*/  IMAD.HI.U32 R5, R6, R171, RZ ;  /* 0x000000ab06057227 */ /* 0x000fe200078e00ff */
[----:B------:R-:W-:Y:S02]  /*2ac0*/  ISETP.GE.AND P1, PT, R57, RZ, PT ;  /* 0x000000ff3900720c */ /* 0x000fe40003f26270 */
[----:B------:R-:W-:Y:S01]  /*2ad0*/  IABS R77, R13 ;  /* 0x0000000d004d7213 */ /* 0x000fe20000000000 */
[----:B------:R-:W-:-:S02]  /*2ae0*/  IMAD.MOV R7, RZ, RZ, -R7 ;  /* 0x000000ffff077224 */ /* 0x000fc400078e0a07 */
[----:B------:R-:W-:Y:S02]  /*2af0*/  IMAD.MOV R5, RZ, RZ, -R5 ;  /* 0x000000ffff057224 */ /* 0x000fe400078e0a05 */
[----:B------:R-:W-:Y:S01]  /*2b00*/  IMAD R137, R4, R7, R137 ;  /* 0x0000000704897224 */ /* 0x000fe200078e0289 */
[----:B------:R-:W-:Y:S01]  /*2b10*/  LOP3.LUT R7, R250, 0xcc, RZ, 0xfc, !PT ;  /* 0x000000ccfa077812 */ /* 0x000fe200078efcff */
[----:B------:R-:W-:Y:S01]  /*2b20*/  IMAD R171, R4, R5, R171 ;  /* 0x0000000504ab7224 */ /* 0x000fe200078e02ab */
[----:B------:R-:W-:Y:S01]  /*2b30*/  LOP3.LUT R5, R250, 0xd0, RZ, 0xfc, !PT ;  /* 0x000000d0fa057812 */ /* 0x000fe200078efcff */
[----:B------:R-:W-:Y:S01]  /*2b40*/  IMAD R164, R4, R164, R9 ;  /* 0x000000a404a47224 */ /* 0x000fe200078e0209 */
[----:B------:R-:W-:Y:S01]  /*2b50*/  IABS R9, R11 ;  /* 0x0000000b00097213 */ /* 0x000fe20000000000 */
[----:B------:R-:W-:Y:S01]  /*2b60*/  STL [R1+0x1150], R7 ;  /* 0x0011500701007387 */ /* 0x000fe20000100800 */
[----:B------:R-:W-:Y:S01]  /*2b70*/  IABS R139, R5 ;  /* 0x00000005008b7213 */ /* 0x000fe20000000000 */
[----:B------:R-:W-:Y:S01]  /*2b80*/  IMAD R51, R248, 0x2, R52 ;  /* 0x00000002f8337824 */ /* 0x000fe200078e0234 */
[----:B-1----:R-:W-:Y:S01]  /*2b90*/  IABS R11, R10 ;  /* 0x0000000a000b7213 */ /* 0x002fe20000000000 */
[----:B------:R1:W-:Y:S01]  /*2ba0*/  STL [R1+0x1158], R5 ;  /* 0x0011580501007387 */ /* 0x0003e20000100800 */
[----:B------:R-:W-:Y:S01]  /*2bb0*/  IMAD.HI.U32 R8, R6, R83, RZ ;  /* 0x0000005306087227 */ /* 0x000fe200078e00ff */
[----:B------:R-:W-:-:S02]  /*2bc0*/  IABS R169, R7 ;  /* 0x0000000700a97213 */ /* 0x000fc40000000000 */
[----:B--2---:R-:W-:Y:S01]  /*2bd0*/  LOP3.LUT R10, R250, 0xd8, RZ, 0xfc, !PT ;  /* 0x000000d8fa0a7812 */ /* 0x004fe200078efcff */
[C---:B------:R-:W-:Y:S01]  /*2be0*/  IMAD R50, R248.reuse, 0x2, R51 ;  /* 0x00000002f8327824 */ /* 0x040fe200078e0233 */
[----:B------:R-:W-:Y:S01]  /*2bf0*/  STL [R1+0xdd0], R57 ;  /* 0x000dd03901007387 */ /* 0x000fe20000100800 */
[----:B------:R-:W-:Y:S01]  /*2c00*/  IMAD.MOV R8, RZ, RZ, -R8 ;  /* 0x000000ffff087224 */ /* 0x000fe200078e0a08 */
[----:B------:R-:W-:Y:S01]  /*2c10*/  IABS R135, R10 ;  /* 0x0000000a00877213 */ /* 0x000fe20000000000 */
[----:B------:R-:W-:Y:S01]  /*2c20*/  IMAD R49, R248, 0x2, R50 ;  /* 0x00000002f8317824 */ /* 0x000fe200078e0232 */
[----:B------:R-:W-:Y:S01]  /*2c30*/  STL [R1+0x115c], R13 ;  /* 0x00115c0d01007387 */ /* 0x000fe20000100800 */
[----:B-1----:R-:W-:-:S03]  /*2c40*/  IMAD.HI.U32 R5, R6, R9, RZ ;  /* 0x0000000906057227 */ /* 0x002fc600078e00ff */
[----:B------:R-:W-:Y:S01]  /*2c50*/  STL [R1+0x1160], R12 ;  /* 0x0011600c01007387 */ /* 0x000fe20000100800 */
[----:B------:R-:W-:Y:S02]  /*2c60*/  IMAD.MOV R138, RZ, RZ, -R5 ;  /* 0x000000ffff8a7224 */ /* 0x000fe400078e0a05 */
[----:B------:R-:W-:Y:S01]  /*2c70*/  IMAD R48, R248, 0x2, R49 ;  /* 0x00000002f8307824 */ /* 0x000fe200078e0231 */
[----:B------:R1:W-:Y:S01]  /*2c80*/  STL [R1+0x1168], R10 ;  /* 0x0011680a01007387 */ /* 0x0003e20000100800 */
[----:B------:R-:W-:Y:S01]  /*2c90*/  IMAD R138, R4, R138, R9 ;  /* 0x0000008a048a7224 */ /* 0x000fe200078e0209 */
[----:B------:R-:W-:Y:S01]  /*2ca0*/  IABS R9, R57 ;  /* 0x0000003900097213 */ /* 0x000fe20000000000 */
[----:B------:R-:W-:Y:S01]  /*2cb0*/  IMAD R47, R248, 0x2, R48 ;  /* 0x00000002f82f7824 */ /* 0x000fe200078e0230 */
[----:B------:R2:W-:Y:S01]  /*2cc0*/  STL [R1+0x116c], R54 ;  /* 0x00116c3601007387 */ /* 0x0005e20000100800 */
[----:B------:R-:W-:-:S04]  /*2cd0*/  IMAD.HI.U32 R7, R6, R11, RZ ;  /* 0x0000000b06077227 */ /* 0x000fc800078e00ff */
[----:B------:R-:W-:Y:S01]  /*2ce0*/  IMAD.HI.U32 R2, R2, R9, RZ ;  /* 0x0000000902027227 */ /* 0x000fe200078e00ff */
[----:B-1----:R-:W-:-:S03]  /*2cf0*/  LOP3.LUT R10, R250, 0xe0, RZ, 0xfc, !PT ;  /* 0x000000e0fa0a7812 */ /* 0x002fc600078efcff */
[----:B------:R-:W-:Y:S01]  /*2d00*/  IMAD.MOV R2, RZ, RZ, -R2 ;  /* 0x000000ffff027224 */ /* 0x000fe200078e0a02 */
[----:B--2---:R-:W-:Y:S01]  /*2d10*/  LOP3.LUT R54, R250, 0xea, RZ, 0xfc, !PT ;  /* 0x000000eafa367812 */ /* 0x004fe200078efcff */
[----:B------:R-:W-:Y:S01]  /*2d20*/  IMAD R46, R248, 0x2, R47 ;  /* 0x00000002f82e7824 */ /* 0x000fe200078e022f */
[----:B------:R-:W-:Y:S01]  /*2d30*/  IABS R136, R10 ;  /* 0x0000000a00887213 */ /* 0x000fe20000000000 */
[----:B------:R-:W-:Y:S01]  /*2d40*/  IMAD R2, R0, R2, R9 ;  /* 0x0000000200027224 */ /* 0x000fe200078e0209 */
[----:B------:R-:W-:Y:S01]  /*2d50*/  IABS R74, R54 ;  /* 0x00000036004a7213 */ /* 0x000fe20000000000 */
[----:B------:R-:W-:Y:S02]  /*2d60*/  IMAD R83, R4, R8, R83 ;  /* 0x0000000804537224 */ /* 0x000fe400078e0253 */
[----:B------:R-:W-:Y:S01]  /*2d70*/  IMAD.MOV R7, RZ, RZ, -R7 ;  /* 0x000000ffff077224 */ /* 0x000fe200078e0a07 */
[----:B------:R-:W-:Y:S01]  /*2d80*/  ISETP.GT.U32.AND P0, PT, R0, R2, PT ;  /* 0x000000020000720c */ /* 0x000fe20003f04070 */
[----:B------:R-:W-:-:S04]  /*2d90*/  IMAD.HI.U32 R8, R6, R15, RZ ;  /* 0x0000000f06087227 */ /* 0x000fc800078e00ff */
[----:B------:R-:W-:Y:S02]  /*2da0*/  IMAD R45, R248, 0x2, R46 ;  /* 0x00000002f82d7824 */ /* 0x000fe400078e022e */
[----:B------:R-:W-:Y:S01]  /*2db0*/  IMAD R78, R4, R7, R11 ;  /* 0x00000007044e7224 */ /* 0x000fe200078e020b */
[----:B------:R-:W-:Y:S01]  /*2dc0*/  IABS R11, R12 ;  /* 0x0000000c000b7213 */ /* 0x000fe20000000000 */
[----:B------:R-:W-:Y:S01]  /*2dd0*/  IMAD.MOV R8, RZ, RZ, -R8 ;  /* 0x000000ffff087224 */ /* 0x000fe200078e0a08 */
[----:B------:R-:W-:Y:S01]  /*2de0*/  LOP3.LUT R12, R250, 0xdc, RZ, 0xfc, !PT ;  /* 0x000000dcfa0c7812 */ /* 0x000fe200078efcff */
[----:B------:R-:W-:-:S03]  /*2df0*/  IMAD.HI.U32 R7, R6, R135, RZ ;  /* 0x0000008706077227 */ /* 0x000fc600078e00ff */
[----:B------:R-:W-:Y:S01]  /*2e00*/  IABS R178, R12 ;  /* 0x0000000c00b27213 */ /* 0x000fe20000000000 */
[----:B------:R-:W-:Y:S01]  /*2e10*/  @!P0 IMAD.IADD R2, R2, 0x1, -R0 ;  /* 0x0000000102028824 */ /* 0x000fe200078e0a00 */
[----:B------:R-:W-:Y:S01]  /*2e20*/  IADD3 R7, -R7, RZ, RZ ;  /* 0x000000ff07077210 */ /* 0x000fe20007ffe1ff */
[----:B------:R-:W-:Y:S01]  /*2e30*/  IMAD R44, R248, 0x2, R45 ;  /* 0x00000002f82c7824 */ /* 0x000fe200078e022d */
[----:B------:R1:W-:Y:S01]  /*2e40*/  STL [R1+0x1170], R12 ;  /* 0x0011700c01007387 */ /* 0x0003e20000100800 */
[----:B------:R-:W-:Y:S01]  /*2e50*/  IMAD R22, R4, R8, R15 ;  /* 0x0000000804167224 */ /* 0x000fe200078e020f */
[----:B------:R-:W-:Y:S01]  /*2e60*/  ISETP.GT.U32.AND P0, PT, R0, R2, PT ;  /* 0x000000020000720c */ /* 0x000fe20003f04070 */
[----:B------:R-:W-:Y:S01]  /*2e70*/  IMAD.HI.U32 R8, R6, R141, RZ ;  /* 0x0000008d06087227 */ /* 0x000fe200078e00ff */
[----:B------:R-:W-:Y:S03]  /*2e80*/  STL [R1+0x1174], R10 ;  /* 0x0011740a01007387 */ /* 0x000fe60000100800 */
[----:B------:R-:W-:-:S02]  /*2e90*/  IMAD R43, R248, 0x2, R44 ;  /* 0x00000002f82b7824 */ /* 0x000fc400078e022c */
[----:B------:R-:W-:Y:S02]  /*2ea0*/  IMAD.MOV R8, RZ, RZ, -R8 ;  /* 0x000000ffff087224 */ /* 0x000fe400078e0a08 */
[----:B------:R-:W-:Y:S02]  /*2eb0*/  IMAD R42, R248, 0x2, R43 ;  /* 0x00000002f82a7824 */ /* 0x000fe400078e022b */
[----:B------:R-:W-:Y:S02]  /*2ec0*/  IMAD R135, R4, R7, R135 ;  /* 0x0000000704877224 */ /* 0x000fe400078e0287 */
[----:B------:R-:W-:Y:S01]  /*2ed0*/  @!P0 IMAD.IADD R2, R2, 0x1, -R0 ;  /* 0x0000000102028824 */ /* 0x000fe200078e0a00 */
[----:B------:R-:W-:Y:S01]  /*2ee0*/  ISETP.NE.AND P0, PT, RZ, c[0x0][0x178], PT ;  /* 0x00005e00ff007a0c */ /* 0x000fe20003f05270 */
[----:B------:R-:W-:-:S04]  /*2ef0*/  IMAD.HI.U32 R7, R6, R178, RZ ;  /* 0x000000b206077227 */ /* 0x000fc800078e00ff */
[----:B------:R-:W-:Y:S02]  /*2f00*/  IMAD R141, R4, R8, R141 ;  /* 0x00000008048d7224 */ /* 0x000fe400078e028d */
[----:B------:R-:W-:-:S04]  /*2f10*/  IMAD.HI.U32 R8, R6, R79, RZ ;  /* 0x0000004f06087227 */ /* 0x000fc800078e00ff */
[C---:B------:R-:W-:Y:S02]  /*2f20*/  IMAD R38, R248.reuse, 0x2, R42 ;  /* 0x00000002f8267824 */ /* 0x040fe400078e022a */
[----:B------:R-:W-:Y:S02]  /*2f30*/  IMAD.MOV R7, RZ, RZ, -R7 ;  /* 0x000000ffff077224 */ /* 0x000fe400078e0a07 */
[----:B------:R-:W-:Y:S02]  /*2f40*/  IMAD.MOV R8, RZ, RZ, -R8 ;  /* 0x000000ffff087224 */ /* 0x000fe400078e0a08 */
[----:B------:R-:W-:Y:S02]  /*2f50*/  IMAD R37, R248, 0x2, R38 ;  /* 0x00000002f8257824 */ /* 0x000fe400078e0226 */
[----:B------:R-:W-:Y:S02]  /*2f60*/  IMAD R178, R4, R7, R178 ;  /* 0x0000000704b27224 */ /* 0x000fe400078e02b2 */
[----:B------:R-:W-:Y:S01]  /*2f70*/  IMAD.HI.U32 R7, R6, R177, RZ ;  /* 0x000000b106077227 */ /* 0x000fe200078e00ff */
[----:B------:R-:W-:-:S03]  /*2f80*/  LEA R36, R248, R37, 0x1 ;  /* 0x00000025f8247211 */ /* 0x000fc600078e08ff */
[----:B------:R-:W-:Y:S01]  /*2f90*/  @!P1 IMAD.MOV R2, RZ, RZ, -R2 ;  /* 0x000000ffff029224 */ /* 0x000fe200078e0a02 */
[C---:B------:R-:W-:Y:S01]  /*2fa0*/  ISETP.GT.U32.AND P1, PT, R4.reuse, R174, PT ;  /* 0x000000ae0400720c */ /* 0x040fe20003f24070 */
[----:B------:R-:W-:Y:S01]  /*2fb0*/  IMAD R79, R4, R8, R79 ;  /* 0x00000008044f7224 */ /* 0x000fe200078e024f */
[----:B------:R-:W-:Y:S01]  /*2fc0*/  @!P0 LOP3.LUT R2, RZ, c[0x0][0x178], RZ, 0x33, !PT ;  /* 0x00005e00ff028a12 */ /* 0x000fe200078e33ff */
[----:B------:R-:W-:Y:S01]  /*2fd0*/  IMAD.HI.U32 R8, R6, R139, RZ ;  /* 0x0000008b06087227 */ /* 0x000fe200078e00ff */
[----:B------:R-:W-:Y:S02]  /*2fe0*/  IADD3 R7, -R7, RZ, RZ ;  /* 0x000000ff07077210 */ /* 0x000fe40007ffe1ff */
[----:B------:R-:W-:Y:S01]  /*2ff0*/  ISETP.GT.U32.AND P0, PT, R4, R242, PT ;  /* 0x000000f20400720c */ /* 0x000fe20003f04070 */
[----:B------:R-:W-:Y:S02]  /*3000*/  IMAD R2, R2, c[0x0][0x184], RZ ;  /* 0x0000610002027a24 */ /* 0x000fe400078e02ff */
[----:B------:R-:W-:-:S02]  /*3010*/  IMAD.MOV R8, RZ, RZ, -R8 ;  /* 0x000000ffff087224 */ /* 0x000fc400078e0a08 */
[----:B------:R-:W-:Y:S02]  /*3020*/  IMAD R21, R248, 0x2, R36 ;  /* 0x00000002f8157824 */ /* 0x000fe400078e0224 */
[----:B------:R-:W-:Y:S01]  /*3030*/  IMAD R177, R4, R7, R177 ;  /* 0x0000000704b17224 */ /* 0x000fe200078e02b1 */
[----:B------:R-:W-:Y:S01]  /*3040*/  LEA R7, P2, R2, c[0x0][0x160], 0x2 ;  /* 0x0000580002077a11 */ /* 0x000fe200078410ff */
[----:B------:R-:W-:Y:S01]  /*3050*/  IMAD R139, R4, R8, R139 ;  /* 0x00000008048b7224 */ /* 0x000fe200078e028b */
[----:B------:R-:W-:Y:S01]  /*3060*/  LOP3.LUT R8, R250, 0xe2, RZ, 0xfc, !PT ;  /* 0x000000e2fa087812 */ /* 0x000fe200078efcff */
[----:B------:R-:W-:Y:S01]  /*3070*/  IMAD R20, R248, 0x2, R21 ;  /* 0x00000002f8147824 */ /* 0x000fe200078e0215 */
[----:B------:R-:W-:Y:S01]  /*3080*/  LEA.HI.X.SX32 R2, R2, c[0x0][0x164], 0x2, P2 ;  /* 0x0000590002027a11 */ /* 0x000fe200010f16ff */
[----:B------:R-:W-:Y:S01]  /*3090*/  @!P1 IMAD.IADD R174, R174, 0x1, -R4 ;  /* 0x00000001aeae9824 */ /* 0x000fe200078e0a04 */
[-C--:B------:R-:W-:Y:S01]  /*30a0*/  LEA R179, P1, R53, R7.reuse, 0x2 ;  /* 0x0000000735b37211 */ /* 0x080fe200078210ff */
[----:B------:R-:W-:Y:S01]  /*30b0*/  IMAD R19, R248, 0x2, R20 ;  /* 0x00000002f8137824 */ /* 0x000fe200078e0214 */
[----:B------:R2:W-:Y:S01]  /*30c0*/  STL [R1+0x1178], R8 ;  /* 0x0011780801007387 */ /* 0x0005e20000100800 */
[----:B------:R-:W-:Y:S01]  /*30d0*/  LEA R114, P6, R52, R7, 0x2 ;  /* 0x0000000734727211 */ /* 0x000fe200078c10ff */
[----:B------:R-:W-:Y:S01]  /*30e0*/  IMAD.HI.U32 R5, R6, R169, RZ ;  /* 0x000000a906057227 */ /* 0x000fe200078e00ff */
[-C--:B------:R-:W-:Y:S01]  /*30f0*/  LEA R172, P2, R51, R7.reuse, 0x2 ;  /* 0x0000000733ac7211 */ /* 0x080fe200078410ff */
[----:B------:R-:W-:Y:S01]  /*3100*/  STL [R1+0x117c], R58 ;  /* 0x00117c3a01007387 */ /* 0x000fe20000100800 */
[-C--:B------:R-:W-:Y:S01]  /*3110*/  LEA.HI.X.SX32 R180, R53, R2.reuse, 0x2, P1 ;  /* 0x0000000235b47211 */ /* 0x080fe200008f16ff */
[----:B------:R-:W-:Y:S01]  /*3120*/  IMAD R18, R248, 0x2, R19 ;  /* 0x00000002f8127824 */ /* 0x000fe200078e0213 */
[-C--:B------:R-:W-:Y:S01]  /*3130*/  LEA R112, P1, R50, R7.reuse, 0x2 ;  /* 0x0000000732707211 */ /* 0x080fe200078210ff */
[----:B------:R3:W-:Y:S01]  /*3140*/  STL [R1+0x1180], R55 ;  /* 0x0011803701007387 */ /* 0x0007e20000100800 */
[-C--:B------:R-:W-:Y:S01]  /*3150*/  LEA.HI.X.SX32 R115, R52, R2.reuse, 0x2, P6 ;  /* 0x0000000234737211 */ /* 0x080fe200030f16ff */
[C---:B------:R-:W-:Y:S01]  /*3160*/  IMAD R17, R248.reuse, 0x2, R18 ;  /* 0x00000002f8117824 */ /* 0x040fe200078e0212 */
[-C--:B------:R-:W-:Y:S01]  /*3170*/  LEA R166, P6, R49, R7.reuse, 0x2 ;  /* 0x0000000731a67211 */ /* 0x080fe200078c10ff */
[----:B------:R4:W-:Y:S01]  /*3180*/  STL [R1+0x1184], R54 ;  /* 0x0011843601007387 */ /* 0x0009e20000100800 */
[-C--:B------:R-:W-:Y:S01]  /*3190*/  LEA.HI.X.SX32 R173, R51, R2.reuse, 0x2, P2 ;  /* 0x0000000233ad7211 */ /* 0x080fe200010f16ff */
[----:B------:R-:W-:Y:S01]  /*31a0*/  IMAD R16, R248, 0x2, R17 ;  /* 0x00000002f8107824 */ /* 0x000fe200078e0211 */
[-C--:B------:R-:W-:Y:S01]  /*31b0*/  LEA R110, P2, R48, R7.reuse, 0x2 ;  /* 0x00000007306e7211 */ /* 0x080fe200078410ff */
[----:B------:R-:W-:Y:S01]  /*31c0*/  STL [R1+0x468], R179 ;  /* 0x000468b301007387 */ /* 0x000fe20000100800 */
[-C--:B------:R-:W-:Y:S01]  /*31d0*/  LEA.HI.X.SX32 R113, R50, R2.reuse, 0x2, P1 ;  /* 0x0000000232717211 */ /* 0x080fe200008f16ff */
[----:B------:R-:W-:Y:S01]  /*31e0*/  IMAD R15, R248, 0x2, R16 ;  /* 0x00000002f80f7824 */ /* 0x000fe200078e0210 */
[-C--:B------:R-:W-:Y:S01]  /*31f0*/  LEA R162, P1, R47, R7.reuse, 0x2 ;  /* 0x000000072fa27211 */ /* 0x080fe200078210ff */
[----:B------:R-:W-:Y:S01]  /*3200*/  STL [R1+0x470], R114 ;  /* 0x0004707201007387 */ /* 0x000fe20000100800 */
[-C--:B------:R-:W-:Y:S01]  /*3210*/  LEA.HI.X.SX32 R167, R49, R2.reuse, 0x2, P6 ;  /* 0x0000000231a77211 */ /* 0x080fe200030f16ff */
[----:B------:R-:W-:Y:S01]  /*3220*/  IMAD.MOV R5, RZ, RZ, -R5 ;  /* 0x000000ffff057224 */ /* 0x000fe200078e0a05 */
[-C--:B------:R-:W-:Y:S01]  /*3230*/  LEA R108, P6, R46, R7.reuse, 0x2 ;  /* 0x000000072e6c7211 */ /* 0x080fe200078c10ff */
[----:B------:R-:W-:Y:S01]  /*3240*/  STL [R1+0x478], R172 ;  /* 0x000478ac01007387 */ /* 0x000fe20000100800 */
[-C--:B------:R-:W-:Y:S01]  /*3250*/  LEA.HI.X.SX32 R111, R48, R2.reuse, 0x2, P2 ;  /* 0x00000002306f7211 */ /* 0x080fe200010f16ff */
[----:B------:R-:W-:Y:S01]  /*3260*/  IMAD R14, R248, 0x2, R15 ;  /* 0x00000002f80e7824 */ /* 0x000fe200078e020f */
[----:B------:R-:W-:Y:S01]  /*3270*/  LEA R130, P2, R45, R7, 0x2 ;  /* 0x000000072d827211 */ /* 0x000fe200078410ff */
[----:B------:R-:W-:Y:S01]  /*3280*/  STL [R1+0x464], R180 ;  /* 0x000464b401007387 */ /* 0x000fe20000100800 */
[-C--:B------:R-:W-:Y:S01]  /*3290*/  LEA.HI.X.SX32 R163, R47, R2.reuse, 0x2, P1 ;  /* 0x000000022fa37211 */ /* 0x080fe200008f16ff */
[----:B------:R-:W-:Y:S01]  /*32a0*/  IMAD R169, R4, R5, R169 ;  /* 0x0000000504a97224 */ /* 0x000fe200078e02a9 */
[----:B------:R-:W-:Y:S01]  /*32b0*/  LEA R106, P1, R44, R7, 0x2 ;  /* 0x000000072c6a7211 */ /* 0x000fe200078210ff */
[----:B------:R-:W-:Y:S01]  /*32c0*/  STL [R1+0x480], R112 ;  /* 0x0004807001007387 */ /* 0x000fe20000100800 */
[-C--:B------:R-:W-:Y:S01]  /*32d0*/  LEA.HI.X.SX32 R109, R46, R2.reuse, 0x2, P6 ;  /* 0x000000022e6d7211 */ /* 0x080fe200030f16ff */
[----:B------:R-:W-:Y:S01]  /*32e0*/  IMAD.HI.U32 R5, R6, R11, RZ ;  /* 0x0000000b06057227 */ /* 0x000fe200078e00ff */
[-C--:B------:R-:W-:Y:S01]  /*32f0*/  LEA R128, P6, R43, R7.reuse, 0x2 ;  /* 0x000000072b807211 */ /* 0x080fe200078c10ff */
[----:B------:R-:W-:Y:S01]  /*3300*/  STL [R1+0x46c], R115 ;  /* 0x00046c7301007387 */ /* 0x000fe20000100800 */
[-C--:B------:R-:W-:Y:S01]  /*3310*/  LEA.HI.X.SX32 R131, R45, R2.reuse, 0x2, P2 ;  /* 0x000000022d837211 */ /* 0x080fe200010f16ff */
[----:B------:R-:W-:Y:S01]  /*3320*/  IMAD R13, R248, 0x2, R14 ;  /* 0x00000002f80d7824 */ /* 0x000fe200078e020e */
[----:B------:R-:W-:Y:S01]  /*3330*/  LEA R104, P2, R42, R7, 0x2 ;  /* 0x000000072a687211 */ /* 0x000fe200078410ff */
[----:B------:R-:W-:Y:S01]  /*3340*/  STL [R1+0x488], R166 ;  /* 0x000488a601007387 */ /* 0x000fe20000100800 */
[-C--:B------:R-:W-:Y:S01]  /*3350*/  LEA.HI.X.SX32 R107, R44, R2.reuse, 0x2, P1 ;  /* 0x000000022c6b7211 */ /* 0x080fe200008f16ff */
[----:B------:R-:W-:Y:S01]  /*3360*/  IMAD.HI.U32 R3, R6, R77, RZ ;  /* 0x0000004d06037227 */ /* 0x000fe200078e00ff */
[-C--:B------:R-:W-:Y:S01]  /*3370*/  LEA R126, P1, R38, R7.reuse, 0x2 ;  /* 0x00000007267e7211 */ /* 0x080fe200078210ff */
[----:B------:R-:W-:Y:S01]  /*3380*/  STL [R1+0x474], R173 ;  /* 0x000474ad01007387 */ /* 0x000fe20000100800 */
[-C--:B------:R-:W-:Y:S01]  /*3390*/  LEA.HI.X.SX32 R129, R43, R2.reuse, 0x2, P6 ;  /* 0x000000022b817211 */ /* 0x080fe200030f16ff */
[----:B------:R-:W-:Y:S01]  /*33a0*/  IMAD.MOV R5, RZ, RZ, -R5 ;  /* 0x000000ffff057224 */ /* 0x000fe200078e0a05 */
[-C--:B------:R-:W-:Y:S01]  /*33b0*/  LEA R100, P6, R37, R7.reuse, 0x2 ;  /* 0x0000000725647211 */ /* 0x080fe200078c10ff */
[----:B------:R-:W-:Y:S01]  /*33c0*/  STL [R1+0x490], R110 ;  /* 0x0004906e01007387 */ /* 0x000fe20000100800 */
[-C--:B------:R-:W-:Y:S01]  /*33d0*/  LEA.HI.X.SX32 R105, R42, R2.reuse, 0x2, P2 ;  /* 0x000000022a697211 */ /* 0x080fe200010f16ff */
[----:B-1----:R-:W-:Y:S01]  /*33e0*/  IMAD R12, R248, 0x2, R13 ;  /* 0x00000002f80c7824 */ /* 0x002fe200078e020d */
[-C--:B------:R-:W-:Y:S01]  /*33f0*/  LEA R124, P2, R36, R7.reuse, 0x2 ;  /* 0x00000007247c7211 */ /* 0x080fe200078410ff */
[----:B------:R-:W-:Y:S01]  /*3400*/  STL [R1+0x47c], R113 ;  /* 0x00047c7101007387 */ /* 0x000fe20000100800 */
[----:B------:R-:W-:Y:S01]  /*3410*/  LEA.HI.X.SX32 R127, R38, R2, 0x2, P1 ;  /* 0x00000002267f7211 */ /* 0x000fe200008f16ff */
[----:B------:R-:W-:Y:S01]  /*3420*/  IMAD.MOV R3, RZ, RZ, -R3 ;  /* 0x000000ffff037224 */ /* 0x000fe200078e0a03 */
[----:B------:R-:W-:Y:S01]  /*3430*/  LEA R72, P1, R21, R7, 0x2 ;  /* 0x0000000715487211 */ /* 0x000fe200078210ff */
[----:B------:R-:W-:Y:S01]  /*3440*/  STL [R1+0x498], R162 ;  /* 0x000498a201007387 */ /* 0x000fe20000100800 */
[----:B------:R-:W-:Y:S01]  /*3450*/  IABS R75, R8 ;  /* 0x00000008004b7213 */ /* 0x000fe20000000000 */
[----:B------:R-:W-:Y:S01]  /*3460*/  IMAD R168, R4, R5, R11 ;  /* 0x0000000504a87224 */ /* 0x000fe200078e020b */
[-C--:B------:R-:W-:Y:S01]  /*3470*/  LEA.HI.X.SX32 R102, R37, R2.reuse, 0x2, P6 ;  /* 0x0000000225667211 */ /* 0x080fe200030f16ff */
[----:B------:R-:W-:Y:S01]  /*3480*/  STL [R1+0x484], R167 ;  /* 0x000484a701007387 */ /* 0x000fe20000100800 */
[-C--:B------:R-:W-:Y:S01]  /*3490*/  LEA R122, P6, R20, R7.reuse, 0x2 ;  /* 0x00000007147a7211 */ /* 0x080fe200078c10ff */
[----:B------:R-:W-:Y:S01]  /*34a0*/  IMAD R11, R248, 0x2, R12 ;  /* 0x00000002f80b7824 */ /* 0x000fe200078e020c */
[-C--:B------:R-:W-:Y:S01]  /*34b0*/  LEA.HI.X.SX32 R125, R36, R2.reuse, 0x2, P2 ;  /* 0x00000002247d7211 */ /* 0x080fe200010f16ff */
[----:B------:R-:W-:Y:S01]  /*34c0*/  STL [R1+0x4a0], R108 ;  /* 0x0004a06c01007387 */ /* 0x000fe20000100800 */
[----:B------:R-:W-:Y:S01]  /*34d0*/  LEA R68, P2, R19, R7, 0x2 ;  /* 0x0000000713447211 */ /* 0x000fe200078410ff */
[----:B------:R-:W-:Y:S01]  /*34e0*/  IMAD R77, R4, R3, R77 ;  /* 0x00000003044d7224 */ /* 0x000fe200078e024d */
[----:B------:R-:W-:Y:S01]  /*34f0*/  LEA.HI.X.SX32 R73, R21, R2, 0x2, P1 ;  /* 0x0000000215497211 */ /* 0x000fe200008f16ff */
[----:B------:R-:W-:Y:S01]  /*3500*/  STL [R1+0x48c], R111 ;  /* 0x00048c6f01007387 */ /* 0x000fe20000100800 */
[----:B------:R-:W-:Y:S01]  /*3510*/  IMAD.HI.U32 R3, R6, R75, RZ ;  /* 0x0000004b06037227 */ /* 0x000fe200078e00ff */
[----:B------:R-:W-:-:S02]  /*3520*/  LEA R119, P1, R18, R7, 0x2 ;  /* 0x0000000712777211 */ /* 0x000fc400078210ff */
[----:B------:R-:W-:Y:S01]  /*3530*/  STL [R1+0x4a8], R130 ;  /* 0x0004a88201007387 */ /* 0x000fe20000100800 */
[----:B--2---:R-:W-:Y:S01]  /*3540*/  IMAD.HI.U32 R8, R6, R76, RZ ;  /* 0x0000004c06087227 */ /* 0x004fe200078e00ff */
[-C--:B------:R-:W-:Y:S02]  /*3550*/  LEA.HI.X.SX32 R123, R20, R2.reuse, 0x2, P6 ;  /* 0x00000002147b7211 */ /* 0x080fe400030f16ff */
[----:B------:R-:W-:Y:S01]  /*3560*/  STL [R1+0x494], R163 ;  /* 0x000494a301007387 */ /* 0x000fe20000100800 */
[----:B------:R-:W-:Y:S01]  /*3570*/  IMAD R10, R248, 0x2, R11 ;  /* 0x00000002f80a7824 */ /* 0x000fe200078e020b */
[-C--:B------:R-:W-:Y:S01]  /*3580*/  LEA R57, P6, R17, R7.reuse, 0x2 ;  /* 0x0000000711397211 */ /* 0x080fe200078c10ff */
[----:B------:R-:W-:Y:S01]  /*3590*/  IMAD.MOV R3, RZ, RZ, -R3 ;  /* 0x000000ffff037224 */ /* 0x000fe200078e0a03 */
[----:B------:R-:W-:Y:S01]  /*35a0*/  STL [R1+0x4b0], R106 ;  /* 0x0004b06a01007387 */ /* 0x000fe20000100800 */
[----:B------:R-:W-:Y:S01]  /*35b0*/  LEA.HI.X.SX32 R69, R19, R2, 0x2, P2 ;  /* 0x0000000213457211 */ /* 0x000fe200010f16ff */
[----:B------:R-:W-:Y:S01]  /*35c0*/  IMAD.HI.U32 R5, R6, R136, RZ ;  /* 0x0000008806057227 */ /* 0x000fe200078e00ff */
[-C--:B------:R-:W-:Y:S01]  /*35d0*/  LEA R117, P2, R16, R7.reuse, 0x2 ;  /* 0x0000000710757211 */ /* 0x080fe200078410ff */
[----:B------:R-:W-:Y:S01]  /*35e0*/  STL [R1+0x49c], R109 ;  /* 0x00049c6d01007387 */ /* 0x000fe20000100800 */
[-C--:B------:R-:W-:Y:S01]  /*35f0*/  LEA.HI.X.SX32 R121, R18, R2.reuse, 0x2, P1 ;  /* 0x0000000212797211 */ /* 0x080fe200008f16ff */
[----:B------:R-:W-:Y:S01]  /*3600*/  IMAD.MOV R8, RZ, RZ, -R8 ;  /* 0x000000ffff087224 */ /* 0x000fe200078e0a08 */
[----:B---3--:R-:W-:Y:S01]  /*3610*/  LEA R55, P1, R15, R7, 0x2 ;  /* 0x000000070f377211 */ /* 0x008fe200078210ff */
[----:B------:R-:W-:Y:S01]  /*3620*/  STL [R1+0x4b8], R128 ;  /* 0x0004b88001007387 */ /* 0x000fe20000100800 */
[----:B------:R-:W-:Y:S01]  /*3630*/  IMAD R9, R248, 0x2, R10 ;  /* 0x00000002f8097824 */ /* 0x000fe200078e020a */
[-C--:B------:R-:W-:Y:S01]  /*3640*/  LEA.HI.X.SX32 R58, R17, R2.reuse, 0x2, P6 ;  /* 0x00000002113a7211 */ /* 0x080fe200030f16ff */
[----:B------:R-:W-:Y:S01]  /*3650*/  IMAD R75, R4, R3, R75 ;  /* 0x00000003044b7224 */ /* 0x000fe200078e024b */
[----:B------:R-:W-:Y:S01]  /*3660*/  STL [R1+0x4a4], R131 ;  /* 0x0004a48301007387 */ /* 0x000fe20000100800 */
[-C--:B------:R-:W-:Y:S01]  /*3670*/  LEA R116, P6, R14, R7.reuse, 0x2 ;  /* 0x000000070e747211 */ /* 0x080fe200078c10ff */
[----:B------:R-:W-:Y:S01]  /*3680*/  IMAD.MOV R5, RZ, RZ, -R5 ;  /* 0x000000ffff057224 */ /* 0x000fe200078e0a05 */
[----:B------:R-:W-:Y:S01]  /*3690*/  LEA.HI.X.SX32 R118, R16, R2, 0x2, P2 ;  /* 0x0000000210767211 */ /* 0x000fe200010f16ff */
[----:B------:R-:W-:Y:S01]  /*36a0*/  STL [R1+0x4c0], R104 ;  /* 0x0004c06801007387 */ /* 0x000fe20000100800 */
[----:B------:R-:W-:Y:S01]  /*36b0*/  IMAD R76, R4, R8, R76 ;  /* 0x00000008044c7224 */ /* 0x000fe200078e024c */
[----:B------:R-:W-:Y:S01]  /*36c0*/  LEA R16, P2, R13, R7, 0x2 ;  /* 0x000000070d107211 */ /* 0x000fe200078410ff */
[----:B------:R-:W-:Y:S01]  /*36d0*/  IMAD.HI.U32 R3, R6, R132, RZ ;  /* 0x0000008406037227 */ /* 0x000fe200078e00ff */
[----:B------:R-:W-:Y:S01]  /*36e0*/  STL [R1+0x4ac], R107 ;  /* 0x0004ac6b01007387 */ /* 0x000fe20000100800 */
[----:B------:R-:W-:-:S02]  /*36f0*/  LEA.HI.X.SX32 R15, R15, R2, 0x2, P1 ;  /* 0x000000020f0f7211 */ /* 0x000fc400008f16ff */
[----:B------:R-:W-:Y:S01]  /*3700*/  IMAD R8, R248, 0x2, R9 ;  /* 0x00000002f8087824 */ /* 0x000fe200078e0209 */
[----:B------:R-:W-:Y:S01]  /*3710*/  STL [R1+0x4c8], R126 ;  /* 0x0004c87e01007387 */ /* 0x000fe20000100800 */
[----:B------:R-:W-:Y:S01]  /*3720*/  LEA R18, P1, R12, R7, 0x2 ;  /* 0x000000070c127211 */ /* 0x000fe200078210ff */
[----:B------:R-:W-:Y:S01]  /*3730*/  IMAD R136, R4, R5, R136 ;  /* 0x0000000504887224 */ /* 0x000fe200078e0288 */
[-C--:B------:R-:W-:Y:S01]  /*3740*/  LEA.HI.X.SX32 R20, R14, R2.reuse, 0x2, P6 ;  /* 0x000000020e147211 */ /* 0x080fe200030f16ff */
[----:B------:R-:W-:Y:S01]  /*3750*/  STL [R1+0x4b4], R129 ;  /* 0x0004b48101007387 */ /* 0x000fe20000100800 */
[----:B------:R-:W-:Y:S01]  /*3760*/  IMAD.MOV R3, RZ, RZ, -R3 ;  /* 0x000000ffff037224 */ /* 0x000fe200078e0a03 */
[----:B------:R-:W-:Y:S01]  /*3770*/  LEA R14, P6, R11, R7, 0x2 ;  /* 0x000000070b0e7211 */ /* 0x000fe200078c10ff */
[----:B------:R-:W-:Y:S01]  /*3780*/  IMAD R5, R248, 0x2, R8 ;  /* 0x00000002f8057824 */ /* 0x000fe200078e0208 */
[----:B------:R-:W-:Y:S01]  /*3790*/  STL [R1+0x4d0], R100 ;  /* 0x0004d06401007387 */ /* 0x000fe20000100800 */
[-C--:B------:R-:W-:Y:S01]  /*37a0*/  LEA.HI.X.SX32 R13, R13, R2.reuse, 0x2, P2 ;  /* 0x000000020d0d7211 */ /* 0x080fe200010f16ff */
[----:B------:R-:W-:Y:S01]  /*37b0*/  IMAD R132, R4, R3, R132 ;  /* 0x0000000304847224 */ /* 0x000fe200078e0284 */
[-C--:B------:R-:W-:Y:S01]  /*37c0*/  LEA R17, P2, R10, R7.reuse, 0x2 ;  /* 0x000000070a117211 */ /* 0x080fe200078410ff */
[----:B------:R-:W-:Y:S01]  /*37d0*/  STL [R1+0x4bc], R105 ;  /* 0x0004bc6901007387 */ /* 0x000fe20000100800 */
[----:B------:R-:W-:Y:S01]  /*37e0*/  LEA.HI.X.SX32 R19, R12, R2, 0x2, P1 ;  /* 0x000000020c137211 */ /* 0x000fe200008f16ff */
[----:B------:R-:W-:Y:S01]  /*37f0*/  IMAD R3, R248, 0x2, R5 ;  /* 0x00000002f8037824 */ /* 0x000fe200078e0205 */
[C---:B------:R-:W-:Y:S01]  /*3800*/  LEA R12, P1, R9.reuse, R7, 0x2 ;  /* 0x00000007090c7211 */ /* 0x040fe200078210ff */
[----:B------:R-:W-:Y:S01]  /*3810*/  STL [R1+0x4d8], R124 ;  /* 0x0004d87c01007387 */ /* 0x000fe20000100800 */
[----:B------:R-:W-:Y:S01]  /*3820*/  ISETP.GT.U32.AND P4, PT, R4, R174, PT ;  /* 0x000000ae0400720c */ /* 0x000fe20003f84070 */
[----:B------:R-:W-:Y:S01]  /*3830*/  IMAD.HI.U32 R0, R6, R74, RZ ;  /* 0x0000004a06007227 */ /* 0x000fe200078e00ff */
[-C--:B------:R-:W-:Y:S01]  /*3840*/  LEA.HI.X.SX32 R9, R9, R2.reuse, 0x2, P1 ;  /* 0x0000000209097211 */ /* 0x080fe200008f16ff */
[----:B------:R-:W-:Y:S01]  /*3850*/  STL [R1+0x4c4], R127 ;  /* 0x0004c47f01007387 */ /* 0x000fe20000100800 */
[-C--:B------:R-:W-:Y:S01]  /*3860*/  LEA.HI.X.SX32 R11, R11, R2.reuse, 0x2, P6 ;  /* 0x000000020b0b7211 */ /* 0x080fe200030f16ff */
[----:B------:R-:W-:Y:S01]  /*3870*/  IMAD.MOV R0, RZ, RZ, -R0 ;  /* 0x000000ffff007224 */ /* 0x000fe200078e0a00 */
[----:B------:R-:W-:Y:S01]  /*3880*/  LEA.HI.X.SX32 R10, R10, R2, 0x2, P2 ;  /* 0x000000020a0a7211 */ /* 0x000fe200010f16ff */
[----:B------:R-:W-:Y:S01]  /*3890*/  STL [R1+0x4e0], R72 ;  /* 0x0004e04801007387 */ /* 0x000fe20000100800 */
[----:B------:R-:W-:Y:S01]  /*38a0*/  @!P3 IMAD.IADD R241, R241, 0x1, -R4 ;  /* 0x00000001f1f1b824 */ /* 0x000fe200078e0a04 */
[C---:B------:R-:W-:Y:S01]  /*38b0*/  ISETP.GT.U32.AND P3, PT, R4.reuse, R176, PT ;  /* 0x000000b00400720c */ /* 0x040fe20003f64070 */
[----:B------:R-:W-:Y:S01]  /*38c0*/  IMAD R74, R4, R0, R74 ;  /* 0x00000000044a7224 */ /* 0x000fe200078e024a */
[----:B------:R-:W-:Y:S01]  /*38d0*/  STL [R1+0x4cc], R102 ;  /* 0x0004cc6601007387 */ /* 0x000fe20000100800 */
[----:B------:R-:W-:Y:S01]  /*38e0*/  IMAD R0, R248, 0x2, R3 ;  /* 0x00000002f8007824 */ /* 0x000fe200078e0203 */
[----:B------:R-:W-:Y:S01]  /*38f0*/  LOP3.LUT R36, R56, 0xc, RZ, 0xfc, !PT ;  /* 0x0000000c38247812 */ /* 0x000fe200078efcff */
[--C-:B------:R-:W-:Y:S01]  /*3900*/  @!P4 IMAD.IADD R174, R174, 0x1, -R4.reuse ;  /* 0x00000001aeaec824 */ /* 0x100fe200078e0a04 */
[----:B------:R-:W-:Y:S01]  /*3910*/  STL [R1+0x4e8], R122 ;  /* 0x0004e87a01007387 */ /* 0x000fe20000100800 */
[C---:B------:R-:W-:Y:S01]  /*3920*/  ISETP.GT.U32.AND P4, PT, R4.reuse, R246, PT ;  /* 0x000000f60400720c */ /* 0x040fe20003f84070 */
[--C-:B------:R-:W-:Y:S01]  /*3930*/  @!P5 IMAD.IADD R245, R245, 0x1, -R4.reuse ;  /* 0x00000001f5f5d824 */ /* 0x100fe200078e0a04 */
[----:B------:R-:W-:Y:S01]  /*3940*/  ISETP.GT.U32.AND P5, PT, R4, R244, PT ;  /* 0x000000f40400720c */ /* 0x000fe20003fa4070 */
[----:B------:R-:W-:Y:S01]  /*3950*/  STL [R1+0x4d4], R125 ;  /* 0x0004d47d01007387 */ /* 0x000fe20000100800 */
[--C-:B------:R-:W-:Y:S01]  /*3960*/  @!P0 IMAD.IADD R242, R242, 0x1, -R4.reuse ;  /* 0x00000001f2f28824 */ /* 0x100fe200078e0a04 */
[----:B------:R-:W-:Y:S01]  /*3970*/  ISETP.GT.U32.AND P0, PT, R4, R240, PT ;  /* 0x000000f00400720c */ /* 0x000fe20003f04070 */
[--C-:B------:R-:W-:Y:S01]  /*3980*/  @!P3 IMAD.IADD R176, R176, 0x1, -R4.reuse ;  /* 0x00000001b0b0b824 */ /* 0x100fe200078e0a04 */
[----:B------:R-:W-:Y:S01]  /*3990*/  STL [R1+0x4f0], R68 ;  /* 0x0004f04401007387 */ /* 0x000fe20000100800 */
[----:B------:R-:W-:Y:S01]  /*39a0*/  ISETP.GT.U32.AND P3, PT, R4, R192, PT ;  /* 0x000000c00400720c */ /* 0x000fe20003f64070 */
[----:B----4-:R-:W-:Y:S01]  /*39b0*/  IMAD.MOV.U32 R54, RZ, RZ, 0x3f ;  /* 0x0000003fff367424 */ /* 0x010fe200078e00ff */
[----:B------:R-:W-:Y:S01]  /*39c0*/  LOP3.LUT R21, R56, 0x10, RZ, 0xfc, !PT ;  /* 0x0000001038157812 */ /* 0x000fe200078efcff */
[----:B------:R-:W-:Y:S01]  /*39d0*/  STL [R1+0x4dc], R73 ;  /* 0x0004dc4901007387 */ /* 0x000fe20000100800 */
[----:B------:R-:W-:Y:S01]  /*39e0*/  LOP3.LUT R37, R250, 0x156, RZ, 0xfc, !PT ;  /* 0x00000156fa257812 */ /* 0x000fe200078efcff */
[--C-:B------:R-:W-:Y:S01]  /*39f0*/  @!P4 IMAD.IADD R246, R246, 0x1, -R4.reuse ;  /* 0x00000001f6f6c824 */ /* 0x100fe200078e0a04 */
[----:B------:R-:W-:Y:S01]  /*3a00*/  ISETP.GT.U32.AND P4, PT, R4, R157, PT ;  /* 0x0000009d0400720c */ /* 0x000fe20003f84070 */
[----:B------:R-:W-:Y:S01]  /*3a10*/  STL [R1+0x4f8], R119 ;  /* 0x0004f87701007387 */ /* 0x000fe20000100800 */
[----:B------:R-:W-:Y:S01]  /*3a20*/  @!P5 IMAD.IADD R244, R244, 0x1, -R4 ;  /* 0x00000001f4f4d824 */ /* 0x000fe200078e0a04 */
[----:B------:R-:W-:-:S02]  /*3a30*/  ISETP.GT.U32.AND P5, PT, R4, R120, PT ;  /* 0x000000780400720c */ /* 0x000fc40003fa4070 */
[----:B------:R-:W-:Y:S01]  /*3a40*/  STL [R1+0x4e4], R123 ;  /* 0x0004e47b01007387 */ /* 0x000fe20000100800 */
[----:B------:R-:W-:Y:S01]  /*3a50*/  @!P0 IADD3 R240, R240, -R4, RZ ;  /* 0x80000004f0f08210 */ /* 0x000fe20007ffe0ff */
[--C-:B------:R-:W-:Y:S01]  /*3a60*/  @!P3 IMAD.IADD R192, R192, 0x1, -R4.reuse ;  /* 0x00000001c0c0b824 */ /* 0x100fe200078e0a04 */
[C---:B------:R-:W-:Y:S01]  /*3a70*/  ISETP.GT.U32.AND P3, PT, R4.reuse, R41, PT ;  /* 0x000000290400720c */ /* 0x040fe20003f64070 */
[----:B------:R-:W-:Y:S01]  /*3a80*/  STL [R1+0x500], R57 ;  /* 0x0005003901007387 */ /* 0x000fe20000100800 */
[----:B------:R-:W-:Y:S02]  /*3a90*/  ISETP.GT.U32.AND P0, PT, R4, R158, PT ;  /* 0x0000009e0400720c */ /* 0x000fe40003f04070 */
[----:B------:R-:W-:Y:S01]  /*3aa0*/  IADD3 R249, R54, c[0x0][0x180], RZ ;  /* 0x0000600036f97a10 */ /* 0x000fe20007ffe0ff */
[----:B------:R-:W-:Y:S01]  /*3ab0*/  STL [R1+0x4ec], R69 ;  /* 0x0004ec4501007387 */ /* 0x000fe20000100800 */
[--C-:B------:R-:W-:Y:S01]  /*3ac0*/  @!P4 IMAD.IADD R157, R157, 0x1, -R4.reuse ;  /* 0x000000019d9dc824 */ /* 0x100fe200078e0a04 */
[----:B------:R-:W-:Y:S01]  /*3ad0*/  ISETP.GT.U32.AND P4, PT, R4, R101, PT ;  /* 0x000000650400720c */ /* 0x000fe20003f84070 */
[----:B------:R-:W-:Y:S01]  /*3ae0*/  @!P5 IMAD.IADD R120, R120, 0x1, -R4 ;  /* 0x000000017878d824 */ /* 0x000fe200078e0a04 */
[----:B------:R-:W-:Y:S01]  /*3af0*/  STL [R1+0x508], R117 ;  /* 0x0005087501007387 */ /* 0x000fe20000100800 */
[----:B------:R-:W-:-:S02]  /*3b00*/  ISETP.GT.U32.AND P5, PT, R4, R160, PT ;  /* 0x000000a00400720c */ /* 0x000fc40003fa4070 */
[----:B------:R-:W-:Y:S01]  /*3b10*/  IABS R231, R37 ;  /* 0x0000002500e77213 */ /* 0x000fe20000000000 */
[----:B------:R-:W-:Y:S01]  /*3b20*/  STL [R1+0x4f4], R121 ;  /* 0x0004f47901007387 */ /* 0x000fe20000100800 */
[--C-:B------:R-:W-:Y:S01]  /*3b30*/  @!P3 IMAD.IADD R41, R41, 0x1, -R4.reuse ;  /* 0x000000012929b824 */ /* 0x100fe200078e0a04 */
[----:B------:R-:W-:Y:S01]  /*3b40*/  ISETP.GT.U32.AND P3, PT, R4, R90, PT ;  /* 0x0000005a0400720c */ /* 0x000fe20003f64070 */
[--C-:B------:R-:W-:Y:S01]  /*3b50*/  @!P0 IMAD.IADD R158, R158, 0x1, -R4.reuse ;  /* 0x000000019e9e8824 */ /* 0x100fe200078e0a04 */
[----:B------:R-:W-:Y:S01]  /*3b60*/  STL [R1+0xd10], R55 ;  /* 0x000d103701007387 */ /* 0x000fe20000100800 */
[C---:B------:R-:W-:Y:S02]  /*3b70*/  ISETP.GT.U32.AND P0, PT, R4.reuse, R202, PT ;  /* 0x000000ca0400720c */ /* 0x040fe40003f04070 */
[--C-:B------:R-:W-:Y:S01]  /*3b80*/  @!P4 IMAD.IADD R101, R101, 0x1, -R4.reuse ;  /* 0x000000016565c824 */ /* 0x100fe200078e0a04 */
[----:B------:R-:W-:Y:S01]  /*3b90*/  STL [R1+0x4fc], R58 ;  /* 0x0004fc3a01007387 */ /* 0x000fe20000100800 */
[----:B------:R-:W-:Y:S01]  /*3ba0*/  ISETP.GT.U32.AND P4, PT, R4, R153, PT ;  /* 0x000000990400720c */ /* 0x000fe20003f84070 */
[----:B------:R-:W-:Y:S01]  /*3bb0*/  @!P5 IMAD.IADD R160, R160, 0x1, -R4 ;  /* 0x00000001a0a0d824 */ /* 0x000fe200078e0a04 */
[----:B------:R-:W-:Y:S01]  /*3bc0*/  ISETP.GT.U32.AND P5, PT, R4, R210, PT ;  /* 0x000000d20400720c */ /* 0x000fe20003fa4070 */
[----:B------:R-:W-:Y:S01]  /*3bd0*/  STL [R1+0xd18], R116 ;  /* 0x000d187401007387 */ /* 0x000fe20000100800 */
[----:B------:R-:W-:-:S02]  /*3be0*/  LOP3.LUT R38, R250, 0x170, RZ, 0xfc, !PT ;  /* 0x00000170fa267812 */ /* 0x000fc400078efcff */
[--C-:B------:R-:W-:Y:S01]  /*3bf0*/  @!P3 IMAD.IADD R90, R90, 0x1, -R4.reuse ;  /* 0x000000015a5ab824 */ /* 0x100fe200078e0a04 */
[----:B------:R-:W-:Y:S01]  /*3c00*/  STL [R1+0x504], R118 ;  /* 0x0005047601007387 */ /* 0x000fe20000100800 */
[----:B------:R-:W-:Y:S01]  /*3c10*/  ISETP.GT.U32.AND P3, PT, R4, R155, PT ;  /* 0x0000009b0400720c */ /* 0x000fe20003f64070 */
[--C-:B------:R-:W-:Y:S01]  /*3c20*/  @!P0 IMAD.IADD R202, R202, 0x1, -R4.reuse ;  /* 0x00000001caca8824 */ /* 0x100fe200078e0a04 */
[----:B------:R-:W-:Y:S01]  /*3c30*/  ISETP.GT.U32.AND P0, PT, R4, R39, PT ;  /* 0x000000270400720c */ /* 0x000fe20003f04070 */
[----:B------:R-:W-:Y:S01]  /*3c40*/  STL [R1+0xd20], R16 ;  /* 0x000d201001007387 */ /* 0x000fe20000100800 */
[----:B------:R-:W-:Y:S01]  /*3c50*/  LOP3.LUT R43, R250, 0x174, RZ, 0xfc, !PT ;  /* 0x00000174fa2b7812 */ /* 0x000fe200078efcff */
[--C-:B------:R-:W-:Y:S01]  /*3c60*/  @!P4 IMAD.IADD R153, R153, 0x1, -R4.reuse ;  /* 0x000000019999c824 */ /* 0x100fe200078e0a04 */
[----:B------:R-:W-:Y:S01]  /*3c70*/  ISETP.GT.U32.AND P4, PT, R4, R209, PT ;  /* 0x000000d10400720c */ /* 0x000fe20003f84070 */
[----:B------:R-:W-:Y:S01]  /*3c80*/  STL [R1+0x50c], R15 ;  /* 0x00050c0f01007387 */ /* 0x000fe20000100800 */
[----:B------:R-:W-:Y:S01]  /*3c90*/  @!P5 IMAD.IADD R210, R210, 0x1, -R4 ;  /* 0x00000001d2d2d824 */ /* 0x000fe200078e0a04 */
[----:B------:R-:W-:-:S02]  /*3ca0*/  ISETP.GT.U32.AND P5, PT, R4, R34, PT ;  /* 0x000000220400720c */ /* 0x000fc40003fa4070 */
[----:B------:R-:W-:Y:S02]  /*3cb0*/  STL [R1+0xd28], R18 ;  /* 0x000d281201007387 */ /* 0x000fe40000100800 */
[--C-:B------:R-:W-:Y:S01]  /*3cc0*/  @!P3 IMAD.IADD R155, R155, 0x1, -R4.reuse ;  /* 0x000000019b9bb824 */ /* 0x100fe200078e0a04 */
[C---:B------:R-:W-:Y:S01]  /*3cd0*/  ISETP.GT.U32.AND P3, PT, R4.reuse, R215, PT ;  /* 0x000000d70400720c */ /* 0x040fe20003f64070 */
[----:B------:R1:W-:Y:S01]  /*3ce0*/  STL [R1+0xd30], R14 ;  /* 0x000d300e01007387 */ /* 0x0003e20000100800 */
[--C-:B------:R-:W-:Y:S01]  /*3cf0*/  @!P0 IMAD.IADD R39, R39, 0x1, -R4.reuse ;  /* 0x0000000127278824 */ /* 0x100fe200078e0a04 */
[C---:B------:R-:W-:Y:S02]  /*3d00*/  ISETP.GT.U32.AND P0, PT, R4.reuse, R95, PT ;  /* 0x0000005f0400720c */ /* 0x040fe40003f04070 */
[----:B------:R-:W-:Y:S01]  /*3d10*/  STL [R1+0xd14], R20 ;  /* 0x000d141401007387 */ /* 0x000fe20000100800 */
[--C-:B------:R-:W-:Y:S01]  /*3d20*/  @!P4 IMAD.IADD R209, R209, 0x1, -R4.reuse ;  /* 0x00000001d1d1c824 */ /* 0x100fe200078e0a04 */
[----:B------:R-:W-:Y:S01]  /*3d30*/  ISETP.GT.U32.AND P4, PT, R4, R33, PT ;  /* 0x000000210400720c */ /* 0x000fe20003f84070 */
[----:B------:R-:W-:Y:S01]  /*3d40*/  @!P5 IMAD.IADD R34, R34, 0x1, -R4 ;  /* 0x000000012222d824 */ /* 0x000fe200078e0a04 */
[----:B------:R-:W-:Y:S01]  /*3d50*/  STL [R1+0xd1c], R13 ;  /* 0x000d1c0d01007387 */ /* 0x000fe20000100800 */
[----:B------:R-:W-:-:S02]  /*3d60*/  ISETP.GT.U32.AND P5, PT, R4, R94, PT ;  /* 0x0000005e0400720c */ /* 0x000fc40003fa4070 */
[----:B-1----:R-:W-:Y:S01]  /*3d70*/  LEA R14, P6, R8, R7, 0x2 ;  /* 0x00000007080e7211 */ /* 0x002fe200078c10ff */
[----:B------:R-:W-:Y:S01]  /*3d80*/  STL [R1+0xd38], R17 ;  /* 0x000d381101007387 */ /* 0x000fe20000100800 */
[--C-:B------:R-:W-:Y:S01]  /*3d90*/  @!P3 IMAD.IADD R215, R215, 0x1, -R4.reuse ;  /* 0x00000001d7d7b824 */ /* 0x100fe200078e0a04 */
[----:B------:R-:W-:Y:S01]  /*3da0*/  ISETP.GT.U32.AND P3, PT, R4, R31, PT ;  /* 0x0000001f0400720c */ /* 0x000fe20003f64070 */
[--C-:B------:R-:W-:Y:S01]  /*3db0*/  @!P0 IMAD.IADD R95, R95, 0x1, -R4.reuse ;  /* 0x000000015f5f8824 */ /* 0x100fe200078e0a04 */
[----:B------:R1:W-:Y:S01]  /*3dc0*/  STL [R1+0xd40], R12 ;  /* 0x000d400c01007387 */ /* 0x0003e20000100800 */
[----:B------:R-:W-:Y:S02]  /*3dd0*/  LEA.HI.X.SX32 R16, R8, R2, 0x2, P6 ;  /* 0x0000000208107211 */ /* 0x000fe400030f16ff */
[--C-:B------:R-:W-:Y:S01]  /*3de0*/  @!P4 IMAD.IADD R33, R33, 0x1, -R4.reuse ;  /* 0x000000012121c824 */ /* 0x100fe200078e0a04 */
[----:B------:R-:W-:Y:S01]  /*3df0*/  STL [R1+0xd24], R19 ;  /* 0x000d241301007387 */ /* 0x000fe20000100800 */
[----:B------:R-:W-:Y:S01]  /*3e00*/  ISETP.GT.U32.AND P4, PT, R4, R93, PT ;  /* 0x0000005d0400720c */ /* 0x000fe20003f84070 */
[----:B------:R-:W-:Y:S01]  /*3e10*/  @!P5 IMAD.IADD R94, R94, 0x1, -R4 ;  /* 0x000000015e5ed824 */ /* 0x000fe200078e0a04 */
[C---:B------:R-:W-:Y:S01]  /*3e20*/  ISETP.GT.U32.AND P5, PT, R4.reuse, R150, PT ;  /* 0x000000960400720c */ /* 0x040fe20003fa4070 */
[----:B------:R2:W-:Y:S01]  /*3e30*/  STL [R1+0xd2c], R11 ;  /* 0x000d2c0b01007387 */ /* 0x0005e20000100800 */
[----:B------:R-:W-:-:S02]  /*3e40*/  ISETP.GT.U32.AND P0, PT, R4, R151, PT ;  /* 0x000000970400720c */ /* 0x000fc40003f04070 */
[----:B-1----:R-:W-:Y:S01]  /*3e50*/  LEA R12, P1, R3, R7, 0x2 ;  /* 0x00000007030c7211 */ /* 0x002fe200078210ff */
[--C-:B------:R-:W-:Y:S01]  /*3e60*/  @!P3 IMAD.IADD R31, R31, 0x1, -R4.reuse ;  /* 0x000000011f1fb824 */ /* 0x100fe200078e0a04 */
[C---:B------:R-:W-:Y:S01]  /*3e70*/  ISETP.GT.U32.AND P3, PT, R4.reuse, R87, PT ;  /* 0x000000570400720c */ /* 0x040fe20003f64070 */
[----:B------:R-:W-:Y:S01]  /*3e80*/  STL [R1+0xd48], R14 ;  /* 0x000d480e01007387 */ /* 0x000fe20000100800 */
[-C--:B------:R-:W-:Y:S02]  /*3e90*/  LEA.HI.X.SX32 R13, R3, R2.reuse, 0x2, P1 ;  /* 0x00000002030d7211 */ /* 0x080fe400008f16ff */
[----:B------:R-:W-:Y:S01]  /*3ea0*/  ISETP.GT.U32.AND P1, PT, R4, R243, PT ;  /* 0x000000f30400720c */ /* 0x000fe20003f24070 */
[--C-:B------:R-:W-:Y:S01]  /*3eb0*/  @!P4 IMAD.IADD R93, R93, 0x1, -R4.reuse ;  /* 0x000000015d5dc824 */ /* 0x100fe200078e0a04 */
[-C--:B--2---:R-:W-:Y:S01]  /*3ec0*/  LEA R11, P2, R5, R7.reuse, 0x2 ;  /* 0x00000007050b7211 */ /* 0x084fe200078410ff */
[--C-:B------:R-:W-:Y:S01]  /*3ed0*/  @!P5 IMAD.IADD R150, R150, 0x1, -R4.reuse ;  /* 0x000000019696d824 */ /* 0x100fe200078e0a04 */
[C---:B------:R-:W-:Y:S01]  /*3ee0*/  LEA R7, P6, R0.reuse, R7, 0x2 ;  /* 0x0000000700077211 */ /* 0x040fe200078c10ff */
[--C-:B------:R-:W-:Y:S01]  /*3ef0*/  @!P0 IMAD.IADD R151, R151, 0x1, -R4.reuse ;  /* 0x0000000197978824 */ /* 0x100fe200078e0a04 */
[-C--:B------:R-:W-:Y:S01]  /*3f00*/  LEA.HI.X.SX32 R5, R5, R2.reuse, 0x2, P2 ;  /* 0x0000000205057211 */ /* 0x080fe200010f16ff */
[----:B------:R-:W-:Y:S01]  /*3f10*/  STL [R1+0xd50], R11 ;  /* 0x000d500b01007387 */ /* 0x000fe20000100800 */
[----:B------:R-:W-:Y:S01]  /*3f20*/  LEA.HI.X.SX32 R0, R0, R2, 0x2, P6 ;  /* 0x0000000200007211 */ /* 0x000fe200030f16ff */
[--C-:B------:R-:W-:Y:S01]  /*3f30*/  @!P3 IMAD.IADD R87, R87, 0x1, -R4.reuse ;  /* 0x000000015757b824 */ /* 0x100fe200078e0a04 */
[C---:B------:R-:W-:Y:S01]  /*3f40*/  ISETP.GT.U32.AND P6, PT, R4.reuse, R239, PT ;  /* 0x000000ef0400720c */ /* 0x040fe20003fc4070 */
[----:B------:R-:W-:Y:S01]  /*3f50*/  STL [R1+0xd34], R10 ;  /* 0x000d340a01007387 */ /* 0x000fe20000100800 */
[C---:B------:R-:W-:Y:S01]  /*3f60*/  ISETP.GT.U32.AND P2, PT, R4.reuse, R175, PT ;  /* 0x000000af0400720c */ /* 0x040fe20003f44070 */
[----:B------:R-:W-:Y:S01]  /*3f70*/  @!P1 IMAD.IADD R243, R243, 0x1, -R4 ;  /* 0x00000001f3f39824 */ /* 0x000fe200078e0a04 */
[C---:B------:R-:W-:Y:S01]  /*3f80*/  ISETP.GT.U32.AND P1, PT, R4.reuse, R161, PT ;  /* 0x000000a10400720c */ /* 0x040fe20003f24070 */
[----:B------:R1:W-:Y:S01]  /*3f90*/  STL [R1+0xd3c], R9 ;  /* 0x000d3c0901007387 */ /* 0x0003e20000100800 */
[----:B------:R-:W-:-:S02]  /*3fa0*/  ISETP.GT.U32.AND P4, PT, R4, R147, PT ;  /* 0x000000930400720c */ /* 0x000fc40003f84070 */
[C---:B------:R-:W-:Y:S01]  /*3fb0*/  ISETP.GT.U32.AND P3, PT, R4.reuse, R149, PT ;  /* 0x000000950400720c */ /* 0x040fe20003f64070 */
[----:B------:R-:W-:Y:S01]  /*3fc0*/  STL [R1+0xd58], R12 ;  /* 0x000d580c01007387 */ /* 0x000fe20000100800 */
[C---:B------:R-:W-:Y:S02]  /*3fd0*/  ISETP.GT.U32.AND P5, PT, R4.reuse, R220, PT ;  /* 0x000000dc0400720c */ /* 0x040fe40003fa4070 */
[C---:B------:R-:W-:Y:S01]  /*3fe0*/  ISETP.GT.U32.AND P0, PT, R4.reuse, R216, PT ;  /* 0x000000d80400720c */ /* 0x040fe20003f04070 */
[--C-:B------:R-:W-:Y:S01]  /*3ff0*/  @!P6 IMAD.IADD R239, R239, 0x1, -R4.reuse ;  /* 0x00000001efefe824 */ /* 0x100fe200078e0a04 */
        /* <DEDUP_REMOVED lines=8> */
[----:B------:R-:W-:Y:S01]  /*4080*/  ISETP.GT.U32.AND P3, PT, R4, R224, PT ;  /* 0x000000e00400720c */ /* 0x000fe20003f64070 */
[--C-:B------:R-:W-:Y:S01]  /*4090*/  @!P5 IMAD.IADD R220, R220, 0x1, -R4.reuse ;  /* 0x00000001dcdcd824 */ /* 0x100fe200078e0a04 */
[----:B------:R-:W-:Y:S01]  /*40a0*/  ISETP.GT.U32.AND P5, PT, R4, R29, PT ;  /* 0x0000001d0400720c */ /* 0x000fe20003fa4070 */
[--C-:B------:R-:W-:Y:S01]  /*40b0*/  @!P0 IMAD.IADD R216, R216, 0x1, -R4.reuse ;  /* 0x00000001d8d88824 */ /* 0x100fe200078e0a04 */
[----:B------:R-:W-:Y:S01]  /*40c0*/  ISETP.GT.U32.AND P0, PT, R4, R27, PT ;  /* 0x0000001b0400720c */ /* 0x000fe20003f04070 */
        /* <DEDUP_REMOVED lines=20> */
[----:B------:R-:W-:Y:S01]  /*4210*/  STL [R1+0xd60], R7 ;  /* 0x000d600701007387 */ /* 0x000fe20000100800 */
[----:B------:R-:W-:Y:S01]  /*4220*/  @!P4 IADD3 R26, R26, -R4, RZ ;  /* 0x800000041a1ac210 */ /* 0x000fe20007ffe0ff */
        /* <DEDUP_REMOVED lines=8> */
[----:B------:R-:W-:Y:S01]  /*42b0*/  STL [R1+0xd44], R16 ;  /* 0x000d441001007387 */ /* 0x000fe20000100800 */
[----:B------:R-:W-:Y:S01]  /*42c0*/  @!P2 IADD3 R97, R97, -R4, RZ ;  /* 0x800000046161a210 */ /* 0x000fe20007ffe0ff */
[--C-:B------:R-:W-:Y:S01]  /*42d0*/  @!P1 IMAD.IADD R35, R35, 0x1, -R4.reuse ;  /* 0x0000000123239824 */ /* 0x100fe200078e0a04 */
[C---:B------:R-:W-:Y:S01]  /*42e0*/  ISETP.GT.U32.AND P1, PT, R4.reuse, R96, PT ;  /* 0x000000600400720c */ /* 0x040fe20003f24070 */
[----:B------:R2:W-:Y:S01]  /*42f0*/  STL [R1+0xd4c], R5 ;  /* 0x000d4c0501007387 */ /* 0x0005e20000100800 */
[----:B------:R-:W-:Y:S01]  /*4300*/  ISETP.GT.U32.AND P2, PT, R4, R154, PT ;  /* 0x0000009a0400720c */ /* 0x000fe20003f44070 */
[--C-:B------:R-:W-:Y:S01]  /*4310*/  @!P4 IMAD.IADD R84, R84, 0x1, -R4.reuse ;  /* 0x000000015454c824 */ /* 0x100fe200078e0a04 */
[----:B------:R-:W-:Y:S01]  /*4320*/  ISETP.GT.U32.AND P4, PT, R4, R144, PT ;  /* 0x000000900400720c */ /* 0x000fe20003f84070 */
[----:B------:R3:W-:Y:S01]  /*4330*/  STL [R1+0xd5c], R0 ;  /* 0x000d5c0001007387 */ /* 0x0007e20000100800 */
[----:B------:R-:W-:Y:S01]  /*4340*/  @!P3 IADD3 R82, R82, -R4, RZ ;  /* 0x800000045252b210 */ /* 0x000fe20007ffe0ff */
[--C-:B------:R-:W-:Y:S01]  /*4350*/  @!P5 IMAD.IADD R143, R143, 0x1, -R4.reuse ;  /* 0x000000018f8fd824 */ /* 0x100fe200078e0a04 */
[C---:B------:R-:W-:Y:S01]  /*4360*/  ISETP.GT.U32.AND P3, PT, R4.reuse, R164, PT ;  /* 0x000000a40400720c */ /* 0x040fe20003f64070 */
[--C-:B------:R-:W-:Y:S01]  /*4370*/  @!P6 IMAD.IADD R91, R91, 0x1, -R4.reuse ;  /* 0x000000015b5be824 */ /* 0x100fe200078e0a04 */
[C---:B------:R-:W-:Y:S01]  /*4380*/  ISETP.GT.U32.AND P6, PT, R4.reuse, R156, PT ;  /* 0x0000009c0400720c */ /* 0x040fe20003fc4070 */
[----:B------:R-:W-:Y:S01]  /*4390*/  STL [R1+0xd54], R13 ;  /* 0x000d540d01007387 */ /* 0x000fe20000100800 */
[----:B------:R-:W-:Y:S01]  /*43a0*/  ISETP.GT.U32.AND P5, PT, R4, R140, PT ;  /* 0x0000008c0400720c */ /* 0x000fe20003fa4070 */
[--C-:B------:R-:W-:Y:S01]  /*43b0*/  @!P1 IMAD.IADD R96, R96, 0x1, -R4.reuse ;  /* 0x0000000160609824 */ /* 0x100fe200078e0a04 */
[----:B------:R-:W-:Y:S01]  /*43c0*/  ISETP.GT.U32.AND P1, PT, R4, R152, PT ;  /* 0x000000980400720c */ /* 0x000fe20003f24070 */
[--C-:B------:R-:W-:Y:S01]  /*43d0*/  @!P2 IMAD.IADD R154, R154, 0x1, -R4.reuse ;  /* 0x000000019a9aa824 */ /* 0x100fe200078e0a04 */
[----:B------:R-:W-:Y:S01]  /*43e0*/  ISETP.GT.U32.AND P2, PT, R4, R208, PT ;  /* 0x000000d00400720c */ /* 0x000fe20003f44070 */
[----:B------:R-:W-:Y:S01]  /*43f0*/  @!P4 IMAD.IADD R144, R144, 0x1, -R4 ;  /* 0x000000019090c824 */ /* 0x000fe200078e0a04 */
[C---:B------:R-:W-:Y:S01]  /*4400*/  ISETP.GT.U32.AND P4, PT, R4.reuse, R80, PT ;  /* 0x000000500400720c */ /* 0x040fe20003f84070 */
[----:B-1----:R-:W-:Y:S01]  /*4410*/  IMAD.MOV.U32 R9, RZ, RZ, R180 ;  /* 0x000000ffff097224 */ /* 0x002fe200078e00b4 */
[----:B------:R-:W-:Y:S01]  /*4420*/  ISETP.GT.U32.AND P0, PT, R4, R146, PT ;  /* 0x000000920400720c */ /* 0x000fe20003f04070 */
[----:B------:R-:W-:Y:S01]  /*4430*/  @!P3 IMAD.IADD R164, R164, 0x1, -R4 ;  /* 0x00000001a4a4b824 */ /* 0x000fe200078e0a04 */
[----:B------:R-:W-:-:S02]  /*4440*/  ISETP.GT.U32.AND P3, PT, R4, R78, PT ;  /* 0x0000004e0400720c */ /* 0x000fc40003f64070 */
[----:B------:R-:W-:Y:S01]  /*4450*/  @!P6 IADD3 R156, R156, -R4, RZ ;  /* 0x800000049c9ce210 */ /* 0x000fe20007ffe0ff */
[--C-:B------:R-:W-:Y:S01]  /*4460*/  @!P5 IMAD.IADD R140, R140, 0x1, -R4.reuse ;  /* 0x000000018c8cd824 */ /* 0x100fe200078e0a04 */
[----:B------:R-:W-:Y:S01]  /*4470*/  ISETP.GT.U32.AND P6, PT, R4, R214, PT ;  /* 0x000000d60400720c */ /* 0x000fe20003fc4070 */
        /* <DEDUP_REMOVED lines=8> */
[----:B------:R-:W-:Y:S01]  /*4500*/  @!P3 IMAD.IADD R78, R78, 0x1, -R4 ;  /* 0x000000014e4eb824 */ /* 0x000fe200078e0a04 */
[----:B------:R-:W-:-:S02]  /*4510*/  ISETP.GT.U32.AND P3, PT, R4, R135, PT ;  /* 0x000000870400720c */ /* 0x000fc40003f64070 */
[----:B------:R-:W-:Y:S01]  /*4520*/  ISETP.GT.U32.AND P0, PT, R4, R227, PT ;  /* 0x000000e30400720c */ /* 0x000fe20003f04070 */
[--C-:B------:R-:W-:Y:S01]  /*4530*/  @!P6 IMAD.IADD R214, R214, 0x1, -R4.reuse ;  /* 0x00000001d6d6e824 */ /* 0x100fe200078e0a04 */
[----:B------:R-:W-:Y:S02]  /*4540*/  ISETP.GT.U32.AND P6, PT, R4, R30, PT ;  /* 0x0000001e0400720c */ /* 0x000fe40003fc4070 */
[----:B------:R-:W-:Y:S01]  /*4550*/  @!P1 IADD3 R221, R221, -R4, RZ ;  /* 0x80000004dddd9210 */ /* 0x000fe20007ffe0ff */
        /* <DEDUP_REMOVED lines=10> */
[----:B------:R-:W-:Y:S01]  /*4600*/  @!P6 IMAD.IADD R30, R30, 0x1, -R4 ;  /* 0x000000011e1ee824 */ /* 0x000fe200078e0a04 */
[----:B------:R-:W-:-:S02]  /*4610*/  ISETP.GT.U32.AND P6, PT, R4, R88, PT ;  /* 0x000000580400720c */ /* 0x000fc40003fc4070 */
        /* <DEDUP_REMOVED lines=8> */
[C---:B------:R-:W-:Y:S01]  /*46a0*/  LOP3.LUT R3, R250.reuse, 0xf8, RZ, 0xfc, !PT ;  /* 0x000000f8fa037812 */ /* 0x040fe200078efcff */
[--C-:B------:R-:W-:Y:S01]  /*46b0*/  @!P3 IMAD.IADD R177, R177, 0x1, -R4.reuse ;  /* 0x00000001b1b1b824 */ /* 0x100fe200078e0a04 */
[----:B--2---:R-:W-:Y:S01]  /*46c0*/  LOP3.LUT R5, R250, 0xf0, RZ, 0xfc, !PT ;  /* 0x000000f0fa057812 */ /* 0x004fe200078efcff */
[--C-:B------:R-:W-:Y:S01]  /*46d0*/  @!P6 IMAD.IADD R88, R88, 0x1, -R4.reuse ;  /* 0x000000015858e824 */ /* 0x100fe200078e0a04 */
[----:B------:R-:W-:Y:S01]  /*46e0*/  ISETP.GT.U32.AND P6, PT, R4, R145, PT ;  /* 0x000000910400720c */ /* 0x000fe20003fc4070 */
[--C-:B------:R-:W-:Y:S01]  /*46f0*/  @!P0 IMAD.IADD R22, R22, 0x1, -R4.reuse ;  /* 0x0000000116168824 */ /* 0x100fe200078e0a04 */
[----:B------:R-:W-:Y:S01]  /*4700*/  IABS R134, R3 ;  /* 0x0000000300867213 */ /* 0x000fe20000000000 */
[--C-:B------:R-:W-:Y:S01]  /*4710*/  @!P1 IMAD.IADD R86, R86, 0x1, -R4.reuse ;  /* 0x0000000156569824 */ /* 0x100fe200078e0a04 */
[----:B------:R-:W-:Y:S01]  /*4720*/  ISETP.GT.U32.AND P1, PT, R4, R142, PT ;  /* 0x0000008e0400720c */ /* 0x000fe20003f24070 */
[--C-:B------:R-:W-:Y:S01]  /*4730*/  @!P2 IMAD.IADD R148, R148, 0x1, -R4.reuse ;  /* 0x000000019494a824 */ /* 0x100fe200078e0a04 */
[----:B------:R-:W-:Y:S01]  /*4740*/  ISETP.GT.U32.AND P2, PT, R4, R225, PT ;  /* 0x000000e10400720c */ /* 0x000fe20003f44070 */
[----:B------:R-:W-:Y:S01]  /*4750*/  IMAD.HI.U32 R2, R6, R134, RZ ;  /* 0x0000008606027227 */ /* 0x000fe200078e00ff */
[C---:B------:R-:W-:Y:S01]  /*4760*/  ISETP.GT.U32.AND P5, PT, R4.reuse, R76, PT ;  /* 0x0000004c0400720c */ /* 0x040fe20003fa4070 */
[----:B------:R-:W-:Y:S01]  /*4770*/  STL [R1+0x1154], R5 ;  /* 0x0011540501007387 */ /* 0x000fe20000100800 */
[----:B------:R-:W-:Y:S01]  /*4780*/  IABS R133, R5 ;  /* 0x0000000500857213 */ /* 0x000fe20000000000 */
[--C-:B------:R-:W-:Y:S01]  /*4790*/  @!P4 IMAD.IADD R75, R75, 0x1, -R4.reuse ;  /* 0x000000014b4bc824 */ /* 0x100fe200078e0a04 */
[C---:B------:R-:W-:Y:S01]  /*47a0*/  ISETP.GT.U32.AND P3, PT, R4.reuse, R175, PT ;  /* 0x000000af0400720c */ /* 0x040fe20003f64070 */
[--C-:B------:R-:W-:Y:S01]  /*47b0*/  @!P6 IMAD.IADD R145, R145, 0x1, -R4.reuse ;  /* 0x000000019191e824 */ /* 0x100fe200078e0a04 */
[C---:B------:R-:W-:Y:S01]  /*47c0*/  ISETP.GT.U32.AND P6, PT, R4.reuse, R228, PT ;  /* 0x000000e40400720c */ /* 0x040fe20003fc4070 */
[----:B------:R1:W-:Y:S01]  /*47d0*/  STL [R1+0x1164], R3 ;  /* 0x0011640301007387 */ /* 0x0003e20000100800 */
[----:B------:R-:W-:Y:S01]  /*47e0*/  ISETP.GT.U32.AND P4, PT, R4, R245, PT ;  /* 0x000000f50400720c */ /* 0x000fe20003f84070 */
[--C-:B------:R-:W-:Y:S01]  /*47f0*/  @!P1 IMAD.IADD R142, R142, 0x1, -R4.reuse ;  /* 0x000000018e8e9824 */ /* 0x100fe200078e0a04 */
[C---:B------:R-:W-:Y:S01]  /*4800*/  ISETP.GT.U32.AND P1, PT, R4.reuse, R226, PT ;  /* 0x000000e20400720c */ /* 0x040fe20003f24070 */
[----:B------:R-:W-:Y:S01]  /*4810*/  @!P2 IMAD.IADD R225, R225, 0x1, -R4 ;  /* 0x00000001e1e1a824 */ /* 0x000fe200078e0a04 */
[----:B------:R-:W-:Y:S01]  /*4820*/  ISETP.GT.U32.AND P2, PT, R4, R25, PT ;  /* 0x000000190400720c */ /* 0x000fe20003f44070 */
[----:B------:R-:W-:Y:S01]  /*4830*/  IMAD.MOV R2, RZ, RZ, -R2 ;  /* 0x000000ffff027224 */ /* 0x000fe200078e0a02 */
[----:B------:R-:W-:Y:S01]  /*4840*/  ISETP.GT.AND P0, PT, R249, 0x3f, PT ;  /* 0x0000003ff900780c */ /* 0x000fe20003f04270 */
[----:B------:R-:W-:Y:S01]  /*4850*/  @!P5 IMAD.IADD R76, R76, 0x1, -R4 ;  /* 0x000000014c4cd824 */ /* 0x000fe200078e0a04 */
[----:B---3--:R-:W-:Y:S01]  /*4860*/  LOP3.LUT R0, R56, 0x4, RZ, 0xfc, !PT ;  /* 0x0000000438007812 */ /* 0x008fe200078efcff */
[----:B-1----:R-:W-:Y:S01]  /*4870*/  IMAD.HI.U32 R3, R6, R133, RZ ;  /* 0x0000008506037227 */ /* 0x002fe200078e00ff */
[----:B------:R-:W-:-:S02]  /*4880*/  SEL R5, RZ, 0x4, !P0 ;  /* 0x00000004ff057807 */ /* 0x000fc40004000000 */
[----:B------:R-:W-:Y:S01]  /*4890*/  ISETP.GE.AND P5, PT, R0, c[0x0][0x180], PT ;  /* 0x0000600000007a0c */ /* 0x000fe20003fa6270 */
[--C-:B------:R-:W-:Y:S01]  /*48a0*/  @!P6 IMAD.IADD R228, R228, 0x1, -R4.reuse ;  /* 0x00000001e4e4e824 */ /* 0x100fe200078e0a04 */
[----:B------:R-:W-:Y:S01]  /*48b0*/  ISETP.GT.U32.AND P6, PT, R4, R23, PT ;  /* 0x000000170400720c */ /* 0x000fe20003fc4070 */
[--C-:B------:R-:W-:Y:S01]  /*48c0*/  @!P1 IMAD.IADD R226, R226, 0x1, -R4.reuse ;  /* 0x00000001e2e29824 */ /* 0x100fe200078e0a04 */
[C---:B------:R-:W-:Y:S01]  /*48d0*/  ISETP.GT.U32.AND P1, PT, R4.reuse, R141, PT ;  /* 0x0000008d0400720c */ /* 0x040fe20003f24070 */
[----:B------:R-:W-:Y:S01]  /*48e0*/  @!P2 IMAD.IADD R25, R25, 0x1, -R4 ;  /* 0x000000011919a824 */ /* 0x000fe200078e0a04 */
[C---:B------:R-:W-:Y:S01]  /*48f0*/  ISETP.GT.U32.AND P2, PT, R4.reuse, R83, PT ;  /* 0x000000530400720c */ /* 0x040fe20003f44070 */
[----:B------:R-:W-:Y:S01]  /*4900*/  IMAD.MOV R3, RZ, RZ, -R3 ;  /* 0x000000ffff037224 */ /* 0x000fe200078e0a03 */
[----:B------:R-:W-:Y:S01]  /*4910*/  SHF.R.S32.HI R7, RZ, 0x6, R252 ;  /* 0x00000006ff077819 */ /* 0x000fe200000114fc */
[----:B------:R-:W-:Y:S01]  /*4920*/  IMAD R134, R4, R2, R134 ;  /* 0x0000000204867224 */ /* 0x000fe200078e0286 */
[----:B------:R-:W-:Y:S01]  /*4930*/  LOP3.LUT R8, R56, 0x8, RZ, 0xfc, !PT ;  /* 0x0000000838087812 */ /* 0x000fe200078efcff */
[C---:B------:R-:W-:Y:S01]  /*4940*/  IMAD R133, R4.reuse, R3, R133 ;  /* 0x0000000304857224 */ /* 0x040fe200078e0285 */
[----:B------:R-:W-:Y:S01]  /*4950*/  SEL R3, R5, RZ, !P5 ;  /* 0x000000ff05037207 */ /* 0x000fe20006800000 */
        /* <DEDUP_REMOVED lines=8> */
[----:B------:R-:W-:Y:S01]  /*49e0*/  @!P4 IMAD.IADD R245, R245, 0x1, -R4 ;  /* 0x00000001f5f5c824 */ /* 0x000fe200078e0a04 */
[C---:B------:R-:W-:Y:S01]  /*49f0*/  ISETP.GT.U32.AND P5, PT, R4.reuse, R132, PT ;  /* 0x000000840400720c */ /* 0x040fe20003fa4070 */
[----:B------:R-:W-:Y:S01]  /*4a00*/  IMAD R2, R103, c[0x0][0x18c], RZ ;  /* 0x0000630067027a24 */ /* 0x000fe200078e02ff */
[----:B------:R-:W-:-:S03]  /*4a10*/  ISETP.GT.U32.AND P4, PT, R4, R133, PT ;  /* 0x000000850400720c */ /* 0x000fc60003f84070 */
[--C-:B------:R-:W-:Y:S01]  /*4a20*/  @!P3 IMAD.IADD R134, R134, 0x1, -R4.reuse ;  /* 0x000000018686b824 */ /* 0x100fe200078e0a04 */
[C---:B------:R-:W-:Y:S01]  /*4a30*/  ISETP.GT.U32.AND P3, PT, R4.reuse, R176, PT ;  /* 0x000000b00400720c */ /* 0x040fe20003f64070 */
[--C-:B------:R-:W-:Y:S01]  /*4a40*/  @!P6 IMAD.IADD R165, R165, 0x1, -R4.reuse ;  /* 0x00000001a5a5e824 */ /* 0x100fe200078e0a04 */
[C---:B------:R-:W-:Y:S01]  /*4a50*/  ISETP.GT.U32.AND P6, PT, R4.reuse, R79, PT ;  /* 0x0000004f0400720c */ /* 0x040fe20003fc4070 */
[--C-:B------:R-:W-:Y:S01]  /*4a60*/  @!P1 IMAD.IADD R171, R171, 0x1, -R4.reuse ;  /* 0x00000001abab9824 */ /* 0x100fe200078e0a04 */
[----:B------:R-:W-:Y:S01]  /*4a70*/  ISETP.GT.U32.AND P1, PT, R4, R77, PT ;  /* 0x0000004d0400720c */ /* 0x000fe20003f24070 */
[--C-:B------:R-:W-:Y:S01]  /*4a80*/  @!P2 IMAD.IADD R81, R81, 0x1, -R4.reuse ;  /* 0x000000015151a824 */ /* 0x100fe200078e0a04 */
[----:B------:R-:W-:Y:S01]  /*4a90*/  ISETP.GE.AND P2, PT, R56, c[0x0][0x180], PT ;  /* 0x0000600038007a0c */ /* 0x000fe20003f46270 */
[--C-:B------:R-:W-:Y:S02]  /*4aa0*/  @!P5 IMAD.IADD R132, R132, 0x1, -R4.reuse ;  /* 0x000000018484d824 */ /* 0x100fe400078e0a04 */
[----:B------:R-:W-:Y:S01]  /*4ab0*/  @!P4 IMAD.IADD R133, R133, 0x1, -R4 ;  /* 0x000000018585c824 */ /* 0x000fe200078e0a04 */
[----:B------:R-:W-:-:S02]  /*4ac0*/  SEL R0, R5, RZ, !P2 ;  /* 0x000000ff05007207 */ /* 0x000fc40005000000 */
[----:B------:R-:W-:Y:S01]  /*4ad0*/  ISETP.GT.U32.AND P2, PT, R4, R239, PT ;  /* 0x000000ef0400720c */ /* 0x000fe20003f44070 */
[--C-:B------:R-:W-:Y:S01]  /*4ae0*/  @!P3 IMAD.IADD R176, R176, 0x1, -R4.reuse ;  /* 0x00000001b0b0b824 */ /* 0x100fe200078e0a04 */
[C---:B------:R-:W-:Y:S01]  /*4af0*/  ISETP.GT.U32.AND P4, PT, R4.reuse, R246, PT ;  /* 0x000000f60400720c */ /* 0x040fe20003f84070 */
[----:B------:R-:W-:Y:S01]  /*4b00*/  @!P6 IMAD.IADD R79, R79, 0x1, -R4 ;  /* 0x000000014f4fe824 */ /* 0x000fe200078e0a04 */
[C---:B------:R-:W-:Y:S02]  /*4b10*/  ISETP.GT.U32.AND P6, PT, R4.reuse, R139, PT ;  /* 0x0000008b0400720c */ /* 0x040fe40003fc4070 */
[----:B------:R-:W-:Y:S02]  /*4b20*/  @!P1 IADD3 R77, R77, -R4, RZ ;  /* 0x800000044d4d9210 */ /* 0x000fe40007ffe0ff */
[C---:B------:R-:W-:Y:S02]  /*4b30*/  ISETP.GT.U32.AND P1, PT, R4.reuse, R136, PT ;  /* 0x000000880400720c */ /* 0x040fe40003f24070 */
[----:B------:R-:W-:-:S03]  /*4b40*/  ISETP.GT.U32.AND P3, PT, R4, R170, PT ;  /* 0x000000aa0400720c */ /* 0x000fc60003f64070 */
[--C-:B------:R-:W-:Y:S01]  /*4b50*/  @!P2 IMAD.IADD R239, R239, 0x1, -R4.reuse ;  /* 0x00000001efefa824 */ /* 0x100fe200078e0a04 */
[----:B------:R-:W-:Y:S01]  /*4b60*/  ISETP.NE.U32.AND P2, PT, R3, RZ, PT ;  /* 0x000000ff0300720c */ /* 0x000fe20003f45070 */
[--C-:B------:R-:W-:Y:S01]  /*4b70*/  @!P4 IMAD.IADD R246, R246, 0x1, -R4.reuse ;  /* 0x00000001f6f6c824 */ /* 0x100fe200078e0a04 */
[----:B------:R-:W-:Y:S01]  /*4b80*/  LEA R3, P5, R2, c[0x0][0x168], 0x2 ;  /* 0x00005a0002037a11 */ /* 0x000fe200078a10ff */
[--C-:B------:R-:W-:Y:S01]  /*4b90*/  @!P6 IMAD.IADD R139, R139, 0x1, -R4.reuse ;  /* 0x000000018b8be824 */ /* 0x100fe200078e0a04 */
[----:B------:R-:W-:Y:S02]  /*4ba0*/  ISETP.GT.U32.AND P6, PT, R4, R178, PT ;  /* 0x000000b20400720c */ /* 0x000fe40003fc4070 */
[----:B------:R-:W-:Y:S01]  /*4bb0*/  LEA.HI.X.SX32 R2, R2, c[0x0][0x16c], 0x2, P5 ;  /* 0x00005b0002027a11 */ /* 0x000fe200028f16ff */
[----:B------:R-:W-:Y:S01]  /*4bc0*/  @!P1 IMAD.IADD R136, R136, 0x1, -R4 ;  /* 0x0000000188889824 */ /* 0x000fe200078e0a04 */
[----:B------:R-:W-:Y:S02]  /*4bd0*/  ISETP.GT.U32.AND P1, PT, R4, R242, PT ;  /* 0x000000f20400720c */ /* 0x000fe40003f24070 */
[----:B------:R-:W-:Y:S01]  /*4be0*/  ISETP.GE.AND P5, PT, R8, c[0x0][0x180], PT ;  /* 0x0000600008007a0c */ /* 0x000fe20003fa6270 */
[----:B------:R-:W-:Y:S01]  /*4bf0*/  IMAD.MOV.U32 R8, RZ, RZ, R179 ;  /* 0x000000ffff087224 */ /* 0x000fe200078e00b3 */
[----:B------:R-:W-:-:S02]  /*4c00*/  @!P3 IADD3 R170, R170, -R4, RZ ;  /* 0x80000004aaaab210 */ /* 0x000fc40007ffe0ff */
[----:B------:R-:W-:-:S03]  /*4c10*/  ISETP.GT.U32.AND P3, PT, R4, R192, PT ;  /* 0x000000c00400720c */ /* 0x000fc60003f64070 */
[----:B------:R-:W-:Y:S01]  /*4c20*/  @!P6 IMAD.IADD R178, R178, 0x1, -R4 ;  /* 0x00000001b2b2e824 */ /* 0x000fe200078e0a04 */
[----:B------:R-:W-:-:S03]  /*4c30*/  ISETP.GT.U32.AND P6, PT, R4, R241, PT ;  /* 0x000000f10400720c */ /* 0x000fc60003fc4070 */
[----:B------:R-:W-:Y:S01]  /*4c40*/  @!P1 IMAD.IADD R242, R242, 0x1, -R4 ;  /* 0x00000001f2f29824 */ /* 0x000fe200078e0a04 */
[----:B------:R-:W-:-:S05]  /*4c50*/  ISETP.GT.U32.AND P1, PT, R4, R74, PT ;  /* 0x0000004a0400720c */ /* 0x000fca0003f24070 */
[----:B------:R-:W-:Y:S01]  /*4c60*/  @!P3 IMAD.IADD R192, R192, 0x1, -R4 ;  /* 0x00000001c0c0b824 */ /* 0x000fe200078e0a04 */
[----:B------:R-:W-:-:S03]  /*4c70*/  ISETP.GT.U32.AND P3, PT, R4, R61, PT ;  /* 0x0000003d0400720c */ /* 0x000fc60003f64070 */
[--C-:B------:R-:W-:Y:S01]  /*4c80*/  @!P6 IMAD.IADD R241, R241, 0x1, -R4.reuse ;  /* 0x00000001f1f1e824 */ /* 0x100fe200078e0a04 */
[----:B------:R-:W-:Y:S02]  /*4c90*/  ISETP.NE.U32.AND P6, PT, R0, RZ, PT ;  /* 0x000000ff0000720c */ /* 0x000fe40003fc5070 */
[----:B------:R-:W-:Y:S01]  /*4ca0*/  SGXT R0, R7, 0x1 ;  /* 0x000000010700781a */ /* 0x000fe20000000200 */
[----:B------:R-:W-:Y:S01]  /*4cb0*/  @!P1 IMAD.IADD R74, R74, 0x1, -R4 ;  /* 0x000000014a4a9824 */ /* 0x000fe200078e0a04 */
[----:B------:R-:W-:Y:S02]  /*4cc0*/  ISETP.GT.U32.AND P1, PT, R4, R243, PT ;  /* 0x000000f30400720c */ /* 0x000fe40003f24070 */
[----:B------:R-:W-:-:S03]  /*4cd0*/  SHF.L.U32 R7, R103, 0x2, RZ ;  /* 0x0000000267077819 */ /* 0x000fc600000006ff */
[----:B------:R-:W-:Y:S01]  /*4ce0*/  @!P3 IMAD.IADD R61, R61, 0x1, -R4 ;  /* 0x000000013d3db824 */ /* 0x000fe200078e0a04 */
[----:B------:R-:W-:Y:S02]  /*4cf0*/  LOP3.LUT R11, R7, 0x120, R0, 0x78, !PT ;  /* 0x00000120070b7812 */ /* 0x000fe400078e7800 */
[C---:B------:R-:W-:Y:S02]  /*4d00*/  ISETP.GT.U32.AND P3, PT, R4.reuse, R202, PT ;  /* 0x000000ca0400720c */ /* 0x040fe40003f64070 */
[----:B------:R-:W-:Y:S01]  /*4d10*/  LOP3.LUT R248, R11, 0x40, RZ, 0x3c, !PT ;  /* 0x000000400bf87812 */ /* 0x000fe200078e3cff */
[----:B------:R1:W-:Y:S01]  /*4d20*/  LDGSTS.E [R11+0x20000], [R8.64], P6 ;  /* 0x20000000080b7fae */ /* 0x0003e2000b12184a */
[C---:B------:R-:W-:Y:S01]  /*4d30*/  ISETP.GT.U32.AND P6, PT, R4.reuse, R240, PT ;  /* 0x000000f00400720c */ /* 0x040fe20003fc4070 */
[----:B------:R-:W-:Y:S01]  /*4d40*/  @!P1 IMAD.IADD R243, R243, 0x1, -R4 ;  /* 0x00000001f3f39824 */ /* 0x000fe200078e0a04 */
[----:B------:R-:W-:Y:S02]  /*4d50*/  ISETP.GT.U32.AND P1, PT, R4, R244, PT ;  /* 0x000000f40400720c */ /* 0x000fe40003f24070 */
[----:B------:R-:W-:-:S02]  /*4d60*/  LOP3.LUT R0, R7, 0x110, R0, 0x78, !PT ;  /* 0x0000011007007812 */ /* 0x000fc400078e7800 */
[----:B------:R-:W-:-:S03]  /*4d70*/  LOP3.LUT R7, R56, 0x2e, RZ, 0xfc, !PT ;  /* 0x0000002e38077812 */ /* 0x000fc600078efcff */
[--C-:B------:R-:W-:Y:S01]  /*4d80*/  @!P3 IMAD.IADD R202, R202, 0x1, -R4.reuse ;  /* 0x00000001cacab824 */ /* 0x100fe200078e0a04 */
[----:B------:R-:W-:Y:S01]  /*4d90*/  ISETP.GT.U32.AND P3, PT, R4, R153, PT ;  /* 0x000000990400720c */ /* 0x000fe20003f64070 */
[----:B-1----:R-:W-:Y:S01]  /*4da0*/  IMAD.MOV.U32 R9, RZ, RZ, R173 ;  /* 0x000000ffff097224 */ /* 0x002fe200078e00ad */
[----:B------:R-:W-:Y:S01]  /*4db0*/  SEL R8, R5, RZ, !P5 ;  /* 0x000000ff05087207 */ /* 0x000fe20006800000 */
[--C-:B------:R-:W-:Y:S01]  /*4dc0*/  @!P6 IMAD.IADD R240, R240, 0x1, -R4.reuse ;  /* 0x00000001f0f0e824 */ /* 0x100fe200078e0a04 */
[----:B------:R-:W-:Y:S01]  /*4dd0*/  ISETP.GT.U32.AND P5, PT, R4, R247, PT ;  /* 0x000000f70400720c */ /* 0x000fe20003fa4070 */
[----:B------:R-:W-:Y:S01]  /*4de0*/  @!P1 IMAD.IADD R244, R244, 0x1, -R4 ;  /* 0x00000001f4f49824 */ /* 0x000fe200078e0a04 */
[----:B------:R-:W-:Y:S01]  /*4df0*/  ISETP.NE.U32.AND P4, PT, R8, RZ, PT ;  /* 0x000000ff0800720c */ /* 0x000fe20003f85070 */
[----:B------:R-:W-:Y:S01]  /*4e00*/  IMAD.MOV.U32 R8, RZ, RZ, R172 ;  /* 0x000000ffff087224 */ /* 0x000fe200078e00ac */
[----:B------:R-:W-:Y:S02]  /*4e10*/  ISETP.GE.AND P1, PT, R36, c[0x0][0x180], PT ;  /* 0x0000600024007a0c */ /* 0x000fe40003f26270 */
[----:B------:R-:W-:-:S02]  /*4e20*/  ISETP.GT.U32.AND P6, PT, R4, R157, PT ;  /* 0x0000009d0400720c */ /* 0x000fc40003fc4070 */
[----:B------:R1:W-:Y:S01]  /*4e30*/  LDGSTS.E [R11+0x20400], [R8.64], P2 ;  /* 0x20400000080b7fae */ /* 0x0003e2000912184a */
[C---:B------:R-:W-:Y:S01]  /*4e40*/  ISETP.GT.U32.AND P2, PT, R4.reuse, R161, PT ;  /* 0x000000a10400720c */ /* 0x040fe20003f44070 */
[--C-:B------:R-:W-:Y:S01]  /*4e50*/  @!P3 IMAD.IADD R153, R153, 0x1, -R4.reuse ;  /* 0x000000019999b824 */ /* 0x100fe200078e0a04 */
[----:B------:R-:W-:Y:S02]  /*4e60*/  ISETP.GT.U32.AND P3, PT, R4, R154, PT ;  /* 0x0000009a0400720c */ /* 0x000fe40003f64070 */
[--C-:B------:R-:W-:Y:S01]  /*4e70*/  @!P5 IMAD.IADD R247, R247, 0x1, -R4.reuse ;  /* 0x00000001f7f7d824 */ /* 0x100fe200078e0a04 */
[----:B------:R-:W-:Y:S02]  /*4e80*/  ISETP.GE.AND P5, PT, R21, c[0x0][0x180], PT ;  /* 0x0000600015007a0c */ /* 0x000fe40003fa6270 */
[C---:B------:R-:W-:Y:S02]  /*4e90*/  LOP3.LUT R21, R56.reuse, 0x14, RZ, 0xfc, !PT ;  /* 0x0000001438157812 */ /* 0x040fe400078efcff */
[----:B------:R-:W-:Y:S01]  /*4ea0*/  LOP3.LUT R36, R56, 0x20, RZ, 0xfc, !PT ;  /* 0x0000002038247812 */ /* 0x000fe200078efcff */
[----:B------:R-:W-:Y:S01]  /*4eb0*/  @!P6 IMAD.IADD R157, R157, 0x1, -R4 ;  /* 0x000000019d9de824 */ /* 0x000fe200078e0a04 */
[----:B-1----:R-:W-:-:S02]  /*4ec0*/  SEL R8, R5, RZ, !P1 ;  /* 0x000000ff05087207 */ /* 0x002fc40004800000 */
[----:B------:R-:W-:Y:S01]  /*4ed0*/  ISETP.GT.U32.AND P1, PT, R4, R158, PT ;  /* 0x0000009e0400720c */ /* 0x000fe20003f24070 */
[--C-:B------:R-:W-:Y:S01]  /*4ee0*/  @!P2 IMAD.IADD R161, R161, 0x1, -R4.reuse ;  /* 0x00000001a1a1a824 */ /* 0x100fe200078e0a04 */
[----:B------:R-:W-:Y:S01]  /*4ef0*/  SEL R9, R5, RZ, !P5 ;  /* 0x000000ff05097207 */ /* 0x000fe20006800000 */
[----:B------:R-:W-:Y:S01]  /*4f00*/  @!P3 IMAD.IADD R154, R154, 0x1, -R4 ;  /* 0x000000019a9ab824 */ /* 0x000fe200078e0a04 */
[----:B------:R-:W-:Y:S01]  /*4f10*/  ISETP.NE.U32.AND P2, PT, R8, RZ, PT ;  /* 0x000000ff0800720c */ /* 0x000fe20003f45070 */
[----:B------:R-:W-:Y:S01]  /*4f20*/  IMAD.MOV.U32 R8, RZ, RZ, R166 ;  /* 0x000000ffff087224 */ /* 0x000fe200078e00a6 */
[----:B------:R-:W-:Y:S01]  /*4f30*/  ISETP.NE.U32.AND P5, PT, R9, RZ, PT ;  /* 0x000000ff0900720c */ /* 0x000fe20003fa5070 */
[----:B------:R-:W-:Y:S01]  /*4f40*/  IMAD.MOV.U32 R9, RZ, RZ, R167 ;  /* 0x000000ffff097224 */ /* 0x000fe200078e00a7 */
[C---:B------:R-:W-:Y:S02]  /*4f50*/  ISETP.GT.U32.AND P6, PT, R4.reuse, R120, PT ;  /* 0x000000780400720c */ /* 0x040fe40003fc4070 */
[----:B------:R-:W-:-:S02]  /*4f60*/  ISETP.GT.U32.AND P3, PT, R4, R155, PT ;  /* 0x0000009b0400720c */ /* 0x000fc40003f64070 */
[----:B------:R1:W-:Y:S01]  /*4f70*/  LDGSTS.E [R11+0x20800], [R8.64], P4 ;  /* 0x20800000080b7fae */ /* 0x0003e2000a12184a */
[----:B------:R-:W-:Y:S01]  /*4f80*/  @!P1 IMAD.IADD R158, R158, 0x1, -R4 ;  /* 0x000000019e9e9824 */ /* 0x000fe200078e0a04 */
[C---:B------:R-:W-:Y:S02]  /*4f90*/  ISETP.GT.U32.AND P1, PT, R4.reuse, R159, PT ;  /* 0x0000009f0400720c */ /* 0x040fe40003f24070 */
[----:B------:R-:W-:-:S05]  /*4fa0*/  ISETP.GT.U32.AND P4, PT, R4, R200, PT ;  /* 0x000000c80400720c */ /* 0x000fca0003f84070 */
[--C-:B------:R-:W-:Y:S01]  /*4fb0*/  @!P6 IMAD.IADD R120, R120, 0x1, -R4.reuse ;  /* 0x000000017878e824 */ /* 0x100fe200078e0a04 */
[----:B------:R-:W-:Y:S01]  /*4fc0*/  ISETP.GE.AND P6, PT, R21, c[0x0][0x180], PT ;  /* 0x0000600015007a0c */ /* 0x000fe20003fc6270 */
[----:B------:R-:W-:Y:S01]  /*4fd0*/  @!P3 IMAD.IADD R155, R155, 0x1, -R4 ;  /* 0x000000019b9bb824 */ /* 0x000fe200078e0a04 */
[----:B------:R-:W-:Y:S01]  /*4fe0*/  LOP3.LUT R21, R56, 0x1c, RZ, 0xfc, !PT ;  /* 0x0000001c38157812 */ /* 0x000fe200078efcff */
[----:B-1----:R-:W-:Y:S01]  /*4ff0*/  IMAD.MOV.U32 R8, RZ, RZ, R162 ;  /* 0x000000ffff087224 */ /* 0x002fe200078e00a2 */
[C---:B------:R-:W-:Y:S01]  /*5000*/  ISETP.GT.U32.AND P3, PT, R4.reuse, R156, PT ;  /* 0x0000009c0400720c */ /* 0x040fe20003f64070 */
[----:B------:R-:W-:Y:S02]  /*5010*/  IMAD.MOV.U32 R9, RZ, RZ, R163 ;  /* 0x000000ffff097224 */ /* 0x000fe400078e00a3 */
[--C-:B------:R-:W-:Y:S01]  /*5020*/  @!P1 IMAD.IADD R159, R159, 0x1, -R4.reuse ;  /* 0x000000019f9f9824 */ /* 0x100fe200078e0a04 */
[----:B------:R-:W-:Y:S01]  /*5030*/  ISETP.GT.U32.AND P1, PT, R4, R97, PT ;  /* 0x000000610400720c */ /* 0x000fe20003f24070 */
[----:B------:R-:W-:Y:S01]  /*5040*/  @!P4 IMAD.IADD R200, R200, 0x1, -R4 ;  /* 0x00000001c8c8c824 */ /* 0x000fe200078e0a04 */
[----:B------:R1:W-:Y:S01]  /*5050*/  LDGSTS.E [R11+0x20c00], [R8.64], P2 ;  /* 0x20c00000080b7fae */ /* 0x0003e2000912184a */
[----:B------:R-:W-:-:S02]  /*5060*/  ISETP.GT.U32.AND P2, PT, R4, R101, PT ;  /* 0x000000650400720c */ /* 0x000fc40003f44070 */
[----:B------:R-:W-:-:S04]  /*5070*/  ISETP.GT.U32.AND P4, PT, R4, R160, PT ;  /* 0x000000a00400720c */ /* 0x000fc80003f84070 */
[----:B------:R-:W-:Y:S01]  /*5080*/  @!P3 IMAD.IADD R156, R156, 0x1, -R4 ;  /* 0x000000019c9cb824 */ /* 0x000fe200078e0a04 */
[----:B------:R-:W-:-:S03]  /*5090*/  ISETP.GT.U32.AND P3, PT, R4, R215, PT ;  /* 0x000000d70400720c */ /* 0x000fc60003f64070 */
[----:B------:R-:W-:Y:S01]  /*50a0*/  @!P1 IMAD.IADD R97, R97, 0x1, -R4 ;  /* 0x0000000161619824 */ /* 0x000fe200078e0a04 */
[C---:B------:R-:W-:Y:S01]  /*50b0*/  ISETP.GT.U32.AND P1, PT, R4.reuse, R39, PT ;  /* 0x000000270400720c */ /* 0x040fe20003f24070 */
[----:B-1----:R-:W-:Y:S01]  /*50c0*/  IMAD.MOV.U32 R8, RZ, RZ, R130 ;  /* 0x000000ffff087224 */ /* 0x002fe200078e0082 */
[----:B------:R-:W-:Y:S01]  /*50d0*/  @!P2 IADD3 R101, R101, -R4, RZ ;  /* 0x800000046565a210 */ /* 0x000fe20007ffe0ff */
[----:B------:R-:W-:Y:S01]  /*50e0*/  IMAD.MOV.U32 R9, RZ, RZ, R131 ;  /* 0x000000ffff097224 */ /* 0x000fe200078e0083 */
[----:B------:R-:W-:Y:S01]  /*50f0*/  ISETP.GT.U32.AND P2, PT, R4, R40, PT ;  /* 0x000000280400720c */ /* 0x000fe20003f44070 */
[----:B------:R-:W-:Y:S01]  /*5100*/  @!P4 IMAD.IADD R160, R160, 0x1, -R4 ;  /* 0x00000001a0a0c824 */ /* 0x000fe200078e0a04 */
[C---:B------:R-:W-:Y:S02]  /*5110*/  ISETP.GT.U32.AND P4, PT, R4.reuse, R90, PT ;  /* 0x0000005a0400720c */ /* 0x040fe40003f84070 */
[----:B------:R1:W-:Y:S01]  /*5120*/  LDGSTS.E [R11+0x21000], [R8.64], P5 ;  /* 0x21000000080b7fae */ /* 0x0003e2000a92184a */
[----:B------:R-:W-:-:S02]  /*5130*/  ISETP.GT.U32.AND P5, PT, R4, R41, PT ;  /* 0x000000290400720c */ /* 0x000fc40003fa4070 */
[----:B------:R-:W-:Y:S02]  /*5140*/  @!P3 IADD3 R215, R215, -R4, RZ ;  /* 0x80000004d7d7b210 */ /* 0x000fe40007ffe0ff */
[--C-:B------:R-:W-:Y:S01]  /*5150*/  @!P1 IMAD.IADD R39, R39, 0x1, -R4.reuse ;  /* 0x0000000127279824 */ /* 0x100fe200078e0a04 */
[C---:B------:R-:W-:Y:S02]  /*5160*/  ISETP.GT.U32.AND P1, PT, R4.reuse, R35, PT ;  /* 0x000000230400720c */ /* 0x040fe40003f24070 */
[----:B------:R-:W-:Y:S01]  /*5170*/  ISETP.GT.U32.AND P3, PT, R4, R214, PT ;  /* 0x000000d60400720c */ /* 0x000fe20003f64070 */
[--C-:B------:R-:W-:Y:S02]  /*5180*/  @!P2 IMAD.IADD R40, R40, 0x1, -R4.reuse ;  /* 0x000000012828a824 */ /* 0x100fe400078e0a04 */
[--C-:B------:R-:W-:Y:S01]  /*5190*/  @!P4 IMAD.IADD R90, R90, 0x1, -R4.reuse ;  /* 0x000000015a5ac824 */ /* 0x100fe200078e0a04 */
[----:B-1----:R-:W-:Y:S02]  /*51a0*/  LOP3.LUT R9, R56, 0x18, RZ, 0xfc, !PT ;  /* 0x0000001838097812 */ /* 0x002fe400078efcff */
[----:B------:R-:W-:Y:S01]  /*51b0*/  @!P5 IMAD.IADD R41, R41, 0x1, -R4 ;  /* 0x000000012929d824 */ /* 0x000fe200078e0a04 */
[----:B------:R-:W-:-:S02]  /*51c0*/  ISETP.GT.U32.AND P5, PT, R4, R201, PT ;  /* 0x000000c90400720c */ /* 0x000fc40003fa4070 */
[----:B------:R-:W-:Y:S02]  /*51d0*/  SEL R8, R5, RZ, !P6 ;  /* 0x000000ff05087207 */ /* 0x000fe40007000000 */
[----:B------:R-:W-:Y:S01]  /*51e0*/  ISETP.GE.AND P6, PT, R9, c[0x0][0x180], PT ;  /* 0x0000600009007a0c */ /* 0x000fe20003fc6270 */
[----:B------:R-:W-:Y:S01]  /*51f0*/  IMAD.MOV.U32 R9, RZ, RZ, R129 ;  /* 0x000000ffff097224 */ /* 0x000fe200078e0081 */
[----:B------:R-:W-:Y:S01]  /*5200*/  ISETP.NE.U32.AND P2, PT, R8, RZ, PT ;  /* 0x000000ff0800720c */ /* 0x000fe20003f45070 */
[--C-:B------:R-:W-:Y:S01]  /*5210*/  @!P3 IMAD.IADD R214, R214, 0x1, -R4.reuse ;  /* 0x00000001d6d6b824 */ /* 0x100fe200078e0a04 */
[----:B------:R-:W-:Y:S02]  /*5220*/  SEL R8, R5, RZ, !P6 ;  /* 0x000000ff05087207 */ /* 0x000fe40007000000 */
[C---:B------:R-:W-:Y:S02]  /*5230*/  ISETP.GT.U32.AND P6, PT, R4.reuse, R210, PT ;  /* 0x000000d20400720c */ /* 0x040fe40003fc4070 */
[----:B------:R-:W-:Y:S01]  /*5240*/  ISETP.GT.U32.AND P4, PT, R4, R91, PT ;  /* 0x0000005b0400720c */ /* 0x000fe20003f84070 */
[----:B------:R-:W-:Y:S01]  /*5250*/  @!P5 IMAD.IADD R201, R201, 0x1, -R4 ;  /* 0x00000001c9c9d824 */ /* 0x000fe200078e0a04 */
[----:B------:R-:W-:Y:S01]  /*5260*/  ISETP.NE.U32.AND P5, PT, R8, RZ, PT ;  /* 0x000000ff0800720c */ /* 0x000fe20003fa5070 */
[----:B------:R-:W-:Y:S01]  /*5270*/  IMAD.MOV.U32 R8, RZ, RZ, R128 ;  /* 0x000000ffff087224 */ /* 0x000fe200078e0080 */
[----:B------:R-:W-:-:S02]  /*5280*/  @!P1 IADD3 R35, R35, -R4, RZ ;  /* 0x8000000423239210 */ /* 0x000fc40007ffe0ff */
[C---:B------:R-:W-:Y:S02]  /*5290*/  ISETP.GT.U32.AND P1, PT, R4.reuse, R34, PT ;  /* 0x000000220400720c */ /* 0x040fe40003f24070 */
[----:B------:R1:W-:Y:S01]  /*52a0*/  LDGSTS.E [R11+0x21400], [R8.64], P2 ;  /* 0x21400000080b7fae */ /* 0x0003e2000912184a */
[----:B------:R-:W-:Y:S02]  /*52b0*/  ISETP.GT.U32.AND P2, PT, R4, R209, PT ;  /* 0x000000d10400720c */ /* 0x000fe40003f44070 */
[--C-:B------:R-:W-:Y:S01]  /*52c0*/  @!P6 IMAD.IADD R210, R210, 0x1, -R4.reuse ;  /* 0x00000001d2d2e824 */ /* 0x100fe200078e0a04 */
[----:B------:R-:W-:Y:S01]  /*52d0*/  ISETP.GE.AND P6, PT, R21, c[0x0][0x180], PT ;  /* 0x0000600015007a0c */ /* 0x000fe20003fc6270 */
[----:B------:R-:W-:Y:S01]  /*52e0*/  @!P4 IMAD.IADD R91, R91, 0x1, -R4 ;  /* 0x000000015b5bc824 */ /* 0x000fe200078e0a04 */
[----:B------:R-:W-:Y:S02]  /*52f0*/  ISETP.GT.U32.AND P4, PT, R4, R95, PT ;  /* 0x0000005f0400720c */ /* 0x000fe40003f84070 */
[----:B------:R-:W-:-:S02]  /*5300*/  LOP3.LUT R21, R56, 0x24, RZ, 0xfc, !PT ;  /* 0x0000002438157812 */ /* 0x000fc400078efcff */
[----:B------:R-:W-:Y:S01]  /*5310*/  ISETP.GT.U32.AND P3, PT, R4, R31, PT ;  /* 0x0000001f0400720c */ /* 0x000fe20003f64070 */
[----:B------:R-:W-:Y:S02]  /*5320*/  @!P1 IMAD.IADD R34, R34, 0x1, -R4 ;  /* 0x0000000122229824 */ /* 0x000fe400078e0a04 */
[----:B-1----:R-:W-:Y:S02]  /*5330*/  IMAD.MOV.U32 R8, RZ, RZ, R126 ;  /* 0x000000ffff087224 */ /* 0x002fe400078e007e */
[----:B------:R-:W-:Y:S02]  /*5340*/  IMAD.MOV.U32 R9, RZ, RZ, R127 ;  /* 0x000000ffff097224 */ /* 0x000fe400078e007f */
[--C-:B------:R-:W-:Y:S01]  /*5350*/  @!P2 IMAD.IADD R209, R209, 0x1, -R4.reuse ;  /* 0x00000001d1d1a824 */ /* 0x100fe200078e0a04 */
[----:B------:R-:W-:Y:S01]  /*5360*/  ISETP.GT.U32.AND P2, PT, R4, R208, PT ;  /* 0x000000d00400720c */ /* 0x000fe20003f44070 */
[----:B------:R-:W-:Y:S01]  /*5370*/  @!P4 IMAD.IADD R95, R95, 0x1, -R4 ;  /* 0x000000015f5fc824 */ /* 0x000fe200078e0a04 */
[----:B------:R1:W-:Y:S01]  /*5380*/  LDGSTS.E [R11+0x21800], [R8.64], P5 ;  /* 0x21800000080b7fae */ /* 0x0003e2000a92184a */
[----:B------:R-:W-:-:S02]  /*5390*/  ISETP.GE.AND P5, PT, R36, c[0x0][0x180], PT ;  /* 0x0000600024007a0c */ /* 0x000fc40003fa6270 */
[----:B------:R-:W-:Y:S01]  /*53a0*/  ISETP.GT.U32.AND P4, PT, R4, R96, PT ;  /* 0x000000600400720c */ /* 0x000fe20003f84070 */
[----:B------:R-:W-:Y:S01]  /*53b0*/  @!P3 IMAD.IADD R31, R31, 0x1, -R4 ;  /* 0x000000011f1fb824 */ /* 0x000fe200078e0a04 */
[----:B------:R-:W-:Y:S02]  /*53c0*/  LOP3.LUT R36, R56, 0x2c, RZ, 0xfc, !PT ;  /* 0x0000002c38247812 */ /* 0x000fe400078efcff */
[----:B------:R-:W-:-:S04]  /*53d0*/  ISETP.GT.U32.AND P3, PT, R4, R92, PT ;  /* 0x0000005c0400720c */ /* 0x000fc80003f64070 */
[--C-:B------:R-:W-:Y:S01]  /*53e0*/  @!P2 IMAD.IADD R208, R208, 0x1, -R4.reuse ;  /* 0x00000001d0d0a824 */ /* 0x100fe200078e0a04 */
[C---:B-1----:R-:W-:Y:S01]  /*53f0*/  SEL R8, R5.reuse, RZ, !P6 ;  /* 0x000000ff05087207 */ /* 0x042fe20007000000 */
[----:B------:R-:W-:Y:S01]  /*5400*/  IMAD.MOV.U32 R9, RZ, RZ, R125 ;  /* 0x000000ffff097224 */ /* 0x000fe200078e007d */
[----:B------:R-:W-:Y:S02]  /*5410*/  ISETP.GT.U32.AND P2, PT, R4, R33, PT ;  /* 0x000000210400720c */ /* 0x000fe40003f44070 */
[----:B------:R-:W-:Y:S01]  /*5420*/  ISETP.NE.U32.AND P6, PT, R8, RZ, PT ;  /* 0x000000ff0800720c */ /* 0x000fe20003fc5070 */
[--C-:B------:R-:W-:Y:S01]  /*5430*/  @!P4 IMAD.IADD R96, R96, 0x1, -R4.reuse ;  /* 0x000000016060c824 */ /* 0x100fe200078e0a04 */
[----:B------:R-:W-:Y:S02]  /*5440*/  SEL R8, R5, RZ, !P5 ;  /* 0x000000ff05087207 */ /* 0x000fe40006800000 */
[----:B------:R-:W-:Y:S01]  /*5450*/  ISETP.GE.AND P5, PT, R21, c[0x0][0x180], PT ;  /* 0x0000600015007a0c */ /* 0x000fe20003fa6270 */
[----:B------:R-:W-:Y:S01]  /*5460*/  @!P3 IMAD.IADD R92, R92, 0x1, -R4 ;  /* 0x000000015c5cb824 */ /* 0x000fe200078e0a04 */
[----:B------:R-:W-:-:S02]  /*5470*/  ISETP.NE.U32.AND P1, PT, R8, RZ, PT ;  /* 0x000000ff0800720c */ /* 0x000fc40003f25070 */
[----:B------:R-:W-:Y:S02]  /*5480*/  SEL R8, R5, RZ, !P5 ;  /* 0x000000ff05087207 */ /* 0x000fe40006800000 */
[----:B------:R-:W-:Y:S01]  /*5490*/  LOP3.LUT R21, R56, 0x28, RZ, 0xfc, !PT ;  /* 0x0000002838157812 */ /* 0x000fe200078efcff */
[----:B------:R-:W-:Y:S01]  /*54a0*/  @!P2 IMAD.IADD R33, R33, 0x1, -R4 ;  /* 0x000000012121a824 */ /* 0x000fe200078e0a04 */
[----:B------:R-:W-:Y:S01]  /*54b0*/  ISETP.NE.U32.AND P5, PT, R8, RZ, PT ;  /* 0x000000ff0800720c */ /* 0x000fe20003fa5070 */
[----:B------:R-:W-:Y:S01]  /*54c0*/  IMAD.MOV.U32 R8, RZ, RZ, R124 ;  /* 0x000000ffff087224 */ /* 0x000fe200078e007c */
[C---:B------:R-:W-:Y:S02]  /*54d0*/  ISETP.GT.U32.AND P4, PT, R4.reuse, R151, PT ;  /* 0x000000970400720c */ /* 0x040fe40003f84070 */
[----:B------:R-:W-:Y:S02]  /*54e0*/  ISETP.GT.U32.AND P2, PT, R4, R32, PT ;  /* 0x000000200400720c */ /* 0x000fe40003f44070 */
[----:B------:R1:W-:Y:S01]  /*54f0*/  LDGSTS.E [R11+0x21c00], [R8.64], P6 ;  /* 0x21c00000080b7fae */ /* 0x0003e2000b12184a */
[----:B------:R-:W-:-:S02]  /*5500*/  ISETP.GE.AND P6, PT, R21, c[0x0][0x180], PT ;  /* 0x0000600015007a0c */ /* 0x000fc40003fc6270 */
[----:B------:R-:W-:Y:S02]  /*5510*/  LOP3.LUT R21, R56, 0x30, RZ, 0xfc, !PT ;  /* 0x0000003038157812 */ /* 0x000fe400078efcff */
[----:B------:R-:W-:-:S04]  /*5520*/  ISETP.GT.U32.AND P3, PT, R4, R220, PT ;  /* 0x000000dc0400720c */ /* 0x000fc80003f64070 */
[--C-:B------:R-:W-:Y:S02]  /*5530*/  @!P4 IMAD.IADD R151, R151, 0x1, -R4.reuse ;  /* 0x000000019797c824 */ /* 0x100fe400078e0a04 */
[----:B------:R-:W-:Y:S01]  /*5540*/  @!P2 IMAD.IADD R32, R32, 0x1, -R4 ;  /* 0x000000012020a824 */ /* 0x000fe200078e0a04 */
[----:B------:R-:W-:Y:S01]  /*5550*/  ISETP.GE.AND P2, PT, R36, c[0x0][0x180], PT ;  /* 0x0000600024007a0c */ /* 0x000fe20003f46270 */
[----:B-1----:R-:W-:Y:S01]  /*5560*/  IMAD.MOV.U32 R8, RZ, RZ, R122 ;  /* 0x000000ffff087224 */ /* 0x002fe200078e007a */
[----:B------:R-:W-:Y:S01]  /*5570*/  LOP3.LUT R36, R250, 0x14e, RZ, 0xfc, !PT ;  /* 0x0000014efa247812 */ /* 0x000fe200078efcff */
[----:B------:R-:W-:-:S03]  /*5580*/  IMAD.MOV.U32 R9, RZ, RZ, R123 ;  /* 0x000000ffff097224 */ /* 0x000fc600078e007b */
[----:B------:R-:W-:Y:S01]  /*5590*/  @!P3 IMAD.IADD R220, R220, 0x1, -R4 ;  /* 0x00000001dcdcb824 */ /* 0x000fe200078e0a04 */
[C---:B------:R-:W-:Y:S01]  /*55a0*/  ISETP.GT.U32.AND P3, PT, R4.reuse, R149, PT ;  /* 0x000000950400720c */ /* 0x040fe20003f64070 */
[----:B------:R1:W-:Y:S01]  /*55b0*/  LDGSTS.E [R11+0x22000], [R8.64], P1 ;  /* 0x22000000080b7fae */ /* 0x0003e2000892184a */
[C---:B------:R-:W-:Y:S02]  /*55c0*/  ISETP.GT.U32.AND P1, PT, R4.reuse, R94, PT ;  /* 0x0000005e0400720c */ /* 0x040fe40003f24070 */
[----:B------:R-:W-:Y:S02]  /*55d0*/  IABS R230, R36 ;  /* 0x0000002400e67213 */ /* 0x000fe40000000000 */
[----:B-1----:R-:W-:Y:S01]  /*55e0*/  SEL R8, R5, RZ, !P6 ;  /* 0x000000ff05087207 */ /* 0x002fe20007000000 */
[----:B------:R-:W-:Y:S01]  /*55f0*/  IMAD.MOV.U32 R9, RZ, RZ, R121 ;  /* 0x000000ffff097224 */ /* 0x000fe200078e0079 */
[----:B------:R-:W-:-:S07]  /*5600*/  ISETP.GT.U32.AND P6, PT, R4, R152, PT ;  /* 0x000000980400720c */ /* 0x000fce0003fc4070 */
[--C-:B------:R-:W-:Y:S01]  /*5610*/  @!P1 IMAD.IADD R94, R94, 0x1, -R4.reuse ;  /* 0x000000015e5e9824 */ /* 0x100fe200078e0a04 */
[----:B------:R-:W-:Y:S01]  /*5620*/  ISETP.GT.U32.AND P1, PT, R4, R93, PT ;  /* 0x0000005d0400720c */ /* 0x000fe20003f24070 */
[----:B------:R-:W-:Y:S01]  /*5630*/  @!P3 IMAD.IADD R149, R149, 0x1, -R4 ;  /* 0x000000019595b824 */ /* 0x000fe200078e0a04 */
[----:B------:R-:W-:Y:S01]  /*5640*/  ISETP.NE.U32.AND P4, PT, R8, RZ, PT ;  /* 0x000000ff0800720c */ /* 0x000fe20003f85070 */
[----:B------:R-:W-:Y:S01]  /*5650*/  IMAD.MOV.U32 R8, RZ, RZ, R119 ;  /* 0x000000ffff087224 */ /* 0x000fe200078e0077 */
[----:B------:R-:W-:-:S04]  /*5660*/  ISETP.GT.U32.AND P3, PT, R4, R145, PT ;  /* 0x000000910400720c */ /* 0x000fc80003f64070 */
[----:B------:R1:W-:Y:S01]  /*5670*/  LDGSTS.E [R11+0x22400], [R8.64], P5 ;  /* 0x22400000080b7fae */ /* 0x0003e2000a92184a */
[----:B------:R-:W-:Y:S01]  /*5680*/  ISETP.GT.U32.AND P5, PT, R4, R216, PT ;  /* 0x000000d80400720c */ /* 0x000fe20003fa4070 */
[--C-:B------:R-:W-:Y:S01]  /*5690*/  @!P6 IMAD.IADD R152, R152, 0x1, -R4.reuse ;  /* 0x000000019898e824 */ /* 0x100fe200078e0a04 */
[----:B------:R-:W-:Y:S02]  /*56a0*/  ISETP.GE.AND P6, PT, R21, c[0x0][0x180], PT ;  /* 0x0000600015007a0c */ /* 0x000fe40003fc6270 */
[----:B------:R-:W-:-:S04]  /*56b0*/  @!P1 IMAD.IADD R93, R93, 0x1, -R4 ;  /* 0x000000015d5d9824 */ /* 0x000fc800078e0a04 */
[--C-:B------:R-:W-:Y:S01]  /*56c0*/  @!P3 IMAD.IADD R145, R145, 0x1, -R4.reuse ;  /* 0x000000019191b824 */ /* 0x100fe200078e0a04 */
[----:B------:R-:W-:Y:S02]  /*56d0*/  ISETP.GT.U32.AND P3, PT, R4, R224, PT ;  /* 0x000000e00400720c */ /* 0x000fe40003f64070 */
[C---:B-1----:R-:W-:Y:S02]  /*56e0*/  SEL R8, R5.reuse, RZ, !P2 ;  /* 0x000000ff05087207 */ /* 0x042fe40005000000 */
[----:B------:R-:W-:Y:S01]  /*56f0*/  SEL R9, R5, RZ, !P6 ;  /* 0x000000ff05097207 */ /* 0x000fe20007000000 */
[----:B------:R-:W-:Y:S01]  /*5700*/  @!P5 IMAD.IADD R216, R216, 0x1, -R4 ;  /* 0x00000001d8d8d824 */ /* 0x000fe200078e0a04 */
[----:B------:R-:W-:Y:S01]  /*5710*/  ISETP.NE.U32.AND P6, PT, R8, RZ, PT ;  /* 0x000000ff0800720c */ /* 0x000fe20003fc5070 */
[----:B------:R-:W-:Y:S01]  /*5720*/  IMAD.MOV.U32 R8, RZ, RZ, R117 ;  /* 0x000000ffff087224 */ /* 0x000fe200078e0075 */
[----:B------:R-:W-:Y:S01]  /*5730*/  ISETP.NE.U32.AND P1, PT, R9, RZ, PT ;  /* 0x000000ff0900720c */ /* 0x000fe20003f25070 */
[----:B------:R-:W-:Y:S01]  /*5740*/  IMAD.MOV.U32 R9, RZ, RZ, R118 ;  /* 0x000000ffff097224 */ /* 0x000fe200078e0076 */
[----:B------:R-:W-:-:S02]  /*5750*/  ISETP.GT.U32.AND P2, PT, R4, R150, PT ;  /* 0x000000960400720c */ /* 0x000fc40003f44070 */
[----:B------:R-:W-:Y:S01]  /*5760*/  ISETP.GT.U32.AND P5, PT, R4, R147, PT ;  /* 0x000000930400720c */ /* 0x000fe20003fa4070 */
[----:B------:R-:W-:Y:S01]  /*5770*/  @!P3 IMAD.IADD R224, R224, 0x1, -R4 ;  /* 0x00000001e0e0b824 */ /* 0x000fe200078e0a04 */
[----:B------:R1:W-:Y:S01]  /*5780*/  LDGSTS.E [R11+0x22800], [R8.64], P4 ;  /* 0x22800000080b7fae */ /* 0x0003e2000a12184a */
[----:B------:R-:W-:Y:S02]  /*5790*/  ISETP.GT.U32.AND P4, PT, R4, R30, PT ;  /* 0x0000001e0400720c */ /* 0x000fe40003f84070 */
[----:B------:R-:W-:-:S05]  /*57a0*/  IABS R117, R38 ;  /* 0x0000002600757213 */ /* 0x000fca0000000000 */
[----:B------:R-:W-:-:S04]  /*57b0*/  IMAD.HI.U32 R42, R6, R117, RZ ;  /* 0x00000075062a7227 */ /* 0x000fc800078e00ff */
[----:B-1----:R-:W-:Y:S01]  /*57c0*/  IMAD.MOV.U32 R8, RZ, RZ, R116 ;  /* 0x000000ffff087224 */ /* 0x002fe200078e0074 */
[----:B------:R-:W-:Y:S01]  /*57d0*/  MOV R9, R20 ;  /* 0x0000001400097202 */ /* 0x000fe20000000f00 */
[--C-:B------:R-:W-:Y:S01]  /*57e0*/  @!P2 IMAD.IADD R150, R150, 0x1, -R4.reuse ;  /* 0x000000019696a824 */ /* 0x100fe200078e0a04 */
[----:B------:R-:W-:Y:S01]  /*57f0*/  ISETP.GT.U32.AND P2, PT, R4, R221, PT ;  /* 0x000000dd0400720c */ /* 0x000fe20003f44070 */
[--C-:B------:R-:W-:Y:S01]  /*5800*/  @!P4 IMAD.IADD R30, R30, 0x1, -R4.reuse ;  /* 0x000000011e1ec824 */ /* 0x100fe200078e0a04 */
[C---:B------:R-:W-:Y:S01]  /*5810*/  ISETP.GT.U32.AND P4, PT, R4.reuse, R88, PT ;  /* 0x000000580400720c */ /* 0x040fe20003f84070 */
[----:B------:R1:W-:Y:S01]  /*5820*/  LDGSTS.E [R11+0x22c00], [R8.64], P6 ;  /* 0x22c00000080b7fae */ /* 0x0003e2000b12184a */
[C---:B------:R-:W-:Y:S01]  /*5830*/  ISETP.GT.U32.AND P6, PT, R4.reuse, R87, PT ;  /* 0x000000570400720c */ /* 0x040fe20003fc4070 */
[----:B------:R-:W-:Y:S01]  /*5840*/  @!P5 IMAD.IADD R147, R147, 0x1, -R4 ;  /* 0x000000019393d824 */ /* 0x000fe200078e0a04 */
[----:B------:R-:W-:Y:S01]  /*5850*/  ISETP.GT.U32.AND P5, PT, R4, R28, PT ;  /* 0x0000001c0400720c */ /* 0x000fe20003fa4070 */
[----:B------:R-:W-:-:S04]  /*5860*/  IMAD.MOV R42, RZ, RZ, -R42 ;  /* 0x000000ffff2a7224 */ /* 0x000fc800078e0a2a */
[----:B------:R-:W-:Y:S01]  /*5870*/  IMAD R117, R4, R42, R117 ;  /* 0x0000002a04757224 */ /* 0x000fe200078e0275 */
[----:B------:R-:W-:Y:S01]  /*5880*/  LOP3.LUT R42, R250, 0x17a, RZ, 0xfc, !PT ;  /* 0x0000017afa2a7812 */ /* 0x000fe200078efcff */
[----:B------:R-:W-:Y:S01]  /*5890*/  @!P2 IMAD.IADD R221, R221, 0x1, -R4 ;  /* 0x00000001dddda824 */ /* 0x000fe200078e0a04 */
[----:B------:R-:W-:Y:S01]  /*58a0*/  ISETP.GT.U32.AND P2, PT, R4, R148, PT ;  /* 0x000000940400720c */ /* 0x000fe20003f44070 */
[----:B-1----:R-:W-:Y:S01]  /*58b0*/  IMAD.MOV.U32 R8, RZ, RZ, R18 ;  /* 0x000000ffff087224 */ /* 0x002fe200078e0012 */
[----:B------:R-:W-:Y:S01]  /*58c0*/  LOP3.LUT R18, R56, 0x34, RZ, 0xfc, !PT ;  /* 0x0000003438127812 */ /* 0x000fe200078efcff */
[----:B------:R-:W-:Y:S02]  /*58d0*/  IMAD.MOV.U32 R9, RZ, RZ, R19 ;  /* 0x000000ffff097224 */ /* 0x000fe400078e0013 */
[--C-:B------:R-:W-:Y:S01]  /*58e0*/  @!P6 IMAD.IADD R87, R87, 0x1, -R4.reuse ;  /* 0x000000015757e824 */ /* 0x100fe200078e0a04 */
[----:B------:R-:W-:Y:S01]  /*58f0*/  ISETP.GE.AND P6, PT, R18, c[0x0][0x180], PT ;  /* 0x0000600012007a0c */ /* 0x000fe20003fc6270 */
[--C-:B------:R-:W-:Y:S01]  /*5900*/  @!P4 IMAD.IADD R88, R88, 0x1, -R4.reuse ;  /* 0x000000015858c824 */ /* 0x100fe200078e0a04 */
[----:B------:R1:W-:Y:S01]  /*5910*/  LDGSTS.E [R11+0x23000], [R8.64], P1 ;  /* 0x23000000080b7fae */ /* 0x0003e2000892184a */
[----:B------:R-:W-:Y:S01]  /*5920*/  ISETP.GT.U32.AND P1, PT, R4, R27, PT ;  /* 0x0000001b0400720c */ /* 0x000fe20003f24070 */
[----:B------:R-:W-:Y:S01]  /*5930*/  @!P5 IMAD.IADD R28, R28, 0x1, -R4 ;  /* 0x000000011c1cd824 */ /* 0x000fe200078e0a04 */
[----:B------:R-:W-:-:S02]  /*5940*/  ISETP.GT.U32.AND P4, PT, R4, R29, PT ;  /* 0x0000001d0400720c */ /* 0x000fc40003f84070 */
[----:B------:R-:W-:Y:S01]  /*5950*/  @!P2 IMAD.IADD R148, R148, 0x1, -R4 ;  /* 0x000000019494a824 */ /* 0x000fe200078e0a04 */
[----:B------:R-:W-:Y:S02]  /*5960*/  ISETP.GT.U32.AND P2, PT, R4, R89, PT ;  /* 0x000000590400720c */ /* 0x000fe40003f44070 */
[C---:B------:R-:W-:Y:S02]  /*5970*/  LOP3.LUT R18, R56.reuse, 0x3c, RZ, 0xfc, !PT ;  /* 0x0000003c38127812 */ /* 0x040fe400078efcff */
[----:B-1----:R-:W-:-:S04]  /*5980*/  LOP3.LUT R9, R56, 0x38, RZ, 0xfc, !PT ;  /* 0x0000003838097812 */ /* 0x002fc800078efcff */
[--C-:B------:R-:W-:Y:S01]  /*5990*/  @!P1 IMAD.IADD R27, R27, 0x1, -R4.reuse ;  /* 0x000000011b1b9824 */ /* 0x100fe200078e0a04 */
[----:B------:R-:W-:Y:S01]  /*59a0*/  ISETP.GT.U32.AND P1, PT, R4, R219, PT ;  /* 0x000000db0400720c */ /* 0x000fe20003f24070 */
[----:B------:R-:W-:Y:S01]  /*59b0*/  @!P4 IMAD.IADD R29, R29, 0x1, -R4 ;  /* 0x000000011d1dc824 */ /* 0x000fe200078e0a04 */
[----:B------:R-:W-:Y:S02]  /*59c0*/  SEL R8, R5, RZ, !P6 ;  /* 0x000000ff05087207 */ /* 0x000fe40007000000 */
[----:B------:R-:W-:Y:S01]  /*59d0*/  ISETP.GE.AND P6, PT, R9, c[0x0][0x180], PT ;  /* 0x0000600009007a0c */ /* 0x000fe20003fc6270 */
[----:B------:R-:W-:Y:S01]  /*59e0*/  IMAD.MOV.U32 R9, RZ, RZ, R10 ;  /* 0x000000ffff097224 */ /* 0x000fe200078e000a */
[----:B------:R-:W-:Y:S02]  /*59f0*/  ISETP.NE.U32.AND P5, PT, R8, RZ, PT ;  /* 0x000000ff0800720c */ /* 0x000fe40003fa5070 */
[----:B------:R-:W-:Y:S02]  /*5a00*/  SEL R8, R5, RZ, !P6 ;  /* 0x000000ff05087207 */ /* 0x000fe40007000000 */
[----:B------:R-:W-:-:S02]  /*5a10*/  ISETP.GT.U32.AND P6, PT, R4, R26, PT ;  /* 0x0000001a0400720c */ /* 0x000fc40003fc4070 */
[----:B------:R-:W-:Y:S01]  /*5a20*/  ISETP.NE.U32.AND P4, PT, R8, RZ, PT ;  /* 0x000000ff0800720c */ /* 0x000fe20003f85070 */
[--C-:B------:R-:W-:Y:S01]  /*5a30*/  @!P1 IMAD.IADD R219, R219, 0x1, -R4.reuse ;  /* 0x00000001dbdb9824 */ /* 0x100fe200078e0a04 */
[C---:B------:R-:W-:Y:S01]  /*5a40*/  ISETP.GT.U32.AND P1, PT, R4.reuse, R225, PT ;  /* 0x000000e10400720c */ /* 0x040fe20003f24070 */
[----:B------:R-:W-:Y:S01]  /*5a50*/  IMAD.MOV.U32 R8, RZ, RZ, R17 ;  /* 0x000000ffff087224 */ /* 0x000fe200078e0011 */
[----:B------:R-:W-:Y:S02]  /*5a60*/  @!P2 IADD3 R89, R89, -R4, RZ ;  /* 0x800000045959a210 */ /* 0x000fe40007ffe0ff */
[----:B------:R-:W-:Y:S02]  /*5a70*/  ISETP.GT.U32.AND P2, PT, R4, R86, PT ;  /* 0x000000560400720c */ /* 0x000fe40003f44070 */
[----:B------:R1:W-:Y:S01]  /*5a80*/  LDGSTS.E [R11+0x23400], [R8.64], P5 ;  /* 0x23400000080b7fae */ /* 0x0003e2000a92184a */
[C---:B------:R-:W-:Y:S02]  /*5a90*/  LOP3.LUT R17, R56.reuse, 0x2, RZ, 0xfc, !PT ;  /* 0x0000000238117812 */ /* 0x040fe400078efcff */
[----:B------:R-:W-:Y:S01]  /*5aa0*/  LOP3.LUT R10, R56, 0x6, RZ, 0xfc, !PT ;  /* 0x00000006380a7812 */ /* 0x000fe200078efcff */
[----:B------:R-:W-:Y:S01]  /*5ab0*/  @!P6 IMAD.IADD R26, R26, 0x1, -R4 ;  /* 0x000000011a1ae824 */ /* 0x000fe200078e0a04 */
[----:B------:R-:W-:-:S02]  /*5ac0*/  ISETP.GE.AND P6, PT, R17, c[0x0][0x180], PT ;  /* 0x0000600011007a0c */ /* 0x000fc40003fc6270 */
[--C-:B------:R-:W-:Y:S01]  /*5ad0*/  @!P1 IMAD.IADD R225, R225, 0x1, -R4.reuse ;  /* 0x00000001e1e19824 */ /* 0x100fe200078e0a04 */
[----:B------:R-:W-:Y:S02]  /*5ae0*/  ISETP.GE.AND P1, PT, R18, c[0x0][0x180], PT ;  /* 0x0000600012007a0c */ /* 0x000fe40003f26270 */
[----:B------:R-:W-:Y:S01]  /*5af0*/  ISETP.GE.AND P5, PT, R10, c[0x0][0x180], PT ;  /* 0x000060000a007a0c */ /* 0x000fe20003fa6270 */
[----:B------:R-:W-:Y:S01]  /*5b00*/  @!P2 IMAD.IADD R86, R86, 0x1, -R4 ;  /* 0x000000015656a824 */ /* 0x000fe200078e0a04 */
[C---:B-1----:R-:W-:Y:S02]  /*5b10*/  SEL R8, R5.reuse, RZ, !P1 ;  /* 0x000000ff05087207 */ /* 0x042fe40004800000 */
[C---:B------:R-:W-:Y:S02]  /*5b20*/  ISETP.GT.U32.AND P1, PT, R4.reuse, R85, PT ;  /* 0x000000550400720c */ /* 0x040fe40003f24070 */
[----:B------:R-:W-:Y:S02]  /*5b30*/  ISETP.GT.U32.AND P2, PT, R4, R146, PT ;  /* 0x000000920400720c */ /* 0x000fe40003f44070 */
[----:B------:R-:W-:-:S02]  /*5b40*/  SEL R9, R5, RZ, !P6 ;  /* 0x000000ff05097207 */ /* 0x000fc40007000000 */
[----:B------:R-:W-:Y:S02]  /*5b50*/  ISETP.GT.U32.AND P6, PT, R4, R25, PT ;  /* 0x000000190400720c */ /* 0x000fe40003fc4070 */
[----:B------:R-:W-:Y:S02]  /*5b60*/  SEL R10, R5, RZ, !P5 ;  /* 0x000000ff050a7207 */ /* 0x000fe40006800000 */
[----:B------:R-:W-:Y:S01]  /*5b70*/  ISETP.NE.U32.AND P3, PT, R8, RZ, PT ;  /* 0x000000ff0800720c */ /* 0x000fe20003f65070 */
[----:B------:R-:W-:Y:S01]  /*5b80*/  IMAD.MOV.U32 R8, RZ, RZ, R14 ;  /* 0x000000ffff087224 */ /* 0x000fe200078e000e */
[----:B------:R-:W-:Y:S01]  /*5b90*/  ISETP.NE.U32.AND P5, PT, R9, RZ, PT ;  /* 0x000000ff0900720c */ /* 0x000fe20003fa5070 */
[----:B------:R-:W-:Y:S01]  /*5ba0*/  @!P1 IMAD.IADD R85, R85, 0x1, -R4 ;  /* 0x0000000155559824 */ /* 0x000fe200078e0a04 */
[----:B------:R-:W-:Y:S01]  /*5bb0*/  ISETP.GT.U32.AND P1, PT, R4, R228, PT ;  /* 0x000000e40400720c */ /* 0x000fe20003f24070 */
[----:B------:R-:W-:Y:S02]  /*5bc0*/  IMAD.MOV.U32 R9, RZ, RZ, R16 ;  /* 0x000000ffff097224 */ /* 0x000fe400078e0010 */
[--C-:B------:R-:W-:Y:S01]  /*5bd0*/  @!P2 IMAD.IADD R146, R146, 0x1, -R4.reuse ;  /* 0x000000019292a824 */ /* 0x100fe200078e0a04 */
[----:B------:R-:W-:Y:S01]  /*5be0*/  ISETP.NE.U32.AND P2, PT, R10, RZ, PT ;  /* 0x000000ff0a00720c */ /* 0x000fe20003f45070 */
[----:B------:R-:W-:Y:S01]  /*5bf0*/  @!P6 IMAD.IADD R25, R25, 0x1, -R4 ;  /* 0x000000011919e824 */ /* 0x000fe200078e0a04 */
[----:B------:R1:W-:Y:S01]  /*5c00*/  LDGSTS.E [R11+0x23800], [R8.64], P4 ;  /* 0x23800000080b7fae */ /* 0x0003e2000a12184a */
[----:B------:R-:W-:-:S02]  /*5c10*/  ISETP.GT.U32.AND P4, PT, R4, R142, PT ;  /* 0x0000008e0400720c */ /* 0x000fc40003f84070 */
[----:B------:R-:W-:Y:S02]  /*5c20*/  LOP3.LUT R10, R56, 0xa, RZ, 0xfc, !PT ;  /* 0x0000000a380a7812 */ /* 0x000fe400078efcff */
[----:B------:R-:W-:Y:S02]  /*5c30*/  ISETP.GT.U32.AND P6, PT, R4, R84, PT ;  /* 0x000000540400720c */ /* 0x000fe40003fc4070 */
[----:B------:R-:W-:Y:S01]  /*5c40*/  @!P1 IMAD.IADD R228, R228, 0x1, -R4 ;  /* 0x00000001e4e49824 */ /* 0x000fe200078e0a04 */
[----:B------:R-:W-:Y:S01]  /*5c50*/  ISETP.GT.U32.AND P1, PT, R4, R227, PT ;  /* 0x000000e30400720c */ /* 0x000fe20003f24070 */
[----:B-1----:R-:W-:Y:S01]  /*5c60*/  IMAD.MOV.U32 R8, RZ, RZ, R12 ;  /* 0x000000ffff087224 */ /* 0x002fe200078e000c */
[----:B------:R-:W-:-:S04]  /*5c70*/  MOV R9, R13 ;  /* 0x0000000d00097202 */ /* 0x000fc80000000f00 */
[--C-:B------:R-:W-:Y:S01]  /*5c80*/  @!P4 IMAD.IADD R142, R142, 0x1, -R4.reuse ;  /* 0x000000018e8ec824 */ /* 0x100fe200078e0a04 */
[----:B------:R1:W-:Y:S01]  /*5c90*/  LDGSTS.E [R11+0x23c00], [R8.64], P3 ;  /* 0x23c00000080b7fae */ /* 0x0003e2000992184a */
[----:B------:R-:W-:Y:S02]  /*5ca0*/  ISETP.GE.AND P3, PT, R10, c[0x0][0x180], PT ;  /* 0x000060000a007a0c */ /* 0x000fe40003f66270 */
[--C-:B------:R-:W-:Y:S01]  /*5cb0*/  @!P6 IMAD.IADD R84, R84, 0x1, -R4.reuse ;  /* 0x000000015454e824 */ /* 0x100fe200078e0a04 */
[----:B------:R-:W-:Y:S02]  /*5cc0*/  ISETP.GT.U32.AND P6, PT, R4, R83, PT ;  /* 0x000000530400720c */ /* 0x000fe40003fc4070 */
[----:B------:R-:W-:Y:S01]  /*5cd0*/  @!P1 IMAD.IADD R227, R227, 0x1, -R4 ;  /* 0x00000001e3e39824 */ /* 0x000fe200078e0a04 */
[C---:B------:R-:W-:Y:S01]  /*5ce0*/  LOP3.LUT R10, R56.reuse, 0x12, RZ, 0xfc, !PT ;  /* 0x00000012380a7812 */ /* 0x040fe200078efcff */
[----:B-1----:R-:W-:Y:S01]  /*5cf0*/  IMAD.MOV.U32 R8, RZ, RZ, R114 ;  /* 0x000000ffff087224 */ /* 0x002fe200078e0072 */
[----:B------:R-:W-:Y:S01]  /*5d00*/  LOP3.LUT R11, R56, 0xe, RZ, 0xfc, !PT ;  /* 0x0000000e380b7812 */ /* 0x000fe200078efcff */
[----:B------:R-:W-:-:S07]  /*5d10*/  IMAD.MOV.U32 R9, RZ, RZ, R115 ;  /* 0x000000ffff097224 */ /* 0x000fce00078e0073 */
[----:B------:R-:W-:Y:S01]  /*5d20*/  @!P6 IMAD.IADD R83, R83, 0x1, -R4 ;  /* 0x000000015353e824 */ /* 0x000fe200078e0a04 */
[----:B------:R-:W-:Y:S01]  /*5d30*/  ISETP.GE.AND P1, PT, R11, c[0x0][0x180], PT ;  /* 0x000060000b007a0c */ /* 0x000fe20003f26270 */
[----:B------:R1:W-:Y:S01]  /*5d40*/  LDGSTS.E [R248+0x20200], [R8.64], P5 ;  /* 0x2020000008f87fae */ /* 0x0003e2000a92184a */
[----:B------:R-:W-:Y:S02]  /*5d50*/  ISETP.GT.U32.AND P5, PT, R4, R24, PT ;  /* 0x000000180400720c */ /* 0x000fe40003fa4070 */
[----:B------:R-:W-:Y:S02]  /*5d60*/  ISETP.GE.AND P6, PT, R10, c[0x0][0x180], PT ;  /* 0x000060000a007a0c */ /* 0x000fe40003fc6270 */
[C---:B------:R-:W-:Y:S02]  /*5d70*/  LOP3.LUT R10, R56.reuse, 0x16, RZ, 0xfc, !PT ;  /* 0x00000016380a7812 */ /* 0x040fe400078efcff */
[----:B------:R-:W-:Y:S02]  /*5d80*/  LOP3.LUT R11, R56, 0x1e, RZ, 0xfc, !PT ;  /* 0x0000001e380b7812 */ /* 0x000fe400078efcff */
[----:B-1----:R-:W-:Y:S01]  /*5d90*/  SEL R8, R5, RZ, !P3 ;  /* 0x000000ff05087207 */ /* 0x002fe20005800000 */
[----:B------:R-:W-:Y:S01]  /*5da0*/  IMAD.MOV.U32 R9, RZ, RZ, R113 ;  /* 0x000000ffff097224 */ /* 0x000fe200078e0071 */
[----:B------:R-:W-:-:S03]  /*5db0*/  ISETP.GT.U32.AND P3, PT, R4, R143, PT ;  /* 0x0000008f0400720c */ /* 0x000fc60003f64070 */
[----:B------:R-:W-:Y:S01]  /*5dc0*/  @!P5 IMAD.IADD R24, R24, 0x1, -R4 ;  /* 0x000000011818d824 */ /* 0x000fe200078e0a04 */
[----:B------:R-:W-:Y:S01]  /*5dd0*/  ISETP.NE.U32.AND P4, PT, R8, RZ, PT ;  /* 0x000000ff0800720c */ /* 0x000fe20003f85070 */
[----:B------:R-:W-:Y:S01]  /*5de0*/  IMAD.MOV.U32 R8, RZ, RZ, R112 ;  /* 0x000000ffff087224 */ /* 0x000fe200078e0070 */
[----:B------:R-:W-:-:S04]  /*5df0*/  ISETP.GT.U32.AND P5, PT, R4, R82, PT ;  /* 0x000000520400720c */ /* 0x000fc80003fa4070 */
[----:B------:R1:W-:Y:S01]  /*5e00*/  LDGSTS.E [R248+0x20600], [R8.64], P2 ;  /* 0x2060000008f87fae */ /* 0x0003e2000912184a */
[C---:B------:R-:W-:Y:S02]  /*5e10*/  ISETP.GT.U32.AND P2, PT, R4.reuse, R23, PT ;  /* 0x000000170400720c */ /* 0x040fe40003f44070 */
[----:B------:R-:W-:Y:S01]  /*5e20*/  @!P3 IMAD.IADD R143, R143, 0x1, -R4 ;  /* 0x000000018f8fb824 */ /* 0x000fe200078e0a04 */
[----:B------:R-:W-:-:S05]  /*5e30*/  ISETP.GT.U32.AND P3, PT, R4, R144, PT ;  /* 0x000000900400720c */ /* 0x000fca0003f64070 */
[--C-:B------:R-:W-:Y:S01]  /*5e40*/  @!P5 IMAD.IADD R82, R82, 0x1, -R4.reuse ;  /* 0x000000015252d824 */ /* 0x100fe200078e0a04 */
[C---:B------:R-:W-:Y:S02]  /*5e50*/  ISETP.GT.U32.AND P5, PT, R4.reuse, R141, PT ;  /* 0x0000008d0400720c */ /* 0x040fe40003fa4070 */
[----:B-1----:R-:W-:Y:S02]  /*5e60*/  SEL R8, R5, RZ, !P1 ;  /* 0x000000ff05087207 */ /* 0x002fe40004800000 */
[----:B------:R-:W-:Y:S01]  /*5e70*/  ISETP.GT.U32.AND P1, PT, R4, R22, PT ;  /* 0x000000160400720c */ /* 0x000fe20003f24070 */
[----:B------:R-:W-:Y:S01]  /*5e80*/  @!P2 IMAD.IADD R23, R23, 0x1, -R4 ;  /* 0x000000011717a824 */ /* 0x000fe200078e0a04 */
[----:B------:R-:W-:Y:S02]  /*5e90*/  SEL R9, R5, RZ, !P6 ;  /* 0x000000ff05097207 */ /* 0x000fe40007000000 */
[----:B------:R-:W-:Y:S01]  /*5ea0*/  ISETP.NE.U32.AND P6, PT, R8, RZ, PT ;  /* 0x000000ff0800720c */ /* 0x000fe20003fc5070 */
[----:B------:R-:W-:Y:S01]  /*5eb0*/  IMAD.MOV.U32 R8, RZ, RZ, R110 ;  /* 0x000000ffff087224 */ /* 0x000fe200078e006e */
[----:B------:R-:W-:-:S02]  /*5ec0*/  @!P3 IADD3 R144, R144, -R4, RZ ;  /* 0x800000049090b210 */ /* 0x000fc40007ffe0ff */
[----:B------:R-:W-:Y:S01]  /*5ed0*/  ISETP.NE.U32.AND P2, PT, R9, RZ, PT ;  /* 0x000000ff0900720c */ /* 0x000fe20003f45070 */
[----:B------:R-:W-:Y:S01]  /*5ee0*/  IMAD.MOV.U32 R9, RZ, RZ, R111 ;  /* 0x000000ffff097224 */ /* 0x000fe200078e006f */
[C---:B------:R-:W-:Y:S01]  /*5ef0*/  ISETP.GT.U32.AND P3, PT, R4.reuse, R140, PT ;  /* 0x0000008c0400720c */ /* 0x040fe20003f64070 */
[--C-:B------:R-:W-:Y:S01]  /*5f00*/  @!P5 IMAD.IADD R141, R141, 0x1, -R4.reuse ;  /* 0x000000018d8dd824 */ /* 0x100fe200078e0a04 */
[----:B------:R-:W-:Y:S01]  /*5f10*/  ISETP.GT.U32.AND P5, PT, R4, R138, PT ;  /* 0x0000008a0400720c */ /* 0x000fe20003fa4070 */
[----:B------:R-:W-:Y:S01]  /*5f20*/  @!P1 IMAD.IADD R22, R22, 0x1, -R4 ;  /* 0x0000000116169824 */ /* 0x000fe200078e0a04 */
[C---:B------:R-:W-:Y:S01]  /*5f30*/  ISETP.GT.U32.AND P1, PT, R4.reuse, R165, PT ;  /* 0x000000a50400720c */ /* 0x040fe20003f24070 */
[----:B------:R1:W-:Y:S01]  /*5f40*/  LDGSTS.E [R248+0x20a00], [R8.64], P4 ;  /* 0x20a0000008f87fae */ /* 0x0003e2000a12184a */
[----:B------:R-:W-:-:S07]  /*5f50*/  ISETP.GT.U32.AND P4, PT, R4, R81, PT ;  /* 0x000000510400720c */ /* 0x000fce0003f84070 */
[--C-:B------:R-:W-:Y:S01]  /*5f60*/  @!P3 IMAD.IADD R140, R140, 0x1, -R4.reuse ;  /* 0x000000018c8cb824 */ /* 0x100fe200078e0a04 */
[----:B------:R-:W-:Y:S01]  /*5f70*/  ISETP.GT.U32.AND P3, PT, R4, R137, PT ;  /* 0x000000890400720c */ /* 0x000fe20003f64070 */
[----:B------:R-:W-:Y:S02]  /*5f80*/  @!P5 IMAD.IADD R138, R138, 0x1, -R4 ;  /* 0x000000018a8ad824 */ /* 0x000fe400078e0a04 */
[----:B-1----:R-:W-:Y:S02]  /*5f90*/  IMAD.MOV.U32 R8, RZ, RZ, R108 ;  /* 0x000000ffff087224 */ /* 0x002fe400078e006c */
[----:B------:R-:W-:Y:S02]  /*5fa0*/  IMAD.MOV.U32 R9, RZ, RZ, R109 ;  /* 0x000000ffff097224 */ /* 0x000fe400078e006d */
[--C-:B------:R-:W-:Y:S01]  /*5fb0*/  @!P1 IMAD.IADD R165, R165, 0x1, -R4.reuse ;  /* 0x00000001a5a59824 */ /* 0x100fe200078e0a04 */
[C---:B------:R-:W-:Y:S01]  /*5fc0*/  ISETP.GT.U32.AND P1, PT, R4.reuse, R79, PT ;  /* 0x0000004f0400720c */ /* 0x040fe20003f24070 */
[----:B------:R-:W-:Y:S01]  /*5fd0*/  @!P4 IMAD.IADD R81, R81, 0x1, -R4 ;  /* 0x000000015151c824 */ /* 0x000fe200078e0a04 */
[----:B------:R1:W-:Y:S01]  /*5fe0*/  LDGSTS.E [R248+0x20e00], [R8.64], P6 ;  /* 0x20e0000008f87fae */ /* 0x0003e2000b12184a */
[----:B------:R-:W-:-:S02]  /*5ff0*/  ISETP.GT.U32.AND P6, PT, R4, R80, PT ;  /* 0x000000500400720c */ /* 0x000fc40003fc4070 */
[C---:B------:R-:W-:Y:S01]  /*6000*/  ISETP.GT.U32.AND P4, PT, R4.reuse, R171, PT ;  /* 0x000000ab0400720c */ /* 0x040fe20003f84070 */
[----:B------:R-:W-:Y:S01]  /*6010*/  @!P3 IMAD.IADD R137, R137, 0x1, -R4 ;  /* 0x000000018989b824 */ /* 0x000fe200078e0a04 */
[----:B------:R-:W-:-:S06]  /*6020*/  ISETP.GT.U32.AND P3, PT, R4, R169, PT ;  /* 0x000000a90400720c */ /* 0x000fcc0003f64070 */
[----:B------:R-:W-:Y:S01]  /*6030*/  @!P1 IMAD.IADD R79, R79, 0x1, -R4 ;  /* 0x000000014f4f9824 */ /* 0x000fe200078e0a04 */
[----:B------:R-:W-:Y:S01]  /*6040*/  ISETP.GT.U32.AND P1, PT, R4, R139, PT ;  /* 0x0000008b0400720c */ /* 0x000fe20003f24070 */
[----:B-1----:R-:W-:Y:S02]  /*6050*/  IMAD.MOV.U32 R8, RZ, RZ, R106 ;  /* 0x000000ffff087224 */ /* 0x002fe400078e006a */
[----:B------:R-:W-:Y:S01]  /*6060*/  IMAD.MOV.U32 R9, RZ, RZ, R107 ;  /* 0x000000ffff097224 */ /* 0x000fe200078e006b */
[----:B------:R-:W-:Y:S01]  /*6070*/  @!P4 IADD3 R171, R171, -R4, RZ ;  /* 0x80000004ababc210 */ /* 0x000fe20007ffe0ff */
[--C-:B------:R-:W-:Y:S01]  /*6080*/  @!P6 IMAD.IADD R80, R80, 0x1, -R4.reuse ;  /* 0x000000015050e824 */ /* 0x100fe200078e0a04 */
[----:B------:R-:W-:Y:S01]  /*6090*/  ISETP.GE.AND P6, PT, R10, c[0x0][0x180], PT ;  /* 0x000060000a007a0c */ /* 0x000fe20003fc6270 */
[----:B------:R-:W-:Y:S01]  /*60a0*/  @!P3 IMAD.IADD R169, R169, 0x1, -R4 ;  /* 0x00000001a9a9b824 */ /* 0x000fe200078e0a04 */
[----:B------:R1:W-:Y:S01]  /*60b0*/  LDGSTS.E [R248+0x21200], [R8.64], P2 ;  /* 0x2120000008f87fae */ /* 0x0003e2000912184a */
[----:B------:R-:W-:-:S02]  /*60c0*/  ISETP.GT.U32.AND P2, PT, R4, R164, PT ;  /* 0x000000a40400720c */ /* 0x000fc40003f44070 */
[C---:B------:R-:W-:Y:S02]  /*60d0*/  ISETP.GT.U32.AND P4, PT, R4.reuse, R77, PT ;  /* 0x0000004d0400720c */ /* 0x040fe40003f84070 */
[--C-:B------:R-:W-:Y:S01]  /*60e0*/  @!P1 IMAD.IADD R139, R139, 0x1, -R4.reuse ;  /* 0x000000018b8b9824 */ /* 0x100fe200078e0a04 */
[C---:B------:R-:W-:Y:S02]  /*60f0*/  ISETP.GT.U32.AND P1, PT, R4.reuse, R76, PT ;  /* 0x0000004c0400720c */ /* 0x040fe40003f24070 */
[----:B------:R-:W-:Y:S02]  /*6100*/  ISETP.GT.U32.AND P3, PT, R4, R135, PT ;  /* 0x000000870400720c */ /* 0x000fe40003f64070 */
[C---:B------:R-:W-:Y:S02]  /*6110*/  LOP3.LUT R10, R56.reuse, 0x22, RZ, 0xfc, !PT ;  /* 0x00000022380a7812 */ /* 0x040fe400078efcff */
[----:B-1----:R-:W-:Y:S02]  /*6120*/  LOP3.LUT R9, R56, 0x1a, RZ, 0xfc, !PT ;  /* 0x0000001a38097812 */ /* 0x002fe400078efcff */
[--C-:B------:R-:W-:Y:S01]  /*6130*/  @!P2 IMAD.IADD R164, R164, 0x1, -R4.reuse ;  /* 0x00000001a4a4a824 */ /* 0x100fe200078e0a04 */
[----:B------:R-:W-:Y:S01]  /*6140*/  ISETP.GT.U32.AND P2, PT, R4, R78, PT ;  /* 0x0000004e0400720c */ /* 0x000fe20003f44070 */
[----:B------:R-:W-:Y:S01]  /*6150*/  @!P4 IMAD.IADD R77, R77, 0x1, -R4 ;  /* 0x000000014d4dc824 */ /* 0x000fe200078e0a04 */
[----:B------:R-:W-:-:S02]  /*6160*/  SEL R8, R5, RZ, !P6 ;  /* 0x000000ff05087207 */ /* 0x000fc40007000000 */
[----:B------:R-:W-:Y:S01]  /*6170*/  ISETP.GE.AND P6, PT, R9, c[0x0][0x180], PT ;  /* 0x0000600009007a0c */ /* 0x000fe20003fc6270 */
[----:B------:R-:W-:Y:S01]  /*6180*/  IMAD.MOV.U32 R9, RZ, RZ, R105 ;  /* 0x000000ffff097224 */ /* 0x000fe200078e0069 */
[----:B------:R-:W-:Y:S01]  /*6190*/  ISETP.NE.U32.AND P5, PT, R8, RZ, PT ;  /* 0x000000ff0800720c */ /* 0x000fe20003fa5070 */
[--C-:B------:R-:W-:Y:S01]  /*61a0*/  @!P1 IMAD.IADD R76, R76, 0x1, -R4.reuse ;  /* 0x000000014c4c9824 */ /* 0x100fe200078e0a04 */
[----:B------:R-:W-:Y:S01]  /*61b0*/  SEL R8, R5, RZ, !P6 ;  /* 0x000000ff05087207 */ /* 0x000fe20007000000 */
[--C-:B------:R-:W-:Y:S01]  /*61c0*/  @!P3 IMAD.IADD R135, R135, 0x1, -R4.reuse ;  /* 0x000000018787b824 */ /* 0x100fe200078e0a04 */
[----:B------:R-:W-:Y:S02]  /*61d0*/  ISETP.GT.U32.AND P6, PT, R4, R178, PT ;  /* 0x000000b20400720c */ /* 0x000fe40003fc4070 */
[----:B------:R-:W-:Y:S01]  /*61e0*/  ISETP.NE.U32.AND P4, PT, R8, RZ, PT ;  /* 0x000000ff0800720c */ /* 0x000fe20003f85070 */
[----:B------:R-:W-:Y:S01]  /*61f0*/  @!P2 IMAD.IADD R78, R78, 0x1, -R4 ;  /* 0x000000014e4ea824 */ /* 0x000fe200078e0a04 */
[C---:B------:R-:W-:Y:S01]  /*6200*/  ISETP.GT.U32.AND P2, PT, R4.reuse, R168, PT ;  /* 0x000000a80400720c */ /* 0x040fe20003f44070 */
[----:B------:R-:W-:Y:S01]  /*6210*/  IMAD.MOV.U32 R8, RZ, RZ, R104 ;  /* 0x000000ffff087224 */ /* 0x000fe200078e0068 */
[----:B------:R-:W-:-:S02]  /*6220*/  ISETP.GT.U32.AND P1, PT, R4, R75, PT ;  /* 0x0000004b0400720c */ /* 0x000fc40003f24070 */
[----:B------:R-:W-:Y:S02]  /*6230*/  ISETP.GE.AND P3, PT, R11, c[0x0][0x180], PT ;  /* 0x000060000b007a0c */ /* 0x000fe40003f66270 */
[----:B------:R1:W-:Y:S01]  /*6240*/  LDGSTS.E [R248+0x21600], [R8.64], P5 ;  /* 0x2160000008f87fae */ /* 0x0003e2000a92184a */
[----:B------:R-:W-:Y:S02]  /*6250*/  ISETP.GE.AND P5, PT, R103, c[0x0][0x180], PT ;  /* 0x0000600067007a0c */ /* 0x000fe40003fa6270 */
[--C-:B------:R-:W-:Y:S01]  /*6260*/  @!P6 IMAD.IADD R178, R178, 0x1, -R4.reuse ;  /* 0x00000001b2b2e824 */ /* 0x100fe200078e0a04 */
[----:B------:R-:W-:Y:S02]  /*6270*/  ISETP.GE.AND P6, PT, R10, c[0x0][0x180], PT ;  /* 0x000060000a007a0c */ /* 0x000fe40003fc6270 */
[----:B------:R-:W-:Y:S01]  /*6280*/  LOP3.LUT R11, R56, 0x26, RZ, 0xfc, !PT ;  /* 0x00000026380b7812 */ /* 0x000fe200078efcff */
[--C-:B------:R-:W-:Y:S01]  /*6290*/  @!P2 IMAD.IADD R168, R168, 0x1, -R4.reuse ;  /* 0x00000001a8a8a824 */ /* 0x100fe200078e0a04 */
[----:B------:R-:W-:Y:S01]  /*62a0*/  ISETP.GT.U32.AND P2, PT, R4, R136, PT ;  /* 0x000000880400720c */ /* 0x000fe20003f44070 */
[----:B------:R-:W-:Y:S01]  /*62b0*/  @!P1 IMAD.IADD R75, R75, 0x1, -R4 ;  /* 0x000000014b4b9824 */ /* 0x000fe200078e0a04 */
[----:B------:R-:W-:-:S02]  /*62c0*/  LOP3.LUT R10, R56, 0x2a, RZ, 0xfc, !PT ;  /* 0x0000002a380a7812 */ /* 0x000fc400078efcff */
[C---:B-1----:R-:W-:Y:S02]  /*62d0*/  SEL R9, R5.reuse, RZ, !P3 ;  /* 0x000000ff05097207 */ /* 0x042fe40005800000 */
[----:B------:R-:W-:Y:S02]  /*62e0*/  ISETP.GT.U32.AND P3, PT, R4, R132, PT ;  /* 0x000000840400720c */ /* 0x000fe40003f64070 */
[----:B------:R-:W-:Y:S02]  /*62f0*/  SEL R8, R5, RZ, !P6 ;  /* 0x000000ff05087207 */ /* 0x000fe40007000000 */
[----:B------:R-:W-:Y:S02]  /*6300*/  ISETP.NE.U32.AND P6, PT, R9, RZ, PT ;  /* 0x000000ff0900720c */ /* 0x000fe40003fc5070 */
[----:B------:R-:W-:Y:S01]  /*6310*/  SEL R9, R5, RZ, !P5 ;  /* 0x000000ff05097207 */ /* 0x000fe20006800000 */
[----:B------:R-:W-:Y:S01]  /*6320*/  @!P2 IMAD.IADD R136, R136, 0x1, -R4 ;  /* 0x000000018888a824 */ /* 0x000fe200078e0a04 */
[----:B------:R-:W-:Y:S01]  /*6330*/  ISETP.NE.U32.AND P5, PT, R8, RZ, PT ;  /* 0x000000ff0800720c */ /* 0x000fe20003fa5070 */
[----:B------:R-:W-:Y:S01]  /*6340*/  IMAD.MOV.U32 R8, RZ, RZ, R100 ;  /* 0x000000ffff087224 */ /* 0x000fe200078e0064 */
[----:B------:R-:W-:-:S02]  /*6350*/  ISETP.NE.U32.AND P1, PT, R9, RZ, PT ;  /* 0x000000ff0900720c */ /* 0x000fc40003f25070 */
[----:B------:R-:W-:Y:S01]  /*6360*/  MOV R9, R102 ;  /* 0x0000006600097202 */ /* 0x000fe20000000f00 */
[----:B------:R-:W-:Y:S01]  /*6370*/  @!P3 IMAD.IADD R132, R132, 0x1, -R4 ;  /* 0x000000018484b824 */ /* 0x000fe200078e0a04 */
[----:B------:R-:W-:Y:S02]  /*6380*/  ISETP.GE.AND P2, PT, R250, RZ, PT ;  /* 0x000000fffa00720c */ /* 0x000fe40003f46270 */
[----:B------:R-:W-:Y:S01]  /*6390*/  ISETP.GE.AND P3, PT, R98, RZ, PT ;  /* 0x000000ff6200720c */ /* 0x000fe20003f66270 */
[----:B------:R1:W-:Y:S01]  /*63a0*/  LDGSTS.E [R248+0x21a00], [R8.64], P4 ;  /* 0x21a0000008f87fae */ /* 0x0003e2000a12184a */
[----:B------:R-:W-:Y:S02]  /*63b0*/  ISETP.GE.AND P4, PT, R99, RZ, PT ;  /* 0x000000ff6300720c */ /* 0x000fe40003f86270 */
[C---:B------:R-:W-:Y:S02]  /*63c0*/  LOP3.LUT R99, R250.reuse, 0x1e4, RZ, 0xfc, !PT ;  /* 0x000001e4fa637812 */ /* 0x040fe400078efcff */
[----:B------:R-:W-:-:S02]  /*63d0*/  LOP3.LUT R98, R250, 0x1e8, RZ, 0xfc, !PT ;  /* 0x000001e8fa627812 */ /* 0x000fc400078efcff */
[----:B------:R-:W-:Y:S02]  /*63e0*/  IABS R189, R99 ;  /* 0x0000006300bd7213 */ /* 0x000fe40000000000 */
[----:B------:R-:W-:Y:S01]  /*63f0*/  LOP3.LUT R100, R250, 0x1ec, RZ, 0xfc, !PT ;  /* 0x000001ecfa647812 */ /* 0x000fe200078efcff */
[----:B------:R-:W-:Y:S01]  /*6400*/  @!P2 IMAD.MOV R174, RZ, RZ, -R174 ;  /* 0x000000ffffaea224 */ /* 0x000fe200078e0aae */
[----:B------:R-:W-:Y:S01]  /*6410*/  ISETP.GE.AND P2, PT, R70, RZ, PT ;  /* 0x000000ff4600720c */ /* 0x000fe20003f46270 */
[----:B-1----:R-:W-:Y:S02]  /*6420*/  IMAD.MOV.U32 R8, RZ, RZ, R72 ;  /* 0x000000ffff087224 */ /* 0x002fe400078e0048 */
[----:B------:R-:W-:Y:S02]  /*6430*/  IMAD.MOV.U32 R9, RZ, RZ, R73 ;  /* 0x000000ffff097224 */ /* 0x000fe400078e0049 */
[----:B------:R-:W-:Y:S01]  /*6440*/  @!P4 IMAD.MOV R241, RZ, RZ, -R241 ;  /* 0x000000fffff1c224 */ /* 0x000fe200078e0af1 */
[----:B------:R-:W-:Y:S01]  /*6450*/  ISETP.GE.AND P4, PT, R67, RZ, PT ;  /* 0x000000ff4300720c */ /* 0x000fe20003f86270 */
[----:B------:R-:W-:Y:S01]  /*6460*/  @!P3 IMAD.MOV R242, RZ, RZ, -R242 ;  /* 0x000000fffff2b224 */ /* 0x000fe200078e0af2 */
[----:B------:R-:W-:Y:S01]  /*6470*/  ISETP.GE.AND P3, PT, R66, RZ, PT ;  /* 0x000000ff4200720c */ /* 0x000fe20003f66270 */
[----:B------:R1:W-:Y:S01]  /*6480*/  LDGSTS.E [R248+0x21e00], [R8.64], P6 ;  /* 0x21e0000008f87fae */ /* 0x0003e2000b12184a */
[----:B------:R-:W-:-:S03]  /*6490*/  ISETP.GE.AND P6, PT, R71, RZ, PT ;  /* 0x000000ff4700720c */ /* 0x000fc60003fc6270 */
[----:B------:R-:W-:Y:S01]  /*64a0*/  @!P2 IMAD.MOV R175, RZ, RZ, -R175 ;  /* 0x000000ffffafa224 */ /* 0x000fe200078e0aaf */
[----:B------:R-:W-:-:S05]  /*64b0*/  ISETP.GE.AND P2, PT, R64, RZ, PT ;  /* 0x000000ff4000720c */ /* 0x000fca0003f46270 */
[----:B------:R-:W-:Y:S01]  /*64c0*/  @!P4 IMAD.MOV R239, RZ, RZ, -R239 ;  /* 0x000000ffffefc224 */ /* 0x000fe200078e0aef */
[----:B------:R-:W-:Y:S01]  /*64d0*/  ISETP.GE.AND P4, PT, R63, RZ, PT ;  /* 0x000000ff3f00720c */ /* 0x000fe20003f86270 */
[----:B-1----:R-:W-:Y:S02]  /*64e0*/  IMAD.MOV.U32 R8, RZ, RZ, R68 ;  /* 0x000000ffff087224 */ /* 0x002fe400078e0044 */
[----:B------:R-:W-:Y:S02]  /*64f0*/  IMAD.MOV.U32 R9, RZ, RZ, R69 ;  /* 0x000000ffff097224 */ /* 0x000fe400078e0045 */
[----:B------:R-:W-:Y:S01]  /*6500*/  @!P3 IMAD.MOV R243, RZ, RZ, -R243 ;  /* 0x000000fffff3b224 */ /* 0x000fe200078e0af3 */
[----:B------:R-:W-:Y:S01]  /*6510*/  ISETP.GE.AND P3, PT, R62, RZ, PT ;  /* 0x000000ff3e00720c */ /* 0x000fe20003f66270 */
[----:B------:R-:W-:Y:S01]  /*6520*/  @!P6 IMAD.MOV R245, RZ, RZ, -R245 ;  /* 0x000000fffff5e224 */ /* 0x000fe200078e0af5 */
[----:B------:R1:W-:Y:S01]  /*6530*/  LDGSTS.E [R248+0x22200], [R8.64], P5 ;  /* 0x2220000008f87fae */ /* 0x0003e2000a92184a */
[----:B------:R-:W-:Y:S01]  /*6540*/  ISETP.GE.AND P5, PT, R65, RZ, PT ;  /* 0x000000ff4100720c */ /* 0x000fe20003fa6270 */
[----:B------:R-:W-:Y:S01]  /*6550*/  @!P2 IMAD.MOV R176, RZ, RZ, -R176 ;  /* 0x000000ffffb0a224 */ /* 0x000fe200078e0ab0 */
[----:B------:R-:W-:-:S02]  /*6560*/  ISETP.GE.AND P6, PT, R10, c[0x0][0x180], PT ;  /* 0x000060000a007a0c */ /* 0x000fc40003fc6270 */
[----:B------:R-:W-:Y:S02]  /*6570*/  ISETP.GE.AND P2, PT, R7, c[0x0][0x180], PT ;  /* 0x0000600007007a0c */ /* 0x000fe40003f46270 */
[----:B------:R-:W-:Y:S02]  /*6580*/  @!P4 IADD3 R240, -R240, RZ, RZ ;  /* 0x000000fff0f0c210 */ /* 0x000fe40007ffe1ff */
[----:B------:R-:W-:Y:S02]  /*6590*/  ISETP.GE.AND P4, PT, R60, RZ, PT ;  /* 0x000000ff3c00720c */ /* 0x000fe40003f86270 */
[----:B------:R-:W-:Y:S01]  /*65a0*/  @!P3 IMAD.MOV R244, RZ, RZ, -R244 ;  /* 0x000000fffff4b224 */ /* 0x000fe200078e0af4 */
[----:B-1----:R-:W-:Y:S02]  /*65b0*/  LOP3.LUT R9, R56, 0x32, RZ, 0xfc, !PT ;  /* 0x0000003238097812 */ /* 0x002fe400078efcff */
[----:B------:R-:W-:Y:S01]  /*65c0*/  @!P5 IMAD.MOV R246, RZ, RZ, -R246 ;  /* 0x000000fffff6d224 */ /* 0x000fe200078e0af6 */
[----:B------:R-:W-:-:S02]  /*65d0*/  ISETP.GE.AND P5, PT, R11, c[0x0][0x180], PT ;  /* 0x000060000b007a0c */ /* 0x000fc40003fa6270 */
[----:B------:R-:W-:Y:S02]  /*65e0*/  ISETP.GE.AND P3, PT, R59, RZ, PT ;  /* 0x000000ff3b00720c */ /* 0x000fe40003f66270 */
[----:B------:R-:W-:Y:S02]  /*65f0*/  SEL R7, R5, RZ, !P5 ;  /* 0x000000ff05077207 */ /* 0x000fe40006800000 */
[----:B------:R-:W-:Y:S01]  /*6600*/  LOP3.LUT R8, R56, 0x36, RZ, 0xfc, !PT ;  /* 0x0000003638087812 */ /* 0x000fe200078efcff */
[----:B------:R-:W-:Y:S01]  /*6610*/  @!P4 IMAD.MOV R247, RZ, RZ, -R247 ;  /* 0x000000fffff7c224 */ /* 0x000fe200078e0af7 */
[----:B------:R-:W-:Y:S02]  /*6620*/  ISETP.GE.AND P5, PT, R9, c[0x0][0x180], PT ;  /* 0x0000600009007a0c */ /* 0x000fe40003fa6270 */
[----:B------:R-:W-:Y:S02]  /*6630*/  SEL R9, R5, RZ, !P6 ;  /* 0x000000ff05097207 */ /* 0x000fe40007000000 */
[----:B------:R-:W-:-:S02]  /*6640*/  ISETP.NE.U32.AND P6, PT, R7, RZ, PT ;  /* 0x000000ff0700720c */ /* 0x000fc40003fc5070 */
[C---:B------:R-:W-:Y:S01]  /*6650*/  SEL R7, R5.reuse, RZ, !P2 ;  /* 0x000000ff05077207 */ /* 0x040fe20005000000 */
[----:B------:R-:W-:Y:S01]  /*6660*/  @!P3 IMAD.MOV R170, RZ, RZ, -R170 ;  /* 0x000000ffffaab224 */ /* 0x000fe200078e0aaa */
[----:B------:R-:W-:Y:S02]  /*6670*/  ISETP.GE.AND P2, PT, R8, c[0x0][0x180], PT ;  /* 0x0000600008007a0c */ /* 0x000fe40003f46270 */
[----:B------:R-:W-:Y:S02]  /*6680*/  SEL R8, R5, RZ, !P5 ;  /* 0x000000ff05087207 */ /* 0x000fe40006800000 */
[----:B------:R-:W-:Y:S02]  /*6690*/  ISETP.NE.U32.AND P5, PT, R9, RZ, PT ;  /* 0x000000ff0900720c */ /* 0x000fe40003fa5070 */
[----:B------:R-:W-:Y:S02]  /*66a0*/  SEL R9, R5, RZ, !P2 ;  /* 0x000000ff05097207 */ /* 0x000fe40005000000 */
[----:B------:R-:W-:Y:S01]  /*66b0*/  ISETP.NE.U32.AND P4, PT, R8, RZ, PT ;  /* 0x000000ff0800720c */ /* 0x000fe20003f85070 */
[----:B------:R-:W-:Y:S01]  /*66c0*/  IMAD.MOV.U32 R8, RZ, RZ, R57 ;  /* 0x000000ffff087224 */ /* 0x000fe200078e0039 */
[----:B------:R-:W-:Y:S01]  /*66d0*/  ISETP.NE.U32.AND P3, PT, R9, RZ, PT ;  /* 0x000000ff0900720c */ /* 0x000fe20003f65070 */
[----:B------:R-:W-:Y:S01]  /*66e0*/  IMAD.MOV.U32 R9, RZ, RZ, R58 ;  /* 0x000000ffff097224 */ /* 0x000fe200078e003a */
[----:B------:R-:W-:-:S02]  /*66f0*/  ISETP.NE.U32.AND P2, PT, R7, RZ, PT ;  /* 0x000000ff0700720c */ /* 0x000fc40003f45070 */
[----:B------:R-:W-:Y:S02]  /*6700*/  LOP3.LUT R7, R250, 0xae, RZ, 0xfc, !PT ;  /* 0x000000aefa077812 */ /* 0x000fe400078efcff */
[----:B------:R1:W-:Y:S01]  /*6710*/  LDGSTS.E [R248+0x22600], [R8.64], P6 ;  /* 0x2260000008f87fae */ /* 0x0003e2000b12184a */
[C---:B------:R-:W-:Y:S02]  /*6720*/  LOP3.LUT R11, R56.reuse, 0x3a, RZ, 0xfc, !PT ;  /* 0x0000003a380b7812 */ /* 0x040fe400078efcff */
[----:B------:R-:W-:Y:S01]  /*6730*/  LOP3.LUT R10, R56, 0x3e, RZ, 0xfc, !PT ;  /* 0x0000003e380a7812 */ /* 0x000fe200078efcff */
[----:B------:R2:W-:Y:S01]  /*6740*/  STL [R1+0x1044], R7 ;  /* 0x0010440701007387 */ /* 0x0005e20000100800 */
[----:B------:R-:W-:Y:S02]  /*6750*/  ISETP.GE.AND P6, PT, R11, c[0x0][0x180], PT ;  /* 0x000060000b007a0c */ /* 0x000fe40003fc6270 */
[----:B------:R-:W-:Y:S01]  /*6760*/  IABS R194, R7 ;  /* 0x0000000700c27213 */ /* 0x000fe20000000000 */
[----:B-1----:R-:W-:Y:S01]  /*6770*/  IMAD.MOV.U32 R8, RZ, RZ, R55 ;  /* 0x000000ffff087224 */ /* 0x002fe200078e0037 */
[----:B------:R-:W-:Y:S01]  /*6780*/  IABS R55, R42 ;  /* 0x0000002a00377213 */ /* 0x000fe20000000000 */
[----:B------:R-:W-:Y:S01]  /*6790*/  IMAD.MOV.U32 R9, RZ, RZ, R15 ;  /* 0x000000ffff097224 */ /* 0x000fe200078e000f */
[----:B--2---:R-:W-:-:S04]  /*67a0*/  SEL R7, R5, RZ, !P6 ;  /* 0x000000ff05077207 */ /* 0x004fc80007000000 */
[----:B------:R1:W-:Y:S01]  /*67b0*/  LDGSTS.E [R248+0x22a00], [R8.64], P5 ;  /* 0x22a0000008f87fae */ /* 0x0003e2000a92184a */
[----:B------:R-:W-:Y:S02]  /*67c0*/  ISETP.GE.AND P5, PT, R10, c[0x0][0x180], PT ;  /* 0x000060000a007a0c */ /* 0x000fe40003fa6270 */
[----:B------:R-:W-:Y:S02]  /*67d0*/  ISETP.NE.U32.AND P6, PT, R7, RZ, PT ;  /* 0x000000ff0700720c */ /* 0x000fe40003fc5070 */
[----:B------:R-:W-:Y:S01]  /*67e0*/  SEL R7, R5, RZ, !P5 ;  /* 0x000000ff05077207 */ /* 0x000fe20006800000 */
[----:B------:R-:W-:-:S03]  /*67f0*/  IMAD.HI.U32 R5, R6, R194, RZ ;  /* 0x000000c206057227 */ /* 0x000fc600078e00ff */
[----:B------:R-:W-:Y:S01]  /*6800*/  ISETP.NE.U32.AND P5, PT, R7, RZ, PT ;  /* 0x000000ff0700720c */ /* 0x000fe20003fa5070 */
[----:B------:R-:W-:Y:S01]  /*6810*/  IMAD.MOV R5, RZ, RZ, -R5 ;  /* 0x000000ffff057224 */ /* 0x000fe200078e0a05 */
[C---:B-1----:R-:W-:Y:S02]  /*6820*/  LOP3.LUT R9, R250.reuse, 0xb6, RZ, 0xfc, !PT ;  /* 0x000000b6fa097812 */ /* 0x042fe400078efcff */
[----:B------:R-:W-:Y:S01]  /*6830*/  LOP3.LUT R8, R250, 0xbe, RZ, 0xfc, !PT ;  /* 0x000000befa087812 */ /* 0x000fe200078efcff */
[----:B------:R-:W-:Y:S01]  /*6840*/  IMAD R194, R4, R5, R194 ;  /* 0x0000000504c27224 */ /* 0x000fe200078e02c2 */
[----:B------:R-:W-:Y:S01]  /*6850*/  IABS R193, R9 ;  /* 0x0000000900c17213 */ /* 0x000fe20000000000 */
[----:B------:R1:W-:Y:S01]  /*6860*/  STL [R1+0x1060], R9 ;  /* 0x0010600901007387 */ /* 0x0003e20000100800 */
[----:B------:R-:W-:-:S03]  /*6870*/  IABS R197, R8 ;  /* 0x0000000800c57213 */ /* 0x000fc60000000000 */
[----:B------:R2:W-:Y:S02]  /*6880*/  STL [R1+0x1078], R8 ;  /* 0x0010780801007387 */ /* 0x0005e40000100800 */
[----:B------:R-:W-:Y:S01]  /*6890*/  IMAD.HI.U32 R7, R6, R197, RZ ;  /* 0x000000c506077227 */ /* 0x000fe200078e00ff */
[----:B-1----:R-:W-:-:S03]  /*68a0*/  LOP3.LUT R9, R250, 0xce, RZ, 0xfc, !PT ;  /* 0x000000cefa097812 */ /* 0x002fc600078efcff */
[----:B------:R-:W-:Y:S01]  /*68b0*/  IMAD.MOV R7, RZ, RZ, -R7 ;  /* 0x000000ffff077224 */ /* 0x000fe200078e0a07 */
[----:B--2---:R-:W-:-:S03]  /*68c0*/  LOP3.LUT R8, R250, 0xc6, RZ, 0xfc, !PT ;  /* 0x000000c6fa087812 */ /* 0x004fc600078efcff */
[----:B------:R-:W-:Y:S01]  /*68d0*/  IMAD R197, R4, R7, R197 ;  /* 0x0000000704c57224 */ /* 0x000fe200078e02c5 */
[----:B------:R-:W-:Y:S02]  /*68e0*/  IABS R195, R9 ;  /* 0x0000000900c37213 */ /* 0x000fe40000000000 */
[----:B------:R-:W-:Y:S01]  /*68f0*/  IABS R196, R8 ;  /* 0x0000000800c47213 */ /* 0x000fe20000000000 */
[----:B------:R1:W-:Y:S02]  /*6900*/  STL [R1+0x1084], R8 ;  /* 0x0010840801007387 */ /* 0x0003e40000100800 */
[----:B------:R-:W-:Y:S02]  /*6910*/  IMAD.HI.U32 R7, R6, R195, RZ ;  /* 0x000000c306077227 */ /* 0x000fe400078e00ff */
[----:B------:R2:W-:Y:S02]  /*6920*/  STL [R1+0x1094], R9 ;  /* 0x0010940901007387 */ /* 0x0005e40000100800 */
[----:B------:R-:W-:-:S02]  /*6930*/  IMAD.MOV R7, RZ, RZ, -R7 ;  /* 0x000000ffff077224 */ /* 0x000fc400078e0a07 */
[----:B------:R-:W-:-:S04]  /*6940*/  IMAD.HI.U32 R5, R6, R196, RZ ;  /* 0x000000c406057227 */ /* 0x000fc800078e00ff */
[----:B-1----:R-:W-:Y:S01]  /*6950*/  IMAD.HI.U32 R8, R6, R193, RZ ;  /* 0x000000c106087227 */ /* 0x002fe200078e00ff */
[----:B--2---:R-:W-:-:S03]  /*6960*/  LOP3.LUT R9, R250, 0xd6, RZ, 0xfc, !PT ;  /* 0x000000d6fa097812 */ /* 0x004fc600078efcff */
[----:B------:R-:W-:Y:S01]  /*6970*/  IMAD.MOV R8, RZ, RZ, -R8 ;  /* 0x000000ffff087224 */ /* 0x000fe200078e0a08 */
[----:B------:R-:W-:Y:S01]  /*6980*/  IABS R199, R9 ;  /* 0x0000000900c77213 */ /* 0x000fe20000000000 */
[----:B------:R1:W-:Y:S02]  /*6990*/  STL [R1+0x10a4], R9 ;  /* 0x0010a40901007387 */ /* 0x0003e40000100800 */
[----:B------:R-:W-:Y:S01]  /*69a0*/  IMAD R193, R4, R8, R193 ;  /* 0x0000000804c17224 */ /* 0x000fe200078e02c1 */
[----:B------:R-:W-:Y:S01]  /*69b0*/  LOP3.LUT R8, R250, 0xe6, RZ, 0xfc, !PT ;  /* 0x000000e6fa087812 */ /* 0x000fe200078efcff */
[----:B------:R-:W-:Y:S02]  /*69c0*/  IMAD R195, R4, R7, R195 ;  /* 0x0000000704c37224 */ /* 0x000fe400078e02c3 */
[----:B------:R-:W-:Y:S01]  /*69d0*/  IMAD.MOV R5, RZ, RZ, -R5 ;  /* 0x000000ffff057224 */ /* 0x000fe200078e0a05 */
[----:B------:R-:W-:-:S03]  /*69e0*/  IABS R205, R8 ;  /* 0x0000000800cd7213 */ /* 0x000fc60000000000 */
[----:B------:R-:W-:Y:S01]  /*69f0*/  IMAD R196, R4, R5, R196 ;  /* 0x0000000504c47224 */ /* 0x000fe200078e02c4 */
[----:B-1----:R-:W-:Y:S01]  /*6a00*/  LOP3.LUT R9, R250, 0xde, RZ, 0xfc, !PT ;  /* 0x000000defa097812 */ /* 0x002fe200078efcff */
[----:B------:R-:W-:-:S03]  /*6a10*/  IMAD.HI.U32 R7, R6, R205, RZ ;  /* 0x000000cd06077227 */ /* 0x000fc600078e00ff */
[----:B------:R-:W-:Y:S01]  /*6a20*/  IABS R198, R9 ;  /* 0x0000000900c67213 */ /* 0x000fe20000000000 */
[----:B------:R1:W-:Y:S01]  /*6a30*/  STL [R1+0x10ac], R9 ;  /* 0x0010ac0901007387 */ /* 0x0003e20000100800 */
[----:B------:R-:W-:Y:S01]  /*6a40*/  IADD3 R7, -R7, RZ, RZ ;  /* 0x000000ff07077210 */ /* 0x000fe20007ffe1ff */
[----:B------:R-:W-:Y:S02]  /*6a50*/  IMAD.HI.U32 R5, R6, R199, RZ ;  /* 0x000000c706057227 */ /* 0x000fe400078e00ff */
[----:B------:R2:W-:Y:S02]  /*6a60*/  STL [R1+0x10d4], R8 ;  /* 0x0010d40801007387 */ /* 0x0005e40000100800 */
[----:B------:R-:W-:Y:S02]  /*6a70*/  IMAD.MOV R5, RZ, RZ, -R5 ;  /* 0x000000ffff057224 */ /* 0x000fe400078e0a05 */
[----:B------:R-:W-:Y:S01]  /*6a80*/  IMAD R205, R4, R7, R205 ;  /* 0x0000000704cd7224 */ /* 0x000fe200078e02cd */
[----:B-1----:R-:W-:Y:S01]  /*6a90*/  LOP3.LUT R9, R250, 0xee, RZ, 0xfc, !PT ;  /* 0x000000eefa097812 */ /* 0x002fe200078efcff */
[----:B------:R-:W-:Y:S01]  /*6aa0*/  IMAD R199, R4, R5, R199 ;  /* 0x0000000504c77224 */ /* 0x000fe200078e02c7 */
[----:B--2---:R-:W-:-:S02]  /*6ab0*/  LOP3.LUT R8, R250, 0xec, RZ, 0xfc, !PT ;  /* 0x000000ecfa087812 */ /* 0x004fc400078efcff */
[----:B------:R-:W-:Y:S02]  /*6ac0*/  IABS R204, R9 ;  /* 0x0000000900cc7213 */ /* 0x000fe40000000000 */
[----:B------:R-:W-:Y:S01]  /*6ad0*/  IABS R21, R8 ;  /* 0x0000000800157213 */ /* 0x000fe20000000000 */
[----:B------:R1:W-:Y:S02]  /*6ae0*/  STL [R1+0x10d0], R8 ;  /* 0x0010d00801007387 */ /* 0x0003e40000100800 */
[C---:B------:R-:W-:Y:S02]  /*6af0*/  IMAD.HI.U32 R7, R6.reuse, R204, RZ ;  /* 0x000000cc06077227 */ /* 0x040fe400078e00ff */
[----:B------:R2:W-:Y:S02]  /*6b00*/  STL [R1+0x10cc], R9 ;  /* 0x0010cc0901007387 */ /* 0x0005e40000100800 */
[----:B------:R-:W-:-:S04]  /*6b10*/  IMAD.HI.U32 R5, R6, R21, RZ ;  /* 0x0000001506057227 */ /* 0x000fc800078e00ff */
[----:B-1----:R-:W-:Y:S01]  /*6b20*/  IMAD.HI.U32 R8, R6, R198, RZ ;  /* 0x000000c606087227 */ /* 0x002fe200078e00ff */
[----:B--2---:R-:W-:-:S03]  /*6b30*/  LOP3.LUT R9, R250, 0xf2, RZ, 0xfc, !PT ;  /* 0x000000f2fa097812 */ /* 0x004fc600078efcff */
[----:B------:R-:W-:Y:S02]  /*6b40*/  IMAD.MOV R8, RZ, RZ, -R8 ;  /* 0x000000ffff087224 */ /* 0x000fe400078e0a08 */
[----:B------:R-:W-:Y:S01]  /*6b50*/  IMAD.MOV R7, RZ, RZ, -R7 ;  /* 0x000000ffff077224 */ /* 0x000fe200078e0a07 */
[----:B------:R-:W-:Y:S01]  /*6b60*/  IABS R73, R9 ;  /* 0x0000000900497213 */ /* 0x000fe20000000000 */
[----:B------:R1:W-:Y:S01]  /*6b70*/  STL [R1+0x10c8], R9 ;  /* 0x0010c80901007387 */ /* 0x0003e20000100800 */
[----:B------:R-:W-:Y:S01]  /*6b80*/  IMAD R198, R4, R8, R198 ;  /* 0x0000000804c67224 */ /* 0x000fe200078e02c6 */
[----:B------:R-:W-:Y:S01]  /*6b90*/  LOP3.LUT R8, R250, 0xf6, RZ, 0xfc, !PT ;  /* 0x000000f6fa087812 */ /* 0x000fe200078efcff */
[----:B------:R-:W-:Y:S02]  /*6ba0*/  IMAD.MOV R5, RZ, RZ, -R5 ;  /* 0x000000ffff057224 */ /* 0x000fe400078e0a05 */
[C---:B------:R-:W-:Y:S01]  /*6bb0*/  IMAD R204, R4.reuse, R7, R204 ;  /* 0x0000000704cc7224 */ /* 0x040fe200078e02cc */
[----:B------:R-:W-:Y:S01]  /*6bc0*/  IABS R203, R8 ;  /* 0x0000000800cb7213 */ /* 0x000fe20000000000 */
[----:B------:R-:W-:-:S02]  /*6bd0*/  IMAD R21, R4, R5, R21 ;  /* 0x0000000504157224 */ /* 0x000fc400078e0215 */
[----:B------:R-:W-:Y:S01]  /*6be0*/  IMAD.HI.U32 R5, R6, R73, RZ ;  /* 0x0000004906057227 */ /* 0x000fe200078e00ff */
[----:B-1----:R-:W-:-:S03]  /*6bf0*/  LOP3.LUT R9, R250, 0xf4, RZ, 0xfc, !PT ;  /* 0x000000f4fa097812 */ /* 0x002fc600078efcff */
[----:B------:R-:W-:Y:S01]  /*6c00*/  IMAD.HI.U32 R7, R6, R203, RZ ;  /* 0x000000cb06077227 */ /* 0x000fe200078e00ff */
[----:B------:R-:W-:Y:S01]  /*6c10*/  IABS R20, R9 ;  /* 0x0000000900147213 */ /* 0x000fe20000000000 */
[----:B------:R1:W-:Y:S02]  /*6c20*/  STL [R1+0x10bc], R9 ;  /* 0x0010bc0901007387 */ /* 0x0003e40000100800 */
[----:B------:R-:W-:Y:S02]  /*6c30*/  IMAD.MOV R7, RZ, RZ, -R7 ;  /* 0x000000ffff077224 */ /* 0x000fe400078e0a07 */
[----:B------:R2:W-:Y:S01]  /*6c40*/  STL [R1+0x10c0], R8 ;  /* 0x0010c00801007387 */ /* 0x0005e20000100800 */
[----:B------:R-:W-:Y:S02]  /*6c50*/  IMAD.MOV R5, RZ, RZ, -R5 ;  /* 0x000000ffff057224 */ /* 0x000fe400078e0a05 */
[C---:B------:R-:W-:Y:S02]  /*6c60*/  IMAD R203, R4.reuse, R7, R203 ;  /* 0x0000000704cb7224 */ /* 0x040fe400078e02cb */
[----:B------:R-:W-:Y:S01]  /*6c70*/  IMAD R73, R4, R5, R73 ;  /* 0x0000000504497224 */ /* 0x000fe200078e0249 */
[----:B-1----:R-:W-:-:S02]  /*6c80*/  LOP3.LUT R9, R250, 0xfc, RZ, 0xfc, !PT ;  /* 0x000000fcfa097812 */ /* 0x002fc400078efcff */
[----:B--2---:R-:W-:Y:S02]  /*6c90*/  LOP3.LUT R8, R250, 0xfa, RZ, 0xfc, !PT ;  /* 0x000000fafa087812 */ /* 0x004fe400078efcff */
        /* <DEDUP_REMOVED lines=53> */
[----:B------:R-:W-:Y:S01]  /*6ff0*/  IMAD.MOV R5, RZ, RZ, -R5 ;  /* 0x000000ffff057224 */ /* 0x000fe200078e0a05 */
[----:B------:R-:W-:Y:S01]  /*7000*/  IADD3 R7, -R7, RZ, RZ ;  /* 0x000000ff07077210 */ /* 0x000fe20007ffe1ff */
[----:B------:R2:W-:Y:S02]  /*7010*/  STL [R1+0x1074], R8 ;  /* 0x0010740801007387 */ /* 0x0005e40000100800 */
        /* <DEDUP_REMOVED lines=183> */
[----:B--2---:R-:W-:-:S04]  /*7b90*/  LOP3.LUT R8, R250, 0x14a, RZ, 0xfc, !PT ;  /* 0x0000014afa087812 */ /* 0x004fc800078efcff */
[----:B------:R-:W-:Y:S01]  /*7ba0*/  IABS R62, R8 ;  /* 0x00000008003e7213 */ /* 0x000fe20000000000 */
[----:B------:R1:W-:Y:S04]  /*7bb0*/  STL [R1+0xfb0], R8 ;  /* 0x000fb00801007387 */ /* 0x0003e80000100800 */
[----:B------:R2:W-:Y:S01]  /*7bc0*/  STL [R1+0xfa8], R9 ;  /* 0x000fa80901007387 */ /* 0x0005e20000100800 */
[----:B------:R-:W-:-:S03]  /*7bd0*/  IMAD.HI.U32 R5, R6, R62, RZ ;  /* 0x0000003e06057227 */ /* 0x000fc600078e00ff */
[----:B------:R3:W-:Y:S01]  /*7be0*/  STL [R1+0xfa0], R36 ;  /* 0x000fa02401007387 */ /* 0x0007e20000100800 */
[----:B------:R-:W-:Y:S02]  /*7bf0*/  IMAD.MOV R5, RZ, RZ, -R5 ;  /* 0x000000ffff057224 */ /* 0x000fe400078e0a05 */
[----:B-1----:R-:W-:Y:S01]  /*7c00*/  IMAD.HI.U32 R8, R6, R229, RZ ;  /* 0x000000e506087227 */ /* 0x002fe200078e00ff */
[----:B--2---:R-:W-:-:S03]  /*7c10*/  IABS R9, R9 ;  /* 0x0000000900097213 */ /* 0x004fc60000000000 */
[----:B------:R-:W-:Y:S02]  /*7c20*/  IMAD.MOV R8, RZ, RZ, -R8 ;  /* 0x000000ffff087224 */ /* 0x000fe400078e0a08 */
[----:B------:R-:W-:Y:S01]  /*7c30*/  IMAD R62, R4, R5, R62 ;  /* 0x00000005043e7224 */ /* 0x000fe200078e023e */
[----:B---3--:R-:W-:Y:S01]  /*7c40*/  LOP3.LUT R36, R250, 0x150, RZ, 0xfc, !PT ;  /* 0x00000150fa247812 */ /* 0x008fe200078efcff */
[----:B------:R-:W-:Y:S01]  /*7c50*/  IMAD R229, R4, R8, R229 ;  /* 0x0000000804e57224 */ /* 0x000fe200078e02e5 */
[----:B------:R-:W-:Y:S01]  /*7c60*/  LOP3.LUT R8, R250, 0x152, RZ, 0xfc, !PT ;  /* 0x00000152fa087812 */ /* 0x000fe200078efcff */
[----:B------:R-:W-:Y:S01]  /*7c70*/  IMAD.HI.U32 R7, R6, R9, RZ ;  /* 0x0000000906077227 */ /* 0x000fe200078e00ff */
[----:B------:R-:W-:Y:S01]  /*7c80*/  IABS R121, R36 ;  /* 0x0000002400797213 */ /* 0x000fe20000000000 */
[----:B------:R1:W-:Y:S01]  /*7c90*/  STL [R1+0xf94], R36 ;  /* 0x000f942401007387 */ /* 0x0003e20000100800 */
[----:B------:R-:W-:Y:S01]  /*7ca0*/  IABS R60, R8 ;  /* 0x00000008003c7213 */ /* 0x000fe20000000000 */
[----:B------:R-:W-:-:S02]  /*7cb0*/  IMAD.MOV R7, RZ, RZ, -R7 ;  /* 0x000000ffff077224 */ /* 0x000fc400078e0a07 */
[----:B------:R2:W-:Y:S01]  /*7cc0*/  STL [R1+0xf90], R8 ;  /* 0x000f900801007387 */ /* 0x0005e20000100800 */
[----:B------:R-:W-:-:S04]  /*7cd0*/  IMAD.HI.U32 R5, R6, R230, RZ ;  /* 0x000000e606057227 */ /* 0x000fc800078e00ff */
[----:B------:R-:W-:Y:S02]  /*7ce0*/  IMAD R9, R4, R7, R9 ;  /* 0x0000000704097224 */ /* 0x000fe400078e0209 */
[----:B-1----:R-:W-:Y:S01]  /*7cf0*/  IMAD.HI.U32 R36, R6, R121, RZ ;  /* 0x0000007906247227 */ /* 0x002fe200078e00ff */
[----:B--2---:R-:W-:-:S03]  /*7d00*/  LOP3.LUT R8, R250, 0x154, RZ, 0xfc, !PT ;  /* 0x00000154fa087812 */ /* 0x004fc600078efcff */
[----:B------:R-:W-:Y:S02]  /*7d10*/  IMAD.HI.U32 R7, R6, R60, RZ ;  /* 0x0000003c06077227 */ /* 0x000fe400078e00ff */
[----:B------:R1:W-:Y:S02]  /*7d20*/  STL [R1+0xf88], R8 ;  /* 0x000f880801007387 */ /* 0x0003e40000100800 */
[----:B------:R-:W-:Y:S02]  /*7d30*/  IMAD.MOV R36, RZ, RZ, -R36 ;  /* 0x000000ffff247224 */ /* 0x000fe400078e0a24 */
[----:B------:R-:W-:Y:S01]  /*7d40*/  IMAD.MOV R5, RZ, RZ, -R5 ;  /* 0x000000ffff057224 */ /* 0x000fe200078e0a05 */
[----:B------:R2:W-:Y:S01]  /*7d50*/  STL [R1+0xf80], R37 ;  /* 0x000f802501007387 */ /* 0x0005e20000100800 */
[----:B------:R-:W-:Y:S02]  /*7d60*/  IMAD.MOV R7, RZ, RZ, -R7 ;  /* 0x000000ffff077224 */ /* 0x000fe400078e0a07 */
[----:B------:R-:W-:Y:S01]  /*7d70*/  IMAD R121, R4, R36, R121 ;  /* 0x0000002404797224 */ /* 0x000fe200078e0279 */
[----:B------:R-:W-:Y:S01]  /*7d80*/  LOP3.LUT R36, R250, 0x15c, RZ, 0xfc, !PT ;  /* 0x0000015cfa247812 */ /* 0x000fe200078efcff */
[C---:B------:R-:W-:Y:S01]  /*7d90*/  IMAD R230, R4.reuse, R5, R230 ;  /* 0x0000000504e67224 */ /* 0x040fe200078e02e6 */
[----:B-1----:R-:W-:Y:S01]  /*7da0*/  IABS R8, R8 ;  /* 0x0000000800087213 */ /* 0x002fe20000000000 */
[----:B------:R-:W-:Y:S01]  /*7db0*/  IMAD R60, R4, R7, R60 ;  /* 0x00000007043c7224 */ /* 0x000fe200078e023c */
[----:B------:R-:W-:Y:S01]  /*7dc0*/  IABS R163, R36 ;  /* 0x0000002400a37213 */ /* 0x000fe20000000000 */
[----:B------:R-:W-:Y:S01]  /*7dd0*/  IMAD.HI.U32 R7, R6, R231, RZ ;  /* 0x000000e706077227 */ /* 0x000fe200078e00ff */
[----:B--2---:R-:W-:-:S03]  /*7de0*/  LOP3.LUT R37, R250, 0x158, RZ, 0xfc, !PT ;  /* 0x00000158fa257812 */ /* 0x004fc600078efcff */
[----:B------:R-:W-:Y:S01]  /*7df0*/  IMAD.HI.U32 R5, R6, R8, RZ ;  /* 0x0000000806057227 */ /* 0x000fe200078e00ff */
[----:B------:R-:W-:Y:S01]  /*7e00*/  IABS R116, R37 ;  /* 0x0000002500747213 */ /* 0x000fe20000000000 */
[----:B------:R1:W-:Y:S02]  /*7e10*/  STL [R1+0xf64], R37 ;  /* 0x000f642501007387 */ /* 0x0003e40000100800 */
[----:B------:R-:W-:Y:S02]  /*7e20*/  IMAD.MOV R5, RZ, RZ, -R5 ;  /* 0x000000ffff057224 */ /* 0x000fe400078e0a05 */
[----:B------:R-:W-:Y:S02]  /*7e30*/  IMAD.MOV R7, RZ, RZ, -R7 ;  /* 0x000000ffff077224 */ /* 0x000fe400078e0a07 */
[----:B------:R-:W-:Y:S02]  /*7e40*/  IMAD R8, R4, R5, R8 ;  /* 0x0000000504087224 */ /* 0x000fe400078e0208 */
[----:B------:R-:W-:Y:S01]  /*7e50*/  IMAD.HI.U32 R5, R6, R116, RZ ;  /* 0x0000007406057227 */ /* 0x000fe200078e00ff */
[----:B-1----:R-:W-:-:S03]  /*7e60*/  LOP3.LUT R37, R250, 0x15a, RZ, 0xfc, !PT ;  /* 0x0000015afa257812 */ /* 0x002fc600078efcff */
[----:B------:R-:W-:Y:S01]  /*7e70*/  IMAD R231, R4, R7, R231 ;  /* 0x0000000704e77224 */ /* 0x000fe200078e02e7 */
[----:B------:R-:W-:Y:S01]  /*7e80*/  IABS R59, R37 ;  /* 0x00000025003b7213 */ /* 0x000fe20000000000 */
[----:B------:R1:W-:Y:S01]  /*7e90*/  STL [R1+0xf5c], R37 ;  /* 0x000f5c2501007387 */ /* 0x0003e20000100800 */
[----:B------:R-:W-:-:S03]  /*7ea0*/  IMAD.HI.U32 R7, R6, R163, RZ ;  /* 0x000000a306077227 */ /* 0x000fc600078e00ff */
[----:B------:R2:W-:Y:S01]  /*7eb0*/  STL [R1+0xf58], R36 ;  /* 0x000f582401007387 */ /* 0x0005e20000100800 */
[----:B------:R-:W-:Y:S02]  /*7ec0*/  IMAD.MOV R5, RZ, RZ, -R5 ;  /* 0x000000ffff057224 */ /* 0x000fe400078e0a05 */
[----:B------:R-:W-:Y:S02]  /*7ed0*/  IMAD.MOV R7, RZ, RZ, -R7 ;  /* 0x000000ffff077224 */ /* 0x000fe400078e0a07 */
[----:B------:R-:W-:Y:S01]  /*7ee0*/  IMAD R116, R4, R5, R116 ;  /* 0x0000000504747224 */ /* 0x000fe200078e0274 */
[----:B-1----:R-:W-:Y:S01]  /*7ef0*/  LOP3.LUT R37, R250, 0x160, RZ, 0xfc, !PT ;  /* 0x00000160fa257812 */ /* 0x002fe200078efcff */
[----:B------:R-:W-:Y:S01]  /*7f00*/  IMAD R163, R4, R7, R163 ;  /* 0x0000000704a37224 */ /* 0x000fe200078e02a3 */
[----:B--2---:R-:W-:Y:S02]  /*7f10*/  LOP3.LUT R36, R250, 0x15e, RZ, 0xfc, !PT ;  /* 0x0000015efa247812 */ /* 0x004fe400078efcff */
[----:B------:R-:W-:-:S02]  /*7f20*/  IABS R118, R37 ;  /* 0x0000002500767213 */ /* 0x000fc40000000000 */
        /* <DEDUP_REMOVED lines=10> */
[----:B------:R-:W-:Y:S01]  /*7fd0*/  IMAD R59, R4, R36, R59 ;  /* 0x00000024043b7224 */ /* 0x000fe200078e023b */
[----:B------:R1:W-:Y:S01]  /*7fe0*/  STL [R1+0xf48], R37 ;  /* 0x000f482501007387 */ /* 0x0003e20000100800 */
[----:B------:R-:W-:Y:S01]  /*7ff0*/  LOP3.LUT R36, R250, 0x166, RZ, 0xfc, !PT ;  /* 0x00000166fa247812 */ /* 0x000fe200078efcff */
[----:B------:R-:W-:Y:S02]  /*8000*/  IMAD.MOV R7, RZ, RZ, -R7 ;  /* 0x000000ffff077224 */ /* 0x000fe400078e0a07 */
[----:B------:R-:W-:Y:S01]  /*8010*/  IMAD R236, R4, R5, R236 ;  /* 0x0000000504ec7224 */ /* 0x000fe200078e02ec */
[----:B------:R-:W-:Y:S01]  /*8020*/  IABS R237, R36 ;  /* 0x0000002400ed7213 */ /* 0x000fe20000000000 */
[----:B------:R-:W-:Y:S01]  /*8030*/  IMAD.HI.U32 R5, R6, R58, RZ ;  /* 0x0000003a06057227 */ /* 0x000fe200078e00ff */
[----:B-1----:R-:W-:-:S03]  /*8040*/  LOP3.LUT R37, R250, 0x164, RZ, 0xfc, !PT ;  /* 0x00000164fa257812 */ /* 0x002fc600078efcff */
[----:B------:R-:W-:Y:S02]  /*8050*/  IMAD R118, R4, R7, R118 ;  /* 0x0000000704767224 */ /* 0x000fe400078e0276 */
[----:B------:R-:W-:Y:S01]  /*8060*/  IMAD.HI.U32 R7, R6, R237, RZ ;  /* 0x000000ed06077227 */ /* 0x000fe200078e00ff */
[----:B------:R-:W-:Y:S01]  /*8070*/  IABS R162, R37 ;  /* 0x0000002500a27213 */ /* 0x000fe20000000000 */
[----:B------:R1:W-:Y:S02]  /*8080*/  STL [R1+0xf44], R37 ;  /* 0x000f442501007387 */ /* 0x0003e40000100800 */
[----:B------:R-:W-:Y:S01]  /*8090*/  IMAD.MOV R5, RZ, RZ, -R5 ;  /* 0x000000ffff057224 */ /* 0x000fe200078e0a05 */
[----:B------:R-:W-:Y:S01]  /*80a0*/  IADD3 R7, -R7, RZ, RZ ;  /* 0x000000ff07077210 */ /* 0x000fe20007ffe1ff */
[----:B------:R2:W-:Y:S02]  /*80b0*/  STL [R1+0xf40], R36 ;  /* 0x000f402401007387 */ /* 0x0005e40000100800 */
[----:B------:R-:W-:-:S02]  /*80c0*/  IMAD R58, R4, R5, R58 ;  /* 0x00000005043a7224 */ /* 0x000fc400078e023a */
[----:B------:R-:W-:Y:S01]  /*80d0*/  IMAD R237, R4, R7, R237 ;  /* 0x0000000704ed7224 */ /* 0x000fe200078e02ed */
[C---:B-1----:R-:W-:Y:S02]  /*80e0*/  LOP3.LUT R37, R250.reuse, 0x16a, RZ, 0xfc, !PT ;  /* 0x0000016afa257812 */ /* 0x042fe400078efcff */
[----:B--2---:R-:W-:Y:S02]  /*80f0*/  LOP3.LUT R36, R250, 0x168, RZ, 0xfc, !PT ;  /* 0x00000168fa247812 */ /* 0x004fe400078efcff */
[----:B------:R-:W-:Y:S02]  /*8100*/  IABS R57, R37 ;  /* 0x0000002500397213 */ /* 0x000fe40000000000 */
[----:B------:R-:W-:Y:S01]  /*8110*/  IABS R119, R36 ;  /* 0x0000002400777213 */ /* 0x000fe20000000000 */
[----:B------:R1:W-:Y:S04]  /*8120*/  STL [R1+0xf3c], R36 ;  /* 0x000f3c2401007387 */ /* 0x0003e80000100800 */
[----:B------:R2:W-:Y:S01]  /*8130*/  STL [R1+0xf38], R37 ;  /* 0x000f382501007387 */ /* 0x0005e20000100800 */
[----:B------:R-:W-:-:S04]  /*8140*/  IMAD.HI.U32 R5, R6, R119, RZ ;  /* 0x0000007706057227 */ /* 0x000fc800078e00ff */
[----:B------:R-:W-:Y:S02]  /*8150*/  IMAD.MOV R5, RZ, RZ, -R5 ;  /* 0x000000ffff057224 */ /* 0x000fe400078e0a05 */
[----:B-1----:R-:W-:Y:S01]  /*8160*/  IMAD.HI.U32 R36, R6, R162, RZ ;  /* 0x000000a206247227 */ /* 0x002fe200078e00ff */
[----:B--2---:R-:W-:-:S03]  /*8170*/  LOP3.LUT R37, R250, 0x16c, RZ, 0xfc, !PT ;  /* 0x0000016cfa257812 */ /* 0x004fc600078efcff */
[----:B------:R-:W-:Y:S02]  /*8180*/  IMAD.MOV R36, RZ, RZ, -R36 ;  /* 0x000000ffff247224 */ /* 0x000fe400078e0a24 */
[C---:B------:R-:W-:Y:S01]  /*8190*/  IMAD R119, R4.reuse, R5, R119 ;  /* 0x0000000504777224 */ /* 0x040fe200078e0277 */
[----:B------:R-:W-:Y:S01]  /*81a0*/  IABS R7, R37 ;  /* 0x0000002500077213 */ /* 0x000fe20000000000 */
[----:B------:R1:W-:Y:S01]  /*81b0*/  STL [R1+0xf34], R37 ;  /* 0x000f342501007387 */ /* 0x0003e20000100800 */
[----:B------:R-:W-:Y:S01]  /*81c0*/  IMAD R162, R4, R36, R162 ;  /* 0x0000002404a27224 */ /* 0x000fe200078e02a2 */
[----:B------:R-:W-:Y:S02]  /*81d0*/  IABS R36, R251 ;  /* 0x000000fb00247213 */ /* 0x000fe40000000000 */
[----:B------:R-:W-:Y:S01]  /*81e0*/  STL [R1+0xf30], R251 ;  /* 0x000f30fb01007387 */ /* 0x000fe20000100800 */
[----:B------:R-:W-:-:S03]  /*81f0*/  IMAD.HI.U32 R5, R6, R7, RZ ;  /* 0x0000000706057227 */ /* 0x000fc600078e00ff */
[----:B------:R2:W-:Y:S01]  /*8200*/  STL [R1+0xf2c], R38 ;  /* 0x000f2c2601007387 */ /* 0x0005e20000100800 */
[----:B------:R-:W-:Y:S02]  /*8210*/  IMAD.MOV R5, RZ, RZ, -R5 ;  /* 0x000000ffff057224 */ /* 0x000fe400078e0a05 */
[----:B-1----:R-:W-:-:S04]  /*8220*/  IMAD.HI.U32 R37, R6, R57, RZ ;  /* 0x0000003906257227 */ /* 0x002fc800078e00ff */
[----:B------:R-:W-:Y:S02]  /*8230*/  IMAD.MOV R37, RZ, RZ, -R37 ;  /* 0x000000ffff257224 */ /* 0x000fe400078e0a25 */
[----:B------:R-:W-:Y:S01]  /*8240*/  IMAD R7, R4, R5, R7 ;  /* 0x0000000504077224 */ /* 0x000fe200078e0207 */
[----:B--2---:R-:W-:Y:S01]  /*8250*/  LOP3.LUT R38, R250, 0x172, RZ, 0xfc, !PT ;  /* 0x00000172fa267812 */ /* 0x004fe200078efcff */
[----:B------:R-:W-:Y:S01]  /*8260*/  IMAD R57, R4, R37, R57 ;  /* 0x0000002504397224 */ /* 0x000fe200078e0239 */
        /* <DEDUP_REMOVED lines=11> */
[----:B------:R-:W-:Y:S01]  /*8320*/  IMAD R238, R4, R38, R36 ;  /* 0x0000002604ee7224 */ /* 0x000fe200078e0224 */
[----:B------:R-:W-:Y:S01]  /*8330*/  LOP3.LUT R38, R250, 0x17c, RZ, 0xfc, !PT ;  /* 0x0000017cfa267812 */ /* 0x000fe200078efcff */
[----:B------:R1:W-:Y:S01]  /*8340*/  STL [R1+0xefc], R43 ;  /* 0x000efc2b01007387 */ /* 0x0003e20000100800 */
[----:B------:R-:W-:Y:S02]  /*8350*/  IMAD.HI.U32 R36, R6, R5, RZ ;  /* 0x0000000506247227 */ /* 0x000fe400078e00ff */
[----:B------:R-:W-:Y:S01]  /*8360*/  IABS R167, R38 ;  /* 0x0000002600a77213 */ /* 0x000fe20000000000 */
[----:B------:R2:W-:Y:S01]  /*8370*/  STL [R1+0xee4], R42 ;  /* 0x000ee42a01007387 */ /* 0x0005e20000100800 */
[----:B------:R-:W-:-:S02]  /*8380*/  IMAD.MOV R36, RZ, RZ, -R36 ;  /* 0x000000ffff247224 */ /* 0x000fc400078e0a24 */
[----:B------:R-:W-:Y:S01]  /*8390*/  IMAD.HI.U32 R37, R6, R115, RZ ;  /* 0x0000007306257227 */ /* 0x000fe200078e00ff */
[----:B------:R3:W-:Y:S01]  /*83a0*/  STL [R1+0xee0], R38 ;  /* 0x000ee02601007387 */ /* 0x0007e20000100800 */
[----:B-1----:R-:W-:Y:S02]  /*83b0*/  LOP3.LUT R43, R250, 0x194, RZ, 0xfc, !PT ;  /* 0x00000194fa2b7812 */ /* 0x002fe400078efcff */
[----:B------:R-:W-:Y:S02]  /*83c0*/  IMAD R5, R4, R36, R5 ;  /* 0x0000002404057224 */ /* 0x000fe400078e0205 */
[----:B------:R-:W-:Y:S01]  /*83d0*/  IMAD.MOV R37, RZ, RZ, -R37 ;  /* 0x000000ffff257224 */ /* 0x000fe200078e0a25 */
[----:B--2---:R-:W-:Y:S01]  /*83e0*/  LOP3.LUT R42, R250, 0x182, RZ, 0xfc, !PT ;  /* 0x00000182fa2a7812 */ /* 0x004fe200078efcff */
[----:B------:R-:W-:Y:S01]  /*83f0*/  IMAD.HI.U32 R36, R6, R167, RZ ;  /* 0x000000a706247227 */ /* 0x000fe200078e00ff */
[----:B------:R-:W-:Y:S02]  /*8400*/  IABS R173, R43 ;  /* 0x0000002b00ad7213 */ /* 0x000fe40000000000 */
[----:B---3--:R-:W-:Y:S01]  /*8410*/  LOP3.LUT R38, R250, 0x180, RZ, 0xfc, !PT ;  /* 0x00000180fa267812 */ /* 0x008fe200078efcff */
[C---:B------:R-:W-:Y:S01]  /*8420*/  IMAD R115, R4.reuse, R37, R115 ;  /* 0x0000002504737224 */ /* 0x040fe200078e0273 */
[----:B------:R-:W-:Y:S01]  /*8430*/  IABS R54, R42 ;  /* 0x0000002a00367213 */ /* 0x000fe20000000000 */
[----:B------:R-:W-:Y:S01]  /*8440*/  IMAD.MOV R36, RZ, RZ, -R36 ;  /* 0x000000ffff247224 */ /* 0x000fe200078e0a24 */
[----:B------:R-:W-:Y:S01]  /*8450*/  IABS R114, R38 ;  /* 0x0000002600727213 */ /* 0x000fe20000000000 */
[----:B------:R1:W-:Y:S02]  /*8460*/  STL [R1+0xeec], R38 ;  /* 0x000eec2601007387 */ /* 0x0003e40000100800 */
[----:B------:R-:W-:-:S02]  /*8470*/  IMAD R167, R4, R36, R167 ;  /* 0x0000002404a77224 */ /* 0x000fc400078e02a7 */
[----:B------:R2:W-:Y:S01]  /*8480*/  STL [R1+0xed8], R42 ;  /* 0x000ed82a01007387 */ /* 0x0005e20000100800 */
[----:B------:R-:W-:-:S04]  /*8490*/  IMAD.HI.U32 R37, R6, R114, RZ ;  /* 0x0000007206257227 */ /* 0x000fc800078e00ff */
[----:B------:R-:W-:-:S04]  /*84a0*/  IMAD.HI.U32 R36, R6, R54, RZ ;  /* 0x0000003606247227 */ /* 0x000fc800078e00ff */
[----:B-1----:R-:W-:Y:S01]  /*84b0*/  IMAD.HI.U32 R38, R6, R55, RZ ;  /* 0x0000003706267227 */ /* 0x002fe200078e00ff */
[----:B--2---:R-:W-:-:S03]  /*84c0*/  LOP3.LUT R42, R250, 0x184, RZ, 0xfc, !PT ;  /* 0x00000184fa2a7812 */ /* 0x004fc600078efcff */
[----:B------:R-:W-:Y:S01]  /*84d0*/  IMAD.MOV R38, RZ, RZ, -R38 ;  /* 0x000000ffff267224 */ /* 0x000fe200078e0a26 */
[----:B------:R-:W-:Y:S01]  /*84e0*/  IABS R166, R42 ;  /* 0x0000002a00a67213 */ /* 0x000fe20000000000 */
[----:B------:R1:W-:Y:S01]  /*84f0*/  STL [R1+0xee8], R42 ;  /* 0x000ee82a01007387 */ /* 0x0003e20000100800 */
[----:B------:R-:W-:Y:S02]  /*8500*/  IMAD.MOV R37, RZ, RZ, -R37 ;  /* 0x000000ffff257224 */ /* 0x000fe400078e0a25 */
[----:B------:R-:W-:Y:S01]  /*8510*/  IMAD R55, R4, R38, R55 ;  /* 0x0000002604377224 */ /* 0x000fe200078e0237 */
[----:B------:R-:W-:Y:S01]  /*8520*/  LOP3.LUT R38, R250, 0x18a, RZ, 0xfc, !PT ;  /* 0x0000018afa267812 */ /* 0x000fe200078efcff */
[----:B------:R-:W-:Y:S02]  /*8530*/  IMAD.MOV R36, RZ, RZ, -R36 ;  /* 0x000000ffff247224 */ /* 0x000fe400078e0a24 */
[----:B------:R-:W-:Y:S01]  /*8540*/  IMAD R114, R4, R37, R114 ;  /* 0x0000002504727224 */ /* 0x000fe200078e0272 */
[----:B------:R-:W-:Y:S01]  /*8550*/  IABS R53, R38 ;  /* 0x0000002600357213 */ /* 0x000fe20000000000 */
[----:B------:R-:W-:Y:S01]  /*8560*/  IMAD.HI.U32 R37, R6, R166, RZ ;  /* 0x000000a606257227 */ /* 0x000fe200078e00ff */
[----:B-1----:R-:W-:-:S03]  /*8570*/  LOP3.LUT R42, R250, 0x188, RZ, 0xfc, !PT ;  /* 0x00000188fa2a7812 */ /* 0x002fc600078efcff */
[----:B------:R-:W-:Y:S01]  /*8580*/  IMAD R54, R4, R36, R54 ;  /* 0x0000002404367224 */ /* 0x000fe200078e0236 */
[----:B------:R-:W-:Y:S01]  /*8590*/  IABS R113, R42 ;  /* 0x0000002a00717213 */ /* 0x000fe20000000000 */
[----:B------:R1:W-:Y:S01]  /*85a0*/  STL [R1+0xedc], R42 ;  /* 0x000edc2a01007387 */ /* 0x0003e20000100800 */
[----:B------:R-:W-:-:S03]  /*85b0*/  IMAD.MOV R36, RZ, RZ, -R37 ;  /* 0x000000ffff247224 */ /* 0x000fc600078e0a25 */
[----:B------:R2:W-:Y:S01]  /*85c0*/  STL [R1+0xf04], R38 ;  /* 0x000f042601007387 */ /* 0x0005e20000100800 */
[----:B------:R-:W-:-:S04]  /*85d0*/  IMAD.HI.U32 R37, R6, R113, RZ ;  /* 0x0000007106257227 */ /* 0x000fc800078e00ff */
[----:B------:R-:W-:Y:S01]  /*85e0*/  IMAD R166, R4, R36, R166 ;  /* 0x0000002404a67224 */ /* 0x000fe200078e02a6 */
[C---:B-1----:R-:W-:Y:S01]  /*85f0*/  LOP3.LUT R42, R250.reuse, 0x190, RZ, 0xfc, !PT ;  /* 0x00000190fa2a7812 */ /* 0x042fe200078efcff */
[----:B------:R-:W-:Y:S01]  /*8600*/  IMAD.MOV R36, RZ, RZ, -R37 ;  /* 0x000000ffff247224 */ /* 0x000fe200078e0a25 */
[----:B--2---:R-:W-:-:S03]  /*8610*/  LOP3.LUT R38, R250, 0x18c, RZ, 0xfc, !PT ;  /* 0x0000018cfa267812 */ /* 0x004fc600078efcff */
[----:B------:R-:W-:Y:S01]  /*8620*/  IMAD R113, R4, R36, R113 ;  /* 0x0000002404717224 */ /* 0x000fe200078e0271 */
[----:B------:R-:W-:Y:S02]  /*8630*/  IABS R111, R42 ;  /* 0x0000002a006f7213 */ /* 0x000fe40000000000 */
[----:B------:R-:W-:Y:S01]  /*8640*/  IABS R172, R38 ;  /* 0x0000002600ac7213 */ /* 0x000fe20000000000 */
[----:B------:R1:W-:Y:S04]  /*8650*/  STL [R1+0xef8], R38 ;  /* 0x000ef82601007387 */ /* 0x0003e80000100800 */
[----:B------:R2:W-:Y:S01]  /*8660*/  STL [R1+0xf14], R42 ;  /* 0x000f142a01007387 */ /* 0x0005e20000100800 */
[----:B-1----:R-:W-:Y:S01]  /*8670*/  IMAD.HI.U32 R38, R6, R53, RZ ;  /* 0x0000003506267227 */ /* 0x002fe200078e00ff */
[----:B--2---:R-:W-:-:S04]  /*8680*/  LOP3.LUT R42, R250, 0x192, RZ, 0xfc, !PT ;  /* 0x00000192fa2a7812 */ /* 0x004fc800078efcff */
[----:B------:R-:W-:Y:S01]  /*8690*/  IADD3 R37, -R38, RZ, RZ ;  /* 0x000000ff26257210 */ /* 0x000fe20007ffe1ff */
[----:B------:R-:W-:Y:S01]  /*86a0*/  IMAD.HI.U32 R38, R6, R172, RZ ;  /* 0x000000ac06267227 */ /* 0x000fe200078e00ff */
[----:B------:R-:W-:Y:S01]  /*86b0*/  IABS R52, R42 ;  /* 0x0000002a00347213 */ /* 0x000fe20000000000 */
[----:B------:R1:W-:Y:S02]  /*86c0*/  STL [R1+0xf10], R42 ;  /* 0x000f102a01007387 */ /* 0x0003e40000100800 */
[----:B------:R-:W-:Y:S02]  /*86d0*/  IMAD R53, R4, R37, R53 ;  /* 0x0000002504357224 */ /* 0x000fe400078e0235 */
[----:B------:R-:W-:Y:S01]  /*86e0*/  IMAD.MOV R36, RZ, RZ, -R38 ;  /* 0x000000ffff247224 */ /* 0x000fe200078e0a26 */
[----:B------:R-:W-:Y:S01]  /*86f0*/  LOP3.LUT R38, R250, 0x19a, RZ, 0xfc, !PT ;  /* 0x0000019afa267812 */ /* 0x000fe200078efcff */
[----:B------:R-:W-:Y:S01]  /*8700*/  IMAD.HI.U32 R37, R6, R111, RZ ;  /* 0x0000006f06257227 */ /* 0x000fe200078e00ff */
[----:B------:R2:W-:Y:S02]  /*8710*/  STL [R1+0xf00], R43 ;  /* 0x000f002b01007387 */ /* 0x0005e40000100800 */
[----:B------:R-:W-:Y:S01]  /*8720*/  IABS R51, R38 ;  /* 0x0000002600337213 */ /* 0x000fe20000000000 */
[----:B------:R-:W-:Y:S01]  /*8730*/  IMAD R172, R4, R36, R172 ;  /* 0x0000002404ac7224 */ /* 0x000fe200078e02ac */
[----:B-1----:R-:W-:Y:S01]  /*8740*/  LOP3.LUT R42, R250, 0x198, RZ, 0xfc, !PT ;  /* 0x00000198fa2a7812 */ /* 0x002fe200078efcff */
[----:B------:R-:W-:-:S02]  /*8750*/  IMAD.MOV R37, RZ, RZ, -R37 ;  /* 0x000000ffff257224 */ /* 0x000fc400078e0a25 */
[----:B------:R-:W-:Y:S01]  /*8760*/  IMAD.HI.U32 R36, R6, R52, RZ ;  /* 0x0000003406247227 */ /* 0x000fe200078e00ff */
[----:B------:R-:W-:Y:S01]  /*8770*/  IABS R112, R42 ;  /* 0x0000002a00707213 */ /* 0x000fe20000000000 */
[----:B------:R1:W-:Y:S01]  /*8780*/  STL [R1+0xf24], R42 ;  /* 0x000f242a01007387 */ /* 0x0003e20000100800 */
[----:B--2---:R-:W-:Y:S01]  /*8790*/  LOP3.LUT R43, R250, 0x1a2, RZ, 0xfc, !PT ;  /* 0x000001a2fa2b7812 */ /* 0x004fe200078efcff */
[----:B------:R-:W-:Y:S02]  /*87a0*/  IMAD R111, R4, R37, R111 ;  /* 0x00000025046f7224 */ /* 0x000fe400078e026f */
[----:B------:R-:W-:Y:S01]  /*87b0*/  IMAD.MOV R36, RZ, RZ, -R36 ;  /* 0x000000ffff247224 */ /* 0x000fe200078e0a24 */
[----:B------:R2:W-:Y:S01]  /*87c0*/  STL [R1+0xf28], R38 ;  /* 0x000f282601007387 */ /* 0x0005e20000100800 */
[----:B------:R-:W-:Y:S01]  /*87d0*/  IMAD.HI.U32 R37, R6, R173, RZ ;  /* 0x000000ad06257227 */ /* 0x000fe200078e00ff */
[----:B------:R-:W-:Y:S02]  /*87e0*/  IABS R50, R43 ;  /* 0x0000002b00327213 */ /* 0x000fe40000000000 */
[----:B-1----:R-:W-:Y:S01]  /*87f0*/  LOP3.LUT R42, R250, 0x19c, RZ, 0xfc, !PT ;  /* 0x0000019cfa2a7812 */ /* 0x002fe200078efcff */
[----:B------:R-:W-:-:S02]  /*8800*/  IMAD R52, R4, R36, R52 ;  /* 0x0000002404347224 */ /* 0x000fc400078e0234 */
[----:B------:R-:W-:Y:S01]  /*8810*/  IMAD.MOV R36, RZ, RZ, -R37 ;  /* 0x000000ffff247224 */ /* 0x000fe200078e0a25 */
[----:B------:R-:W-:Y:S01]  /*8820*/  IABS R179, R42 ;  /* 0x0000002a00b37213 */ /* 0x000fe20000000000 */
[C---:B--2---:R-:W-:Y:S01]  /*8830*/  IMAD.HI.U32 R38, R6.reuse, R112, RZ ;  /* 0x0000007006267227 */ /* 0x044fe200078e00ff */
[----:B------:R1:W-:Y:S03]  /*8840*/  STL [R1+0xf20], R42 ;  /* 0x000f202a01007387 */ /* 0x0003e60000100800 */
[----:B------:R-:W-:Y:S02]  /*8850*/  IMAD.MOV R37, RZ, RZ, -R38 ;  /* 0x000000ffff257224 */ /* 0x000fe400078e0a26 */
[----:B------:R-:W-:-:S04]  /*8860*/  IMAD.HI.U32 R38, R6, R51, RZ ;  /* 0x0000003306267227 */ /* 0x000fc800078e00ff */
[----:B------:R-:W-:Y:S01]  /*8870*/  IMAD R173, R4, R36, R173 ;  /* 0x0000002404ad7224 */ /* 0x000fe200078e02ad */
[----:B-1----:R-:W-:Y:S01]  /*8880*/  LOP3.LUT R42, R250, 0x1a0, RZ, 0xfc, !PT ;  /* 0x000001a0fa2a7812 */ /* 0x002fe200078efcff */
[----:B------:R-:W-:Y:S02]  /*8890*/  IMAD R112, R4, R37, R112 ;  /* 0x0000002504707224 */ /* 0x000fe400078e0270 */
[----:B------:R-:W-:Y:S01]  /*88a0*/  IMAD.MOV R36, RZ, RZ, -R38 ;  /* 0x000000ffff247224 */ /* 0x000fe200078e0a26 */
[----:B------:R-:W-:Y:S01]  /*88b0*/  IABS R110, R42 ;  /* 0x0000002a006e7213 */ /* 0x000fe20000000000 */
[----:B------:R1:W-:Y:S01]  /*88c0*/  STL [R1+0xf0c], R42 ;  /* 0x000f0c2a01007387 */ /* 0x0003e20000100800 */
[----:B------:R-:W-:Y:S01]  /*88d0*/  IMAD.HI.U32 R37, R6, R179, RZ ;  /* 0x000000b306257227 */ /* 0x000fe200078e00ff */
[----:B------:R-:W-:Y:S02]  /*88e0*/  LOP3.LUT R38, R250, 0x1a8, RZ, 0xfc, !PT ;  /* 0x000001a8fa267812 */ /* 0x000fe400078efcff */
[----:B------:R2:W-:Y:S01]  /*88f0*/  STL [R1+0xef4], R43 ;  /* 0x000ef42b01007387 */ /* 0x0005e20000100800 */
[----:B------:R-:W-:Y:S01]  /*8900*/  IMAD R51, R4, R36, R51 ;  /* 0x0000002404337224 */ /* 0x000fe200078e0233 */
[----:B------:R-:W-:Y:S01]  /*8910*/  IABS R108, R38 ;  /* 0x00000026006c7213 */ /* 0x000fe20000000000 */
[----:B------:R-:W-:-:S02]  /*8920*/  IMAD.MOV R37, RZ, RZ, -R37 ;  /* 0x000000ffff257224 */ /* 0x000fc400078e0a25 */
[----:B------:R-:W-:Y:S01]  /*8930*/  IMAD.HI.U32 R36, R6, R110, RZ ;  /* 0x0000006e06247227 */ /* 0x000fe200078e00ff */
[----:B-1----:R-:W-:-:S03]  /*8940*/  LOP3.LUT R42, R250, 0x1a4, RZ, 0xfc, !PT ;  /* 0x000001a4fa2a7812 */ /* 0x002fc600078efcff */
[----:B------:R-:W-:Y:S01]  /*8950*/  IMAD R179, R4, R37, R179 ;  /* 0x0000002504b37224 */ /* 0x000fe200078e02b3 */
[----:B------:R-:W-:Y:S01]  /*8960*/  IABS R180, R42 ;  /* 0x0000002a00b47213 */ /* 0x000fe20000000000 */
[----:B------:R1:W-:Y:S01]  /*8970*/  STL [R1+0xef0], R42 ;  /* 0x000ef02a01007387 */ /* 0x0003e20000100800 */
[----:B------:R-:W-:Y:S01]  /*8980*/  IMAD.MOV R36, RZ, RZ, -R36 ;  /* 0x000000ffff247224 */ /* 0x000fe200078e0a24 */
[----:B--2---:R-:W-:Y:S01]  /*8990*/  LOP3.LUT R43, R250, 0x1b0, RZ, 0xfc, !PT ;  /* 0x000001b0fa2b7812 */ /* 0x004fe200078efcff */
[----:B------:R-:W-:Y:S01]  /*89a0*/  IMAD.HI.U32 R37, R6, R50, RZ ;  /* 0x0000003206257227 */ /* 0x000fe200078e00ff */
[----:B------:R2:W-:Y:S02]  /*89b0*/  STL [R1+0xed4], R38 ;  /* 0x000ed42601007387 */ /* 0x0005e40000100800 */
[----:B------:R-:W-:Y:S01]  /*89c0*/  IABS R109, R43 ;  /* 0x0000002b006d7213 */ /* 0x000fe20000000000 */
[----:B------:R-:W-:Y:S02]  /*89d0*/  IMAD R110, R4, R36, R110 ;  /* 0x00000024046e7224 */ /* 0x000fe400078e026e */
[----:B------:R-:W-:Y:S01]  /*89e0*/  IMAD.MOV R36, RZ, RZ, -R37 ;  /* 0x000000ffff247224 */ /* 0x000fe200078e0a25 */
[----:B-1----:R-:W-:-:S03]  /*89f0*/  LOP3.LUT R42, R250, 0x1aa, RZ, 0xfc, !PT ;  /* 0x000001aafa2a7812 */ /* 0x002fc600078efcff */
[----:B------:R-:W-:Y:S01]  /*8a00*/  IMAD R50, R4, R36, R50 ;  /* 0x0000002404327224 */ /* 0x000fe200078e0232 */
[----:B------:R-:W-:Y:S01]  /*8a10*/  IABS R48, R42 ;  /* 0x0000002a00307213 */ /* 0x000fe20000000000 */
[C---:B--2---:R-:W-:Y:S01]  /*8a20*/  IMAD.HI.U32 R38, R6.reuse, R180, RZ ;  /* 0x000000b406267227 */ /* 0x044fe200078e00ff */
[----:B------:R1:W-:Y:S03]  /*8a30*/  STL [R1+0xed0], R42 ;  /* 0x000ed02a01007387 */ /* 0x0003e60000100800 */
[----:B------:R-:W-:Y:S02]  /*8a40*/  IMAD.MOV R37, RZ, RZ, -R38 ;  /* 0x000000ffff257224 */ /* 0x000fe400078e0a26 */
[----:B------:R-:W-:-:S04]  /*8a50*/  IMAD.HI.U32 R38, R6, R108, RZ ;  /* 0x0000006c06267227 */ /* 0x000fc800078e00ff */
[----:B------:R-:W-:Y:S01]  /*8a60*/  IMAD R180, R4, R37, R180 ;  /* 0x0000002504b47224 */ /* 0x000fe200078e02b4 */
[C---:B-1----:R-:W-:Y:S01]  /*8a70*/  LOP3.LUT R42, R250.reuse, 0x1ac, RZ, 0xfc, !PT ;  /* 0x000001acfa2a7812 */ /* 0x042fe200078efcff */
[----:B------:R-:W-:Y:S01]  /*8a80*/  IMAD.MOV R36, RZ, RZ, -R38 ;  /* 0x000000ffff247224 */ /* 0x000fe200078e0a26 */
[----:B------:R-:W-:Y:S01]  /*8a90*/  LOP3.LUT R38, R250, 0x1b4, RZ, 0xfc, !PT ;  /* 0x000001b4fa267812 */ /* 0x000fe200078efcff */
[----:B------:R-:W-:Y:S01]  /*8aa0*/  IMAD.HI.U32 R37, R6, R48, RZ ;  /* 0x0000003006257227 */ /* 0x000fe200078e00ff */
[----:B------:R-:W-:Y:S01]  /*8ab0*/  IABS R182, R42 ;  /* 0x0000002a00b67213 */ /* 0x000fe20000000000 */
[----:B------:R1:W-:Y:S01]  /*8ac0*/  STL [R1+0xecc], R42 ;  /* 0x000ecc2a01007387 */ /* 0x0003e20000100800 */
[----:B------:R-:W-:Y:S01]  /*8ad0*/  IABS R181, R38 ;  /* 0x0000002600b57213 */ /* 0x000fe20000000000 */
[----:B------:R-:W-:Y:S02]  /*8ae0*/  IMAD R108, R4, R36, R108 ;  /* 0x00000024046c7224 */ /* 0x000fe400078e026c */
[----:B------:R-:W-:Y:S01]  /*8af0*/  IMAD.MOV R37, RZ, RZ, -R37 ;  /* 0x000000ffff257224 */ /* 0x000fe200078e0a25 */
[----:B------:R2:W-:Y:S01]  /*8b00*/  STL [R1+0xec8], R43 ;  /* 0x000ec82b01007387 */ /* 0x0005e20000100800 */
[----:B------:R-:W-:Y:S01]  /*8b10*/  IMAD.HI.U32 R36, R6, R182, RZ ;  /* 0x000000b606247227 */ /* 0x000fe200078e00ff */
[----:B-1----:R-:W-:-:S03]  /*8b20*/  LOP3.LUT R42, R250, 0x1b2, RZ, 0xfc, !PT ;  /* 0x000001b2fa2a7812 */ /* 0x002fc600078efcff */
[----:B------:R-:W-:Y:S02]  /*8b30*/  IMAD R48, R4, R37, R48 ;  /* 0x0000002504307224 */ /* 0x000fe400078e0230 */
[----:B------:R-:W-:Y:S01]  /*8b40*/  IMAD.MOV R36, RZ, RZ, -R36 ;  /* 0x000000ffff247224 */ /* 0x000fe200078e0a24 */
[----:B------:R-:W-:Y:S01]  /*8b50*/  IABS R49, R42 ;  /* 0x0000002a00317213 */ /* 0x000fe20000000000 */
[----:B------:R1:W-:Y:S01]  /*8b60*/  STL [R1+0xec4], R42 ;  /* 0x000ec42a01007387 */ /* 0x0003e20000100800 */
[----:B------:R-:W-:Y:S01]  /*8b70*/  IMAD.HI.U32 R37, R6, R109, RZ ;  /* 0x0000006d06257227 */ /* 0x000fe200078e00ff */
[----:B--2---:R-:W-:Y:S02]  /*8b80*/  LOP3.LUT R43, R250, 0x1bc, RZ, 0xfc, !PT ;  /* 0x000001bcfa2b7812 */ /* 0x004fe400078efcff */
[----:B------:R2:W-:Y:S01]  /*8b90*/  STL [R1+0xec0], R38 ;  /* 0x000ec02601007387 */ /* 0x0005e20000100800 */
[----:B------:R-:W-:Y:S01]  /*8ba0*/  IMAD R182, R4, R36, R182 ;  /* 0x0000002404b67224 */ /* 0x000fe200078e02b6 */
[----:B------:R-:W-:Y:S01]  /*8bb0*/  IABS R183, R43 ;  /* 0x0000002b00b77213 */ /* 0x000fe20000000000 */
[----:B------:R-:W-:Y:S01]  /*8bc0*/  IMAD.MOV R36, RZ, RZ, -R37 ;  /* 0x000000ffff247224 */ /* 0x000fe200078e0a25 */
[----:B-1----:R-:W-:-:S03]  /*8bd0*/  LOP3.LUT R42, R250, 0x1b8, RZ, 0xfc, !PT ;  /* 0x000001b8fa2a7812 */ /* 0x002fc600078efcff */
[----:B------:R-:W-:Y:S02]  /*8be0*/  IMAD R109, R4, R36, R109 ;  /* 0x00000024046d7224 */ /* 0x000fe400078e026d */
[----:B--2---:R-:W-:Y:S01]  /*8bf0*/  IMAD.HI.U32 R38, R6, R49, RZ ;  /* 0x0000003106267227 */ /* 0x004fe200078e00ff */
[----:B------:R1:W-:Y:S01]  /*8c00*/  STL [R1+0xebc], R42 ;  /* 0x000ebc2a01007387 */ /* 0x0003e20000100800 */
[----:B------:R-:W-:-:S03]  /*8c10*/  IABS R107, R42 ;  /* 0x0000002a006b7213 */ /* 0x000fc60000000000 */
[----:B------:R-:W-:Y:S01]  /*8c20*/  IADD3 R37, -R38, RZ, RZ ;  /* 0x000000ff26257210 */ /* 0x000fe20007ffe1ff */
        /* <DEDUP_REMOVED lines=26> */
[C---:B--2---:R-:W-:Y:S01]  /*8dd0*/  IMAD.HI.U32 R38, R6.reuse, R106, RZ ;  /* 0x0000006a06267227 */ /* 0x044fe200078e00ff */
[----:B------:R1:W-:Y:S01]  /*8de0*/  STL [R1+0xea8], R42 ;  /* 0x000ea82a01007387 */ /* 0x0003e20000100800 */
[----:B------:R-:W-:Y:S02]  /*8df0*/  IABS R184, R42 ;  /* 0x0000002a00b87213 */ /* 0x000fe40000000000 */
        /* <DEDUP_REMOVED lines=41> */
[----:B------:R2:W-:Y:S01]  /*9090*/  STL [R1+0xe8c], R43 ;  /* 0x000e8c2b01007387 */ /* 0x0005e20000100800 */
[----:B------:R-:W-:-:S02]  /*90a0*/  IMAD.MOV R37, RZ, RZ, -R37 ;  /* 0x000000ffff257224 */ /* 0x000fc400078e0a25 */
[----:B------:R-:W-:Y:S01]  /*90b0*/  IMAD.HI.U32 R36, R6, R187, RZ ;  /* 0x000000bb06247227 */ /* 0x000fe200078e00ff */
[----:B-1----:R-:W-:-:S03]  /*90c0*/  LOP3.LUT R42, R250, 0x1da, RZ, 0xfc, !PT ;  /* 0x000001dafa2a7812 */ /* 0x002fc600078efcff */
[----:B------:R-:W-:Y:S02]  /*90d0*/  IMAD R44, R4, R37, R44 ;  /* 0x00000025042c7224 */ /* 0x000fe400078e022c */
[----:B------:R-:W-:Y:S01]  /*90e0*/  IMAD.MOV R36, RZ, RZ, -R36 ;  /* 0x000000ffff247224 */ /* 0x000fe200078e0a24 */
[----:B--2---:R-:W-:Y:S01]  /*90f0*/  IABS R43, R42 ;  /* 0x0000002a002b7213 */ /* 0x004fe20000000000 */
[----:B------:R1:W-:Y:S01]  /*9100*/  STL [R1+0xe88], R42 ;  /* 0x000e882a01007387 */ /* 0x0003e20000100800 */
[----:B------:R-:W-:-:S03]  /*9110*/  IMAD.HI.U32 R37, R6, R103, RZ ;  /* 0x0000006706257227 */ /* 0x000fc600078e00ff */
[----:B------:R2:W-:Y:S01]  /*9120*/  STL [R1+0xe84], R38 ;  /* 0x000e842601007387 */ /* 0x0005e20000100800 */
[----:B------:R-:W-:Y:S02]  /*9130*/  IMAD R187, R4, R36, R187 ;  /* 0x0000002404bb7224 */ /* 0x000fe400078e02bb */
        /* <DEDUP_REMOVED lines=8> */
[----:B------:R-:W-:Y:S01]  /*91c0*/  IMAD.MOV R36, RZ, RZ, -R38 ;  /* 0x000000ffff247224 */ /* 0x000fe200078e0a26 */
[----:B-1----:R-:W-:Y:S01]  /*91d0*/  LOP3.LUT R42, R250, 0x1e2, RZ, 0xfc, !PT ;  /* 0x000001e2fa2a7812 */ /* 0x002fe200078efcff */
[----:B------:R-:W-:Y:S01]  /*91e0*/  IMAD R43, R4, R37, R43 ;  /* 0x00000025042b7224 */ /* 0x000fe200078e022b */
[----:B------:R-:W-:Y:S01]  /*91f0*/  LOP3.LUT R38, R250, 0x1ea, RZ, 0xfc, !PT ;  /* 0x000001eafa267812 */ /* 0x000fe200078efcff */
[----:B------:R-:W-:Y:S02]  /*9200*/  IMAD.HI.U32 R37, R6, R102, RZ ;  /* 0x0000006606257227 */ /* 0x000fe400078e00ff */
[----:B------:R1:W-:Y:S02]  /*9210*/  STL [R1+0xe7c], R42 ;  /* 0x000e7c2a01007387 */ /* 0x0003e40000100800 */
[----:B------:R-:W-:Y:S02]  /*9220*/  IMAD R188, R4, R36, R188 ;  /* 0x0000002404bc7224 */ /* 0x000fe400078e02bc */
[----:B------:R-:W-:Y:S01]  /*9230*/  STL [R1+0xe78], R99 ;  /* 0x000e786301007387 */ /* 0x000fe20000100800 */
[----:B------:R-:W-:-:S03]  /*9240*/  IMAD.MOV R37, RZ, RZ, -R37 ;  /* 0x000000ffff257224 */ /* 0x000fc600078e0a25 */
[----:B------:R2:W-:Y:S01]  /*9250*/  STL [R1+0xe74], R98 ;  /* 0x000e746201007387 */ /* 0x0005e20000100800 */
[----:B------:R-:W-:Y:S01]  /*9260*/  IMAD R102, R4, R37, R102 ;  /* 0x0000002504667224 */ /* 0x000fe200078e0266 */
[----:B-1----:R-:W-:Y:S01]  /*9270*/  IABS R42, R42 ;  /* 0x0000002a002a7213 */ /* 0x002fe20000000000 */
[C---:B------:R-:W-:Y:S01]  /*9280*/  IMAD.HI.U32 R37, R6.reuse, R189, RZ ;  /* 0x000000bd06257227 */ /* 0x040fe200078e00ff */
[----:B------:R1:W-:Y:S03]  /*9290*/  STL [R1+0xe70], R38 ;  /* 0x000e702601007387 */ /* 0x0003e60000100800 */
[----:B------:R-:W-:Y:S01]  /*92a0*/  IMAD.HI.U32 R36, R6, R42, RZ ;  /* 0x0000002a06247227 */ /* 0x000fe200078e00ff */
[----:B------:R3:W-:Y:S01]  /*92b0*/  STL [R1+0xe6c], R100 ;  /* 0x000e6c6401007387 */ /* 0x0007e20000100800 */
[----:B--2---:R-:W-:Y:S02]  /*92c0*/  IABS R98, R98 ;  /* 0x0000006200627213 */ /* 0x004fe40000000000 */
[----:B------:R-:W-:-:S02]  /*92d0*/  IMAD.MOV R36, RZ, RZ, -R36 ;  /* 0x000000ffff247224 */ /* 0x000fc400078e0a24 */
[----:B------:R-:W-:Y:S01]  /*92e0*/  IMAD.MOV R37, RZ, RZ, -R37 ;  /* 0x000000ffff257224 */ /* 0x000fe200078e0a25 */
[----:B-1----:R-:W-:Y:S01]  /*92f0*/  IABS R38, R38 ;  /* 0x0000002600267213 */ /* 0x002fe20000000000 */
[----:B------:R-:W-:-:S04]  /*9300*/  IMAD.HI.U32 R99, R6, R98, RZ ;  /* 0x0000006206637227 */ /* 0x000fc800078e00ff */
[----:B------:R-:W-:Y:S01]  /*9310*/  IMAD R42, R4, R36, R42 ;  /* 0x00000024042a7224 */ /* 0x000fe200078e022a */
[----:B------:R-:W-:Y:S01]  /*9320*/  IABS R36, R100 ;  /* 0x0000006400247213 */ /* 0x000fe20000000000 */
[----:B------:R-:W-:Y:S01]  /*9330*/  IMAD.MOV R99, RZ, RZ, -R99 ;  /* 0x000000ffff637224 */ /* 0x000fe200078e0a63 */
[----:B---3--:R-:W-:Y:S01]  /*9340*/  LOP3.LUT R100, R250, 0x1f0, RZ, 0xfc, !PT ;  /* 0x000001f0fa647812 */ /* 0x008fe200078efcff */
[----:B------:R-:W-:-:S04]  /*9350*/  IMAD.HI.U32 R185, R6, R38, RZ ;  /* 0x0000002606b97227 */ /* 0x000fc800078e00ff */
[----:B------:R-:W-:Y:S01]  /*9360*/  IMAD R98, R4, R99, R98 ;  /* 0x0000006304627224 */ /* 0x000fe200078e0262 */
[----:B------:R1:W-:Y:S01]  /*9370*/  STL [R1+0xe68], R100 ;  /* 0x000e686401007387 */ /* 0x0003e20000100800 */
[----:B------:R-:W-:-:S03]  /*9380*/  IMAD.HI.U32 R99, R6, R36, RZ ;  /* 0x0000002406637227 */ /* 0x000fc600078e00ff */
[----:B------:R-:W-:Y:S01]  /*9390*/  STL [R1+0xe64], R232 ;  /* 0x000e64e801007387 */ /* 0x000fe20000100800 */
[C---:B------:R-:W-:Y:S02]  /*93a0*/  IMAD R189, R4.reuse, R37, R189 ;  /* 0x0000002504bd7224 */ /* 0x040fe400078e02bd */
[----:B------:R-:W-:Y:S01]  /*93b0*/  IMAD.MOV R37, RZ, RZ, -R185 ;  /* 0x000000ffff257224 */ /* 0x000fe200078e0ab9 */
[----:B------:R2:W-:Y:S01]  /*93c0*/  STL [R1+0xe60], R190 ;  /* 0x000e60be01007387 */ /* 0x0005e20000100800 */
[----:B------:R-:W-:Y:S01]  /*93d0*/  IMAD.MOV R191, RZ, RZ, -R99 ;  /* 0x000000ffffbf7224 */ /* 0x000fe200078e0a63 */
[----:B-1----:R-:W-:Y:S01]  /*93e0*/  IABS R100, R100 ;  /* 0x0000006400647213 */ /* 0x002fe20000000000 */
[C---:B------:R-:W-:Y:S01]  /*93f0*/  IMAD R38, R4.reuse, R37, R38 ;  /* 0x0000002504267224 */ /* 0x040fe200078e0226 */
[----:B------:R-:W-:Y:S01]  /*9400*/  IABS R99, R190 ;  /* 0x000000be00637213 */ /* 0x000fe20000000000 */
[----:B------:R-:W-:Y:S01]  /*9410*/  IMAD R191, R4, R191, R36 ;  /* 0x000000bf04bf7224 */ /* 0x000fe200078e0224 */
[----:B------:R-:W-:Y:S01]  /*9420*/  IABS R37, R232 ;  /* 0x000000e800257213 */ /* 0x000fe20000000000 */
[----:B------:R-:W-:Y:S01]  /*9430*/  IMAD.HI.U32 R185, R6, R100, RZ ;  /* 0x0000006406b97227 */ /* 0x000fe200078e00ff */
[----:B--2---:R-:W-:-:S03]  /*9440*/  LOP3.LUT R190, R250, 0x1f8, RZ, 0xfc, !PT ;  /* 0x000001f8fabe7812 */ /* 0x004fc600078efcff */
[----:B------:R-:W-:Y:S02]  /*9450*/  IMAD.MOV R36, RZ, RZ, -R185 ;  /* 0x000000ffff247224 */ /* 0x000fe400078e0ab9 */
[----:B------:R-:W-:Y:S01]  /*9460*/  IMAD.HI.U32 R232, R6, R99, RZ ;  /* 0x0000006306e87227 */ /* 0x000fe200078e00ff */
[----:B------:R-:W-:Y:S01]  /*9470*/  IABS R185, R190 ;  /* 0x000000be00b97213 */ /* 0x000fe20000000000 */
[----:B------:R1:W-:Y:S02]  /*9480*/  STL [R1+0xe5c], R190 ;  /* 0x000e5cbe01007387 */ /* 0x0003e40000100800 */
[----:B------:R-:W-:Y:S01]  /*9490*/  IMAD R100, R4, R36, R100 ;  /* 0x0000002404647224 */ /* 0x000fe200078e0264 */
[----:B------:R-:W-:Y:S01]  /*94a0*/  IABS R36, R233 ;  /* 0x000000e900247213 */ /* 0x000fe20000000000 */
[----:B------:R2:W-:Y:S01]  /*94b0*/  STL [R1+0xe58], R233 ;  /* 0x000e58e901007387 */ /* 0x0005e20000100800 */
[----:B------:R-:W-:Y:S01]  /*94c0*/  IMAD.MOV R232, RZ, RZ, -R232 ;  /* 0x000000ffffe87224 */ /* 0x000fe200078e0ae8 */
[----:B------:R-:W-:-:S02]  /*94d0*/  LOP3.LUT R234, R250, 0x1fc, RZ, 0xfc, !PT ;  /* 0x000001fcfaea7812 */ /* 0x000fc400078efcff */
[----:B------:R-:W3:Y:S01]  /*94e0*/  LDL R249, [R1+0xe50] ;  /* 0x000e500001f97983 */ /* 0x000ee20000100800 */
[----:B-1----:R-:W-:-:S04]  /*94f0*/  IMAD.HI.U32 R190, R6, R37, RZ ;  /* 0x0000002506be7227 */ /* 0x002fc800078e00ff */
[----:B------:R-:W-:Y:S02]  /*9500*/  IMAD.MOV R190, RZ, RZ, -R190 ;  /* 0x000000ffffbe7224 */ /* 0x000fe400078e0abe */
[----:B--2---:R-:W-:Y:S01]  /*9510*/  IMAD.HI.U32 R233, R6, R185, RZ ;  /* 0x000000b906e97227 */ /* 0x004fe200078e00ff */
[----:B------:R1:W-:Y:S03]  /*9520*/  STL [R1+0xe54], R234 ;  /* 0x000e54ea01007387 */ /* 0x0003e60000100800 */
[C---:B------:R-:W-:Y:S02]  /*9530*/  IMAD R37, R4.reuse, R190, R37 ;  /* 0x000000be04257224 */ /* 0x040fe400078e0225 */
[----:B------:R-:W-:Y:S02]  /*9540*/  IMAD R190, R4, R232, R99 ;  /* 0x000000e804be7224 */ /* 0x000fe400078e0263 */
[----:B------:R-:W-:Y:S01]  /*9550*/  IMAD.MOV R99, RZ, RZ, -R233 ;  /* 0x000000ffff637224 */ /* 0x000fe200078e0ae9 */
[----:B------:R-:W2:Y:S04]  /*9560*/  LDL R232, [R1+0xd20] ;  /* 0x000d200001e87983 */ /* 0x000ea80000100800 */
[----:B------:R-:W2:Y:S04]  /*9570*/  LDL R233, [R1+0xd1c] ;  /* 0x000d1c0001e97983 */ /* 0x000ea80000100800 */
[----:B------:R-:W4:Y:S04]  /*9580*/  LDL R4, [R1+0xe0c] ;  /* 0x000e0c0001047983 */ /* 0x000f280000100800 */
[----:B--2---:R2:W-:Y:S04]  /*9590*/  LDGSTS.E [R248+0x22e00], [R232.64], P2 ;  /* 0x22e00000e8f87fae */ /* 0x0045e8000912184a */
[----:B--2---:R-:W2:Y:S04]  /*95a0*/  LDL R232, [R1+0xd2c] ;  /* 0x000d2c0001e87983 */ /* 0x004ea80000100800 */
[----:B------:R-:W2:Y:S01]  /*95b0*/  LDL R233, [R1+0xd30] ;  /* 0x000d300001e97983 */ /* 0x000ea20000100800 */
[----:B----4-:R-:W-:-:S02]  /*95c0*/  ISETP.GE.AND P2, PT, R4, RZ, PT ;  /* 0x000000ff0400720c */ /* 0x010fc40003f46270 */
[----:B------:R-:W-:Y:S01]  /*95d0*/  IABS R4, c[0x0][0x17c] ;  /* 0x00005f0000047a13 */ /* 0x000fe20000000000 */
[----:B------:R-:W-:Y:S01]  /*95e0*/  IMAD.HI.U32 R235, R6, R36, RZ ;  /* 0x0000002406eb7227 */ /* 0x000fe200078e00ff */
[----:B-1----:R-:W-:-:S03]  /*95f0*/  IABS R234, R234 ;  /* 0x000000ea00ea7213 */ /* 0x002fc60000000000 */
[C---:B------:R-:W-:Y:S02]  /*9600*/  IMAD R99, R4.reuse, R99, R185 ;  /* 0x0000006304637224 */ /* 0x040fe400078e02b9 */
[----:B------:R-:W-:Y:S02]  /*9610*/  IMAD.MOV.U32 R185, RZ, RZ, R234 ;  /* 0x000000ffffb97224 */ /* 0x000fe400078e00ea */
[----:B------:R-:W-:Y:S02]  /*9620*/  IMAD.MOV R234, RZ, RZ, -R235 ;  /* 0x000000ffffea7224 */ /* 0x000fe400078e0aeb */
[----:B------:R-:W4:Y:S02]  /*9630*/  LDL R235, [R1+0xe18] ;  /* 0x000e180001eb7983 */ /* 0x000f240000100800 */
[----:B------:R-:W-:Y:S02]  /*9640*/  IMAD R36, R4, R234, R36 ;  /* 0x000000ea04247224 */ /* 0x000fe400078e0224 */
[----:B------:R-:W5:Y:S01]  /*9650*/  LDL R4, [R1+0xe10] ;  /* 0x000e100001047983 */ /* 0x000f620000100800 */
[----:B--2---:R-:W-:-:S03]  /*9660*/  LOP3.LUT R233, R233, R232, RZ, 0x3c, !PT ;  /* 0x000000e8e9e97212 */ /* 0x004fc600078e3cff */
[----:B------:R-:W2:Y:S01]  /*9670*/  LDL R234, [R1+0xe30] ;  /* 0x000e300001ea7983 */ /* 0x000ea20000100800 */
[----:B------:R-:W-:-:S04]  /*9680*/  LOP3.LUT R232, R233, R232, RZ, 0x3c, !PT ;  /* 0x000000e8e9e87212 */ /* 0x000fc800078e3cff */
[----:B------:R-:W-:-:S05]  /*9690*/  LOP3.LUT R233, R233, R232, RZ, 0x3c, !PT ;  /* 0x000000e8e9e97212 */ /* 0x000fca00078e3cff */
[----:B------:R1:W-:Y:S04]  /*96a0*/  LDGSTS.E [R248+0x23200], [R232.64], P4 ;  /* 0x23200000e8f87fae */ /* 0x0003e8000a12184a */
[----:B-1----:R-:W2:Y:S04]  /*96b0*/  LDL R232, [R1+0xd3c] ;  /* 0x000d3c0001e87983 */ /* 0x002ea80000100800 */
[----:B------:R-:W2:Y:S01]  /*96c0*/  LDL R233, [R1+0xd40] ;  /* 0x000d400001e97983 */ /* 0x000ea20000100800 */
[----:B----4-:R-:W-:Y:S01]  /*96d0*/  ISETP.GE.AND P4, PT, R235, RZ, PT ;  /* 0x000000ffeb00720c */ /* 0x010fe20003f86270 */
[----:B------:R-:W-:Y:S01]  /*96e0*/  IMAD.HI.U32 R235, R6, R185, RZ ;  /* 0x000000b906eb7227 */ /* 0x000fe200078e00ff */
[----:B------:R-:W-:-:S02]  /*96f0*/  @!P2 IADD3 R161, -R161, RZ, RZ ;  /* 0x000000ffa1a1a210 */ /* 0x000fc40007ffe1ff */
[----:B-----5:R-:W-:Y:S02]  /*9700*/  ISETP.GE.AND P2, PT, R4, RZ, PT ;  /* 0x000000ff0400720c */ /* 0x020fe40003f46270 */
[----:B------:R-:W-:Y:S02]  /*9710*/  IABS R4, c[0x0][0x17c] ;  /* 0x00005f0000047a13 */ /* 0x000fe40000000000 */
[----:B--2---:R-:W-:-:S04]  /*9720*/  LOP3.LUT R233, R233, R232, RZ, 0x3c, !PT ;  /* 0x000000e8e9e97212 */ /* 0x004fc800078e3cff */
[----:B------:R-:W-:-:S04]  /*9730*/  LOP3.LUT R232, R233, R232, RZ, 0x3c, !PT ;  /* 0x000000e8e9e87212 */ /* 0x000fc800078e3cff */
[----:B------:R-:W-:-:S05]  /*9740*/  LOP3.LUT R233, R233, R232, RZ, 0x3c, !PT ;  /* 0x000000e8e9e97212 */ /* 0x000fca00078e3cff */
[----:B------:R1:W-:Y:S02]  /*9750*/  LDGSTS.E [R248+0x23600], [R232.64], P3 ;  /* 0x23600000e8f87fae */ /* 0x0003e4000992184a */
[----:B-1----:R-:W-:Y:S02]  /*9760*/  IMAD.MOV R232, RZ, RZ, -R235 ;  /* 0x000000ffffe87224 */ /* 0x002fe400078e0aeb */
[----:B------:R-:W2:Y:S02]  /*9770*/  LDL R233, [R1+0xd50] ;  /* 0x000d500001e97983 */ /* 0x000ea40000100800 */
[----:B------:R-:W-:Y:S01]  /*9780*/  IMAD R185, R4, R232, R185 ;  /* 0x000000e804b97224 */ /* 0x000fe200078e02b9 */
[----:B------:R-:W-:Y:S01]  /*9790*/  ISETP.GE.AND P3, PT, R234, RZ, PT ;  /* 0x000000ffea00720c */ /* 0x000fe20003f66270 */
[----:B------:R-:W2:Y:S01]  /*97a0*/  LDL R232, [R1+0xd4c] ;  /* 0x000d4c0001e87983 */ /* 0x000ea20000100800 */
[----:B------:R-:W-:-:S03]  /*97b0*/  IMAD.MOV.U32 R234, RZ, RZ, R157 ;  /* 0x000000ffffea7224 */ /* 0x000fc600078e009d */
[----:B------:R-:W4:Y:S04]  /*97c0*/  LDL R157, [R1+0xd60] ;  /* 0x000d6000019d7983 */ /* 0x000f280000100800 */
[----:B------:R-:W5:Y:S01]  /*97d0*/  LDL R235, [R1+0xdd8] ;  /* 0x000dd80001eb7983 */ /* 0x000f620000100800 */
[----:B--2---:R-:W-:-:S04]  /*97e0*/  LOP3.LUT R233, R233, R232, RZ, 0x3c, !PT ;  /* 0x000000e8e9e97212 */ /* 0x004fc800078e3cff */
[----:B------:R-:W-:-:S04]  /*97f0*/  LOP3.LUT R232, R233, R232, RZ, 0x3c, !PT ;  /* 0x000000e8e9e87212 */ /* 0x000fc800078e3cff */
[----:B------:R-:W-:-:S05]  /*9800*/  LOP3.LUT R233, R233, R232, RZ, 0x3c, !PT ;  /* 0x000000e8e9e97212 */ /* 0x000fca00078e3cff */
[----:B------:R1:W-:Y:S04]  /*9810*/  LDGSTS.E [R248+0x23a00], [R232.64], P6 ;  /* 0x23a00000e8f87fae */ /* 0x0003e8000b12184a */
[----:B-1----:R-:W2:Y:S04]  /*9820*/  LDL R232, [R1+0xe34] ;  /* 0x000e340001e87983 */ /* 0x002ea80000100800 */
[----:B------:R-:W4:Y:S01]  /*9830*/  LDL R233, [R1+0xd5c] ;  /* 0x000d5c0001e97983 */ /* 0x000f220000100800 */
[----:B------:R-:W-:Y:S01]  /*9840*/  @!P4 IMAD.MOV R234, RZ, RZ, -R234 ;  /* 0x000000ffffeac224 */ /* 0x000fe200078e0aea */
[----:B---3--:R-:W-:Y:S01]  /*9850*/  ISETP.GE.AND P6, PT, R249, RZ, PT ;  /* 0x000000fff900720c */ /* 0x008fe20003fc6270 */
[----:B------:R-:W-:-:S02]  /*9860*/  IMAD.MOV.U32 R249, RZ, RZ, 0x3f ;  /* 0x0000003ffff97424 */ /* 0x000fc400078e00ff */
[----:B------:R-:W-:Y:S01]  /*9870*/  @!P2 IMAD.MOV R158, RZ, RZ, -R158 ;  /* 0x000000ffff9ea224 */ /* 0x000fe200078e0a9e */
[----:B-----5:R-:W-:Y:S01]  /*9880*/  ISETP.GE.AND P2, PT, R235, RZ, PT ;  /* 0x000000ffeb00720c */ /* 0x020fe20003f46270 */
[----:B------:R-:W-:Y:S01]  /*9890*/  @!P3 IMAD.MOV R159, RZ, RZ, -R159 ;  /* 0x000000ffff9fb224 */ /* 0x000fe200078e0a9f */
[----:B------:R-:W-:Y:S02]  /*98a0*/  IADD3 R249, R249, c[0x0][0x180], RZ ;  /* 0x00006000f9f97a10 */ /* 0x000fe40007ffe0ff */
[----:B------:R-:W-:Y:S02]  /*98b0*/  ISETP.NE.AND P3, PT, RZ, c[0x0][0x17c], PT ;  /* 0x00005f00ff007a0c */ /* 0x000fe40003f65270 */
[----:B--2---:R-:W-:Y:S01]  /*98c0*/  ISETP.GE.AND P4, PT, R232, RZ, PT ;  /* 0x000000ffe800720c */ /* 0x004fe20003f86270 */
[----:B----4-:R-:W-:Y:S01]  /*98d0*/  IMAD.MOV.U32 R232, RZ, RZ, R157 ;  /* 0x000000ffffe87224 */ /* 0x010fe200078e009d */
[----:B------:R-:W-:-:S04]  /*98e0*/  LOP3.LUT R157, RZ, c[0x0][0x17c], RZ, 0x33, !PT ;  /* 0x00005f00ff9d7a12 */ /* 0x000fc800078e33ff */
[----:B------:R1:W-:Y:S02]  /*98f0*/  LDGSTS.E [R248+0x23e00], [R232.64], P5 ;  /* 0x23e00000e8f87fae */ /* 0x0003e4000a92184a */
[----:B-1----:R-:W-:Y:S02]  /*9900*/  IMAD.MOV.U32 R248, RZ, RZ, c[0x0][0x188] ;  /* 0x00006200fff87624 */ /* 0x002fe400078e00ff */
[----:B------:R-:W2:Y:S04]  /*9910*/  LDL R233, [R1+0xf60] ;  /* 0x000f600001e97983 */ /* 0x000ea80000100800 */
[----:B------:R-:W3:Y:S01]  /*9920*/  LDL R235, [R1+0xf78] ;  /* 0x000f780001eb7983 */ /* 0x000ee20000100800 */
[----:B------:R-:W-:Y:S02]  /*9930*/  @!P4 IMAD.MOV R153, RZ, RZ, -R153 ;  /* 0x000000ffff99c224 */ /* 0x000fe400078e0a99 */
[----:B------:R-:W-:Y:S01]  /*9940*/  @!P6 IMAD.MOV R160, RZ, RZ, -R160 ;  /* 0x000000ffffa0e224 */ /* 0x000fe200078e0aa0 */
[----:B------:R1:W-:Y:S01]  /*9950*/  STL [R1+0x1208], R252 ;  /* 0x001208fc01007387 */ /* 0x0003e20000100800 */
[----:B------:R-:W-:-:S02]  /*9960*/  SEL R174, R157, R174, !P3 ;  /* 0x000000ae9dae7207 */ /* 0x000fc40005800000 */
[C---:B------:R-:W-:Y:S01]  /*9970*/  SEL R175, R157.reuse, R175, !P3 ;  /* 0x000000af9daf7207 */ /* 0x040fe20005800000 */
[----:B------:R-:W-:Y:S01]  /*9980*/  @!P2 IMAD.MOV R154, RZ, RZ, -R154 ;  /* 0x000000ffff9aa224 */ /* 0x000fe200078e0a9a */
[----:B------:R-:W-:Y:S01]  /*9990*/  SEL R176, R157, R176, !P3 ;  /* 0x000000b09db07207 */ /* 0x000fe20005800000 */
[----:B------:R-:W-:Y:S01]  /*99a0*/  IMAD R174, R174, c[0x0][0x190], RZ ;  /* 0x00006400aeae7a24 */ /* 0x000fe200078e02ff */
[----:B------:R-:W4:Y:S04]  /*99b0*/  LDL R248, [R1+0xfd4] ;  /* 0x000fd40001f87983 */ /* 0x000f280000100800 */
[----:B------:R-:W0:Y:S01]  /*99c0*/  LDGDEPBAR ;  /* 0x00000000000079af */ /* 0x000e220000000000 */
[----:B--2---:R-:W-:-:S03]  /*99d0*/  ISETP.GE.AND P5, PT, R233, RZ, PT ;  /* 0x000000ffe900720c */ /* 0x004fc60003fa6270 */
[----:B------:R-:W2:Y:S01]  /*99e0*/  LDL R233, [R1+0xf98] ;  /* 0x000f980001e97983 */ /* 0x000ea20000100800 */
[----:B---3--:R-:W-:-:S03]  /*99f0*/  ISETP.GE.AND P4, PT, R235, RZ, PT ;  /* 0x000000ffeb00720c */ /* 0x008fc60003f86270 */
[----:B------:R-:W3:Y:S01]  /*9a00*/  LDL R235, [R1+0xfb4] ;  /* 0x000fb40001eb7983 */ /* 0x000ee20000100800 */
[----:B------:R-:W-:Y:S01]  /*9a10*/  IMAD R175, R175, c[0x0][0x190], RZ ;  /* 0x00006400afaf7a24 */ /* 0x000fe200078e02ff */
[----:B------:R-:W-:Y:S01]  /*9a20*/  ISETP.GT.U32.AND P2, PT, R4, R133, PT ;  /* 0x000000850400720c */ /* 0x000fe20003f44070 */
[----:B------:R-:W-:-:S03]  /*9a30*/  IMAD R176, R176, c[0x0][0x190], RZ ;  /* 0x00006400b0b07a24 */ /* 0x000fc600078e02ff */
[----:B------:R-:W-:Y:S01]  /*9a40*/  @!P5 IMAD.MOV R155, RZ, RZ, -R155 ;  /* 0x000000ffff9bd224 */ /* 0x000fe200078e0a9b */
[-C--:B-1----:R-:W-:Y:S02]  /*9a50*/  LEA R252, P5, R174, R3.reuse, 0x2 ;  /* 0x00000003aefc7211 */ /* 0x082fe400078a10ff */
[CC--:B------:R-:W-:Y:S01]  /*9a60*/  LEA R249, P6, R175.reuse, R3.reuse, 0x2 ;  /* 0x00000003aff97211 */ /* 0x0c0fe200078c10ff */
[----:B------:R-:W-:Y:S01]  /*9a70*/  @!P4 IMAD.MOV R156, RZ, RZ, -R156 ;  /* 0x000000ffff9cc224 */ /* 0x000fe200078e0a9c */
[----:B------:R-:W-:Y:S02]  /*9a80*/  LEA R232, P4, R176, R3, 0x2 ;  /* 0x00000003b0e87211 */ /* 0x000fe400078810ff */
[-C--:B------:R-:W-:Y:S01]  /*9a90*/  LEA.HI.X.SX32 R174, R174, R2.reuse, 0x2, P5 ;  /* 0x00000002aeae7211 */ /* 0x080fe200028f16ff */
[----:B------:R-:W-:Y:S01]  /*9aa0*/  STL [R1+0x514], R252 ;  /* 0x000514fc01007387 */ /* 0x000fe20000100800 */
[-C--:B------:R-:W-:Y:S02]  /*9ab0*/  LEA.HI.X.SX32 R157, R175, R2.reuse, 0x2, P6 ;  /* 0x00000002af9d7211 */ /* 0x080fe400030f16ff */
[----:B------:R-:W-:Y:S01]  /*9ac0*/  LEA.HI.X.SX32 R176, R176, R2, 0x2, P4 ;  /* 0x00000002b0b07211 */ /* 0x000fe200020f16ff */
[----:B------:R-:W-:Y:S01]  /*9ad0*/  STL [R1+0x534], R249 ;  /* 0x000534f901007387 */ /* 0x000fe20000100800 */
[----:B------:R-:W-:-:S03]  /*9ae0*/  IMAD.MOV.U32 R175, RZ, RZ, R174 ;  /* 0x000000ffffaf7224 */ /* 0x000fc600078e00ae */
[----:B------:R1:W-:Y:S01]  /*9af0*/  STL [R1+0x510], R174 ;  /* 0x000510ae01007387 */ /* 0x0003e20000100800 */
[----:B------:R-:W-:-:S03]  /*9b00*/  @!P2 IMAD.IADD R133, R133, 0x1, -R4 ;  /* 0x000000018585a824 */ /* 0x000fc600078e0a04 */
[----:B------:R-:W-:Y:S04]  /*9b10*/  STL [R1+0x554], R232 ;  /* 0x000554e801007387 */ /* 0x000fe80000100800 */
[----:B------:R2:W-:Y:S01]  /*9b20*/  STL [R1+0x530], R157 ;  /* 0x0005309d01007387 */ /* 0x0005e20000100800 */
[----:B-1----:R-:W-:-:S03]  /*9b30*/  IMAD.MOV.U32 R174, RZ, RZ, R252 ;  /* 0x000000ffffae7224 */ /* 0x002fc600078e00fc */
[----:B------:R1:W5:Y:S04]  /*9b40*/  LDL.LU R252, [R1+0x1208] ;  /* 0x0012080001fc7983 */ /* 0x0003680000300800 */
[----:B------:R1:W-:Y:S01]  /*9b50*/  STL [R1+0x550], R176 ;  /* 0x000550b001007387 */ /* 0x0003e20000100800 */
[----:B------:R-:W-:-:S03]  /*9b60*/  ISETP.GT.U32.AND P5, PT, R4, R134, PT ;  /* 0x000000860400720c */ /* 0x000fc60003fa4070 */
[----:B------:R1:W-:Y:S10]  /*9b70*/  LDGSTS.E [R0], [R174.64], P1 ;  /* 0x00000000ae007fae */ /* 0x0003f4000892184a */
[----:B------:R-:W-:Y:S01]  /*9b80*/  @!P5 IMAD.IADD R134, R134, 0x1, -R4 ;  /* 0x000000018686d824 */ /* 0x000fe200078e0a04 */
[----:B--2---:R-:W-:-:S02]  /*9b90*/  ISETP.GE.AND P2, PT, R233, RZ, PT ;  /* 0x000000ffe900720c */ /* 0x004fc40003f46270 */
[----:B------:R-:W2:Y:S01]  /*9ba0*/  LDL R233, [R1+0x103c] ;  /* 0x00103c0001e97983 */ /* 0x000ea20000100800 */
[----:B---3--:R-:W-:-:S03]  /*9bb0*/  ISETP.GE.AND P5, PT, R235, RZ, PT ;  /* 0x000000ffeb00720c */ /* 0x008fc60003fa6270 */
[----:B------:R-:W3:Y:S01]  /*9bc0*/  LDL R235, [R1+0x1098] ;  /* 0x0010980001eb7983 */ /* 0x000ee20000100800 */
[----:B-1----:R-:W-:Y:S01]  /*9bd0*/  MOV R174, R249 ;  /* 0x000000f900ae7202 */ /* 0x002fe20000000f00 */
[----:B------:R-:W-:Y:S01]  /*9be0*/  IMAD.MOV.U32 R175, RZ, RZ, R157 ;  /* 0x000000ffffaf7224 */ /* 0x000fe200078e009d */
[----:B------:R-:W-:Y:S02]  /*9bf0*/  LOP3.LUT R157, RZ, c[0x0][0x17c], RZ, 0x33, !PT ;  /* 0x00005f00ff9d7a12 */ /* 0x000fe400078e33ff */
[----:B------:R-:W-:Y:S02]  /*9c00*/  ISETP.GT.U32.AND P6, PT, R4, R130, PT ;  /* 0x000000820400720c */ /* 0x000fe40003fc4070 */
[----:B------:R1:W-:Y:S01]  /*9c10*/  LDGSTS.E [R0+0x800], [R174.64], P1 ;  /* 0x00800000ae007fae */ /* 0x0003e2000892184a */
[C---:B------:R-:W-:Y:S02]  /*9c20*/  SEL R170, R157.reuse, R170, !P3 ;  /* 0x000000aa9daa7207 */ /* 0x040fe40005800000 */
[----:B------:R-:W-:-:S03]  /*9c30*/  SEL R158, R157, R158, !P3 ;  /* 0x0000009e9d9e7207 */ /* 0x000fc60005800000 */
[----:B------:R-:W-:Y:S02]  /*9c40*/  IMAD R170, R170, c[0x0][0x190], RZ ;  /* 0x00006400aaaa7a24 */ /* 0x000fe400078e02ff */
[----:B-1----:R-:W-:Y:S02]  /*9c50*/  IMAD.MOV.U32 R174, RZ, RZ, R232 ;  /* 0x000000ffffae7224 */ /* 0x002fe400078e00e8 */
[----:B------:R-:W3:Y:S01]  /*9c60*/  LDL R232, [R1+0x1008] ;  /* 0x0010080001e87983 */ /* 0x000ee20000100800 */
[----:B------:R-:W-:Y:S01]  /*9c70*/  IMAD.MOV.U32 R175, RZ, RZ, R176 ;  /* 0x000000ffffaf7224 */ /* 0x000fe200078e00b0 */
[----:B------:R-:W-:Y:S01]  /*9c80*/  SEL R159, R157, R159, !P3 ;  /* 0x0000009f9d9f7207 */ /* 0x000fe20005800000 */
[----:B------:R-:W-:Y:S02]  /*9c90*/  IMAD R158, R158, c[0x0][0x190], RZ ;  /* 0x000064009e9e7a24 */ /* 0x000fe400078e02ff */
[----:B------:R-:W-:Y:S01]  /*9ca0*/  @!P2 IMAD.MOV R151, RZ, RZ, -R151 ;  /* 0x000000ffff97a224 */ /* 0x000fe200078e0a97 */
[----:B------:R1:W-:Y:S01]  /*9cb0*/  LDGSTS.E [R0+0x1000], [R174.64], P1 ;  /* 0x01000000ae007fae */ /* 0x0003e2000892184a */
[----:B------:R-:W-:Y:S01]  /*9cc0*/  @!P5 IMAD.MOV R152, RZ, RZ, -R152 ;  /* 0x000000ffff98d224 */ /* 0x000fe200078e0a98 */
[----:B------:R-:W-:Y:S01]  /*9cd0*/  LEA R176, P5, R158, R3, 0x2 ;  /* 0x000000039eb07211 */ /* 0x000fe200078a10ff */
[----:B------:R-:W-:Y:S01]  /*9ce0*/  @!P6 IMAD.IADD R130, R130, 0x1, -R4 ;  /* 0x000000018282e824 */ /* 0x000fe200078e0a04 */
[----:B----4-:R-:W-:-:S02]  /*9cf0*/  ISETP.GE.AND P6, PT, R248, RZ, PT ;  /* 0x000000fff800720c */ /* 0x010fc40003fc6270 */
[----:B------:R-:W-:Y:S02]  /*9d00*/  LEA.HI.X.SX32 R248, R158, R2, 0x2, P5 ;  /* 0x000000029ef87211 */ /* 0x000fe400028f16ff */
[----:B-1----:R-:W-:Y:S01]  /*9d10*/  LEA R175, P2, R170, R3, 0x2 ;  /* 0x00000003aaaf7211 */ /* 0x002fe200078410ff */
[----:B------:R-:W-:-:S03]  /*9d20*/  IMAD R174, R159, c[0x0][0x190], RZ ;  /* 0x000064009fae7a24 */ /* 0x000fc600078e02ff */
[----:B------:R-:W-:Y:S01]  /*9d30*/  LEA.HI.X.SX32 R170, R170, R2, 0x2, P2 ;  /* 0x00000002aaaa7211 */ /* 0x000fe200010f16ff */
[----:B------:R-:W-:Y:S01]  /*9d40*/  IMAD.MOV.U32 R159, RZ, RZ, R175 ;  /* 0x000000ffff9f7224 */ /* 0x000fe200078e00af */
[----:B------:R1:W-:Y:S01]  /*9d50*/  STL [R1+0x574], R175 ;  /* 0x000574af01007387 */ /* 0x0003e20000100800 */
[----:B------:R-:W-:Y:S02]  /*9d60*/  ISETP.GT.U32.AND P4, PT, R4, R131, PT ;  /* 0x000000830400720c */ /* 0x000fe40003f84070 */
[----:B------:R-:W-:Y:S01]  /*9d70*/  IMAD.MOV.U32 R158, RZ, RZ, R159 ;  /* 0x000000ffff9e7224 */ /* 0x000fe200078e009f */
[----:B------:R-:W-:Y:S01]  /*9d80*/  STL [R1+0x594], R176 ;  /* 0x000594b001007387 */ /* 0x000fe20000100800 */
[----:B------:R-:W-:Y:S01]  /*9d90*/  IMAD.MOV.U32 R159, RZ, RZ, R170 ;  /* 0x000000ffff9f7224 */ /* 0x000fe200078e00aa */
[----:B-1----:R-:W-:Y:S02]  /*9da0*/  LEA R175, P5, R174, R3, 0x2 ;  /* 0x00000003aeaf7211 */ /* 0x002fe400078a10ff */
[----:B------:R1:W-:Y:S04]  /*9db0*/  STL [R1+0x570], R170 ;  /* 0x000570aa01007387 */ /* 0x0003e80000100800 */
[----:B------:R-:W-:Y:S02]  /*9dc0*/  STL [R1+0x590], R248 ;  /* 0x000590f801007387 */ /* 0x000fe40000100800 */
[----:B------:R-:W-:Y:S01]  /*9dd0*/  @!P4 IMAD.IADD R131, R131, 0x1, -R4 ;  /* 0x000000018383c824 */ /* 0x000fe200078e0a04 */
[----:B------:R-:W-:Y:S01]  /*9de0*/  ISETP.GT.U32.AND P2, PT, R4, R128, PT ;  /* 0x000000800400720c */ /* 0x000fe20003f44070 */
[----:B------:R-:W-:Y:S01]  /*9df0*/  @!P6 IMAD.MOV R150, RZ, RZ, -R150 ;  /* 0x000000ffff96e224 */ /* 0x000fe200078e0a96 */
[----:B------:R4:W-:Y:S01]  /*9e00*/  LDGSTS.E [R0+0x1800], [R158.64], P1 ;  /* 0x018000009e007fae */ /* 0x0009e2000892184a */
[----:B-1----:R-:W-:-:S03]  /*9e10*/  LEA.HI.X.SX32 R170, R174, R2, 0x2, P5 ;  /* 0x00000002aeaa7211 */ /* 0x002fc600028f16ff */
[----:B------:R1:W-:Y:S04]  /*9e20*/  STL [R1+0x5b4], R175 ;  /* 0x0005b4af01007387 */ /* 0x0003e80000100800 */
[----:B------:R1:W-:Y:S01]  /*9e30*/  STL [R1+0x5b0], R170 ;  /* 0x0005b0aa01007387 */ /* 0x0003e20000100800 */
[----:B------:R-:W-:-:S13]  /*9e40*/  ISETP.GT.U32.AND P4, PT, R4, R127, PT ;  /* 0x0000007f0400720c */ /* 0x000fda0003f84070 */
[----:B------:R-:W-:Y:S01]  /*9e50*/  @!P4 IMAD.IADD R127, R127, 0x1, -R4 ;  /* 0x000000017f7fc824 */ /* 0x000fe200078e0a04 */
[----:B--2---:R-:W-:Y:S02]  /*9e60*/  ISETP.GE.AND P5, PT, R233, RZ, PT ;  /* 0x000000ffe900720c */ /* 0x004fe40003fa6270 */
[----:B------:R-:W2:Y:S01]  /*9e70*/  LDL R233, [R1+0x10d8] ;  /* 0x0010d80001e97983 */ /* 0x000ea20000100800 */
[----:B---3--:R-:W-:-:S03]  /*9e80*/  ISETP.GE.AND P4, PT, R235, RZ, PT ;  /* 0x000000ffeb00720c */ /* 0x008fc60003f86270 */
[----:B------:R-:W3:Y:S01]  /*9e90*/  LDL R235, [R1+0x10e8] ;  /* 0x0010e80001eb7983 */ /* 0x000ee20000100800 */
[----:B----4-:R-:W-:Y:S01]  /*9ea0*/  IMAD.MOV.U32 R158, RZ, RZ, R176 ;  /* 0x000000ffff9e7224 */ /* 0x010fe200078e00b0 */
[----:B------:R-:W-:Y:S02]  /*9eb0*/  MOV R159, R248 ;  /* 0x000000f8009f7202 */ /* 0x000fe40000000f00 */
[C---:B------:R-:W-:Y:S02]  /*9ec0*/  SEL R160, R157.reuse, R160, !P3 ;  /* 0x000000a09da07207 */ /* 0x040fe40005800000 */
[C---:B------:R-:W-:Y:S01]  /*9ed0*/  SEL R153, R157.reuse, R153, !P3 ;  /* 0x000000999d997207 */ /* 0x040fe20005800000 */
[----:B------:R4:W-:Y:S01]  /*9ee0*/  LDGSTS.E [R0+0x2000], [R158.64], P1 ;  /* 0x020000009e007fae */ /* 0x0009e2000892184a */
[----:B------:R-:W-:Y:S01]  /*9ef0*/  SEL R154, R157, R154, !P3 ;  /* 0x0000009a9d9a7207 */ /* 0x000fe20005800000 */
[----:B------:R-:W-:Y:S01]  /*9f00*/  IMAD R160, R160, c[0x0][0x190], RZ ;  /* 0x00006400a0a07a24 */ /* 0x000fe200078e02ff */
[----:B------:R-:W-:Y:S01]  /*9f10*/  ISETP.GE.AND P6, PT, R232, RZ, PT ;  /* 0x000000ffe800720c */ /* 0x000fe20003fc6270 */
[----:B----4-:R-:W-:-:S02]  /*9f20*/  IMAD.MOV.U32 R158, RZ, RZ, R175 ;  /* 0x000000ffff9e7224 */ /* 0x010fc400078e00af */
[----:B------:R-:W-:Y:S02]  /*9f30*/  IMAD.MOV.U32 R159, RZ, RZ, R170 ;  /* 0x000000ffff9f7224 */ /* 0x000fe400078e00aa */
[----:B------:R-:W-:Y:S01]  /*9f40*/  @!P2 IMAD.IADD R128, R128, 0x1, -R4 ;  /* 0x000000018080a824 */ /* 0x000fe200078e0a04 */
[----:B------:R-:W-:Y:S01]  /*9f50*/  ISETP.GT.U32.AND P2, PT, R4, R130, PT ;  /* 0x000000820400720c */ /* 0x000fe20003f44070 */
[----:B------:R-:W-:Y:S01]  /*9f60*/  IMAD R153, R153, c[0x0][0x190], RZ ;  /* 0x0000640099997a24 */ /* 0x000fe200078e02ff */
[----:B------:R4:W-:Y:S01]  /*9f70*/  LDGSTS.E [R0+0x2800], [R158.64], P1 ;  /* 0x028000009e007fae */ /* 0x0009e2000892184a */
[----:B------:R-:W-:Y:S02]  /*9f80*/  IMAD R154, R154, c[0x0][0x190], RZ ;  /* 0x000064009a9a7a24 */ /* 0x000fe400078e02ff */
[----:B------:R-:W-:Y:S02]  /*9f90*/  @!P5 IMAD.MOV R148, RZ, RZ, -R148 ;  /* 0x000000ffff94d224 */ /* 0x000fe400078e0a94 */
[----:B------:R-:W-:Y:S01]  /*9fa0*/  @!P6 IMAD.MOV R147, RZ, RZ, -R147 ;  /* 0x000000ffff93e224 */ /* 0x000fe200078e0a93 */
[-C--:B-1----:R-:W-:Y:S01]  /*9fb0*/  LEA R175, P5, R153, R3.reuse, 0x2 ;  /* 0x0000000399af7211 */ /* 0x082fe200078a10ff */
[----:B------:R-:W-:Y:S01]  /*9fc0*/  @!P4 IMAD.MOV R149, RZ, RZ, -R149 ;  /* 0x000000ffff95c224 */ /* 0x000fe200078e0a95 */
[----:B------:R-:W-:-:S02]  /*9fd0*/  LEA R170, P4, R154, R3, 0x2 ;  /* 0x000000039aaa7211 */ /* 0x000fc400078810ff */
[C---:B----4-:R-:W-:Y:S02]  /*9fe0*/  LEA R158, P6, R160.reuse, R3, 0x2 ;  /* 0x00000003a09e7211 */ /* 0x050fe400078c10ff */
[-C--:B------:R-:W-:Y:S02]  /*9ff0*/  LEA.HI.X.SX32 R176, R153, R2.reuse, 0x2, P5 ;  /* 0x0000000299b07211 */ /* 0x080fe400028f16ff */
[-C--:B------:R-:W-:Y:S01]  /*a000*/  LEA.HI.X.SX32 R159, R160, R2.reuse, 0x2, P6 ;  /* 0x00000002a09f7211 */ /* 0x080fe200030f16ff */
[----:B------:R1:W-:Y:S01]  /*a010*/  STL [R1+0x5d4], R158 ;  /* 0x0005d49e01007387 */ /* 0x0003e20000100800 */
[----:B------:R-:W-:-:S03]  /*a020*/  LEA.HI.X.SX32 R174, R154, R2, 0x2, P4 ;  /* 0x000000029aae7211 */ /* 0x000fc600020f16ff */
[----:B------:R-:W-:Y:S01]  /*a030*/  STL [R1+0x5f4], R175 ;  /* 0x0005f4af01007387 */ /* 0x000fe20000100800 */
[----:B------:R-:W-:-:S03]  /*a040*/  @!P2 IMAD.IADD R130, R130, 0x1, -R4 ;  /* 0x000000018282a824 */ /* 0x000fc600078e0a04 */
[----:B------:R4:W-:Y:S04]  /*a050*/  STL [R1+0x5d0], R159 ;  /* 0x0005d09f01007387 */ /* 0x0009e80000100800 */
[----:B------:R1:W-:Y:S04]  /*a060*/  STL [R1+0x614], R170 ;  /* 0x000614aa01007387 */ /* 0x0003e80000100800 */
[----:B------:R-:W-:Y:S04]  /*a070*/  STL [R1+0x5f0], R176 ;  /* 0x0005f0b001007387 */ /* 0x000fe80000100800 */
[----:B------:R-:W-:Y:S01]  /*a080*/  STL [R1+0x610], R174 ;  /* 0x000610ae01007387 */ /* 0x000fe20000100800 */
[----:B------:R-:W-:-:S02]  /*a090*/  ISETP.GT.U32.AND P6, PT, R4, R131, PT ;  /* 0x000000830400720c */ /* 0x000fc40003fc4070 */
[----:B------:R-:W-:Y:S01]  /*a0a0*/  ISETP.GT.U32.AND P5, PT, R4, R127, PT ;  /* 0x0000007f0400720c */ /* 0x000fe20003fa4070 */
[----:B------:R-:W4:Y:S01]  /*a0b0*/  LDL R232, [R1+0x10f8] ;  /* 0x0010f80001e87983 */ /* 0x000f220000100800 */
[----:B------:R-:W-:-:S03]  /*a0c0*/  SEL R155, R157, R155, !P3 ;  /* 0x0000009b9d9b7207 */ /* 0x000fc60005800000 */
[----:B------:R1:W-:Y:S06]  /*a0d0*/  LDGSTS.E [R0+0x3000], [R158.64], P1 ;  /* 0x030000009e007fae */ /* 0x0003ec000892184a */
[----:B------:R-:W-:Y:S02]  /*a0e0*/  @!P6 IADD3 R131, R131, -R4, RZ ;  /* 0x800000048383e210 */ /* 0x000fe40007ffe0ff */
[----:B--2---:R-:W-:Y:S02]  /*a0f0*/  ISETP.GE.AND P2, PT, R233, RZ, PT ;  /* 0x000000ffe900720c */ /* 0x004fe40003f46270 */
[----:B------:R-:W2:Y:S01]  /*a100*/  LDL R233, [R1+0x1108] ;  /* 0x0011080001e97983 */ /* 0x000ea20000100800 */
[----:B---3--:R-:W-:-:S03]  /*a110*/  ISETP.GE.AND P6, PT, R235, RZ, PT ;  /* 0x000000ffeb00720c */ /* 0x008fc60003fc6270 */
[----:B------:R-:W3:Y:S01]  /*a120*/  LDL R235, [R1+0x1118] ;  /* 0x0011180001eb7983 */ /* 0x000ee20000100800 */
[C---:B------:R-:W-:Y:S01]  /*a130*/  ISETP.GT.U32.AND P4, PT, R4.reuse, R128, PT ;  /* 0x000000800400720c */ /* 0x040fe20003f84070 */
[----:B-1----:R-:W-:Y:S02]  /*a140*/  IMAD.MOV.U32 R158, RZ, RZ, R175 ;  /* 0x000000ffff9e7224 */ /* 0x002fe400078e00af */
[----:B----4-:R-:W-:Y:S01]  /*a150*/  IMAD.MOV.U32 R159, RZ, RZ, R176 ;  /* 0x000000ffff9f7224 */ /* 0x010fe200078e00b0 */
[C---:B------:R-:W-:Y:S02]  /*a160*/  SEL R156, R157.reuse, R156, !P3 ;  /* 0x0000009c9d9c7207 */ /* 0x040fe40005800000 */
[----:B------:R-:W-:Y:S01]  /*a170*/  SEL R151, R157, R151, !P3 ;  /* 0x000000979d977207 */ /* 0x000fe20005800000 */
[----:B------:R-:W-:Y:S01]  /*a180*/  IMAD R155, R155, c[0x0][0x190], RZ ;  /* 0x000064009b9b7a24 */ /* 0x000fe200078e02ff */
[----:B------:R1:W-:Y:S01]  /*a190*/  LDGSTS.E [R0+0x3800], [R158.64], P1 ;  /* 0x038000009e007fae */ /* 0x0003e2000892184a */
[----:B------:R-:W-:Y:S01]  /*a1a0*/  @!P5 IMAD.IADD R127, R127, 0x1, -R4 ;  /* 0x000000017f7fd824 */ /* 0x000fe200078e0a04 */
[----:B------:R-:W-:Y:S01]  /*a1b0*/  ISETP.GT.U32.AND P5, PT, R4, R129, PT ;  /* 0x000000810400720c */ /* 0x000fe20003fa4070 */
[----:B------:R-:W-:-:S02]  /*a1c0*/  IMAD R156, R156, c[0x0][0x190], RZ ;  /* 0x000064009c9c7a24 */ /* 0x000fc400078e02ff */
[----:B------:R-:W-:Y:S02]  /*a1d0*/  IMAD R151, R151, c[0x0][0x190], RZ ;  /* 0x0000640097977a24 */ /* 0x000fe400078e02ff */
[----:B------:R-:W-:Y:S01]  /*a1e0*/  @!P2 IMAD.MOV R145, RZ, RZ, -R145 ;  /* 0x000000ffff91a224 */ /* 0x000fe200078e0a91 */
[-C--:B------:R-:W-:Y:S01]  /*a1f0*/  LEA R154, P2, R155, R3.reuse, 0x2 ;  /* 0x000000039b9a7211 */ /* 0x080fe200078410ff */
[----:B-1----:R-:W-:Y:S02]  /*a200*/  IMAD.MOV.U32 R158, RZ, RZ, R170 ;  /* 0x000000ffff9e7224 */ /* 0x002fe400078e00aa */
[----:B------:R-:W-:Y:S02]  /*a210*/  IMAD.MOV.U32 R159, RZ, RZ, R174 ;  /* 0x000000ffff9f7224 */ /* 0x000fe400078e00ae */
[----:B------:R-:W-:Y:S02]  /*a220*/  @!P6 IMAD.MOV R146, RZ, RZ, -R146 ;  /* 0x000000ffff92e224 */ /* 0x000fe400078e0a92 */
[----:B------:R-:W-:Y:S01]  /*a230*/  @!P4 IMAD.IADD R128, R128, 0x1, -R4 ;  /* 0x000000018080c824 */ /* 0x000fe200078e0a04 */
[----:B------:R1:W-:Y:S01]  /*a240*/  LDGSTS.E [R0+0x4000], [R158.64], P1 ;  /* 0x040000009e007fae */ /* 0x0003e2000892184a */
[----:B------:R-:W-:-:S02]  /*a250*/  LEA R153, P4, R151, R3, 0x2 ;  /* 0x0000000397997211 */ /* 0x000fc400078810ff */
[-C--:B------:R-:W-:Y:S01]  /*a260*/  LEA.HI.X.SX32 R170, R155, R2.reuse, 0x2, P2 ;  /* 0x000000029baa7211 */ /* 0x080fe200010f16ff */
[----:B------:R4:W-:Y:S01]  /*a270*/  STL [R1+0x634], R154 ;  /* 0x0006349a01007387 */ /* 0x0009e20000100800 */
[C---:B-1----:R-:W-:Y:S02]  /*a280*/  LEA R159, P6, R156.reuse, R3, 0x2 ;  /* 0x000000039c9f7211 */ /* 0x042fe400078c10ff */
[-C--:B------:R-:W-:Y:S02]  /*a290*/  LEA.HI.X.SX32 R158, R151, R2.reuse, 0x2, P4 ;  /* 0x00000002979e7211 */ /* 0x080fe400020f16ff */
[----:B------:R-:W-:Y:S01]  /*a2a0*/  LEA.HI.X.SX32 R160, R156, R2, 0x2, P6 ;  /* 0x000000029ca07211 */ /* 0x000fe200030f16ff */
[----:B------:R-:W-:Y:S01]  /*a2b0*/  STL [R1+0x654], R159 ;  /* 0x0006549f01007387 */ /* 0x000fe20000100800 */
[----:B------:R-:W-:-:S03]  /*a2c0*/  @!P5 IMAD.IADD R129, R129, 0x1, -R4 ;  /* 0x000000018181d824 */ /* 0x000fc600078e0a04 */
[----:B------:R-:W-:Y:S04]  /*a2d0*/  STL [R1+0x630], R170 ;  /* 0x000630aa01007387 */ /* 0x000fe80000100800 */
[----:B------:R1:W-:Y:S04]  /*a2e0*/  STL [R1+0x674], R153 ;  /* 0x0006749901007387 */ /* 0x0003e80000100800 */
[----:B------:R-:W-:Y:S04]  /*a2f0*/  STL [R1+0x650], R160 ;  /* 0x000650a001007387 */ /* 0x000fe80000100800 */
[----:B------:R1:W-:Y:S01]  /*a300*/  STL [R1+0x670], R158 ;  /* 0x0006709e01007387 */ /* 0x0003e20000100800 */
[----:B------:R-:W-:-:S13]  /*a310*/  ISETP.GT.U32.AND P2, PT, R4, R125, PT ;  /* 0x0000007d0400720c */ /* 0x000fda0003f44070 */
[----:B------:R-:W-:Y:S01]  /*a320*/  @!P2 IMAD.IADD R125, R125, 0x1, -R4 ;  /* 0x000000017d7da824 */ /* 0x000fe200078e0a04 */
[----:B--2---:R-:W-:Y:S02]  /*a330*/  ISETP.GE.AND P5, PT, R233, RZ, PT ;  /* 0x000000ffe900720c */ /* 0x004fe40003fa6270 */
[----:B------:R-:W2:Y:S01]  /*a340*/  LDL R233, [R1+0x1124] ;  /* 0x0011240001e97983 */ /* 0x000ea20000100800 */
[----:B---3--:R-:W-:-:S03]  /*a350*/  ISETP.GE.AND P2, PT, R235, RZ, PT ;  /* 0x000000ffeb00720c */ /* 0x008fc60003f46270 */
[----:B------:R-:W3:Y:S01]  /*a360*/  LDL R235, [R1+0x1130] ;  /* 0x0011300001eb7983 */ /* 0x000ee20000100800 */
[----:B------:R-:W-:Y:S01]  /*a370*/  ISETP.GE.AND P4, PT, R232, RZ, PT ;  /* 0x000000ffe800720c */ /* 0x000fe20003f86270 */
[----:B------:R-:W-:Y:S01]  /*a380*/  IMAD.MOV.U32 R155, RZ, RZ, R170 ;  /* 0x000000ffff9b7224 */ /* 0x000fe200078e00aa */
[----:B------:R-:W-:Y:S02]  /*a390*/  ISETP.GT.U32.AND P6, PT, R4, R126, PT ;  /* 0x0000007e0400720c */ /* 0x000fe40003fc4070 */
[C---:B------:R-:W-:Y:S02]  /*a3a0*/  SEL R152, R157.reuse, R152, !P3 ;  /* 0x000000989d987207 */ /* 0x040fe40005800000 */
[----:B------:R4:W-:Y:S01]  /*a3b0*/  LDGSTS.E [R0+0x4800], [R154.64], P1 ;  /* 0x048000009a007fae */ /* 0x0009e2000892184a */
[C---:B------:R-:W-:Y:S02]  /*a3c0*/  SEL R150, R157.reuse, R150, !P3 ;  /* 0x000000969d967207 */ /* 0x040fe40005800000 */
[----:B------:R-:W-:Y:S01]  /*a3d0*/  SEL R147, R157, R147, !P3 ;  /* 0x000000939d937207 */ /* 0x000fe20005800000 */
[----:B------:R-:W-:-:S02]  /*a3e0*/  IMAD R152, R152, c[0x0][0x190], RZ ;  /* 0x0000640098987a24 */ /* 0x000fc400078e02ff */
[----:B----4-:R-:W-:Y:S02]  /*a3f0*/  IMAD.MOV.U32 R154, RZ, RZ, R159 ;  /* 0x000000ffff9a7224 */ /* 0x010fe400078e009f */
[----:B------:R-:W-:Y:S02]  /*a400*/  IMAD.MOV.U32 R155, RZ, RZ, R160 ;  /* 0x000000ffff9b7224 */ /* 0x000fe400078e00a0 */
[----:B------:R-:W-:-:S03]  /*a410*/  @!P4 IMAD.MOV R142, RZ, RZ, -R142 ;  /* 0x000000ffff8ec224 */ /* 0x000fc600078e0a8e */
[----:B------:R4:W-:Y:S01]  /*a420*/  LDGSTS.E [R0+0x5000], [R154.64], P1 ;  /* 0x050000009a007fae */ /* 0x0009e2000892184a */
[----:B------:R-:W-:Y:S01]  /*a430*/  IMAD R150, R150, c[0x0][0x190], RZ ;  /* 0x0000640096967a24 */ /* 0x000fe200078e02ff */
[----:B------:R-:W-:Y:S01]  /*a440*/  ISETP.GT.U32.AND P4, PT, R4, R129, PT ;  /* 0x000000810400720c */ /* 0x000fe20003f84070 */
[----:B------:R-:W-:Y:S02]  /*a450*/  IMAD R147, R147, c[0x0][0x190], RZ ;  /* 0x0000640093937a24 */ /* 0x000fe400078e02ff */
[----:B------:R-:W-:Y:S01]  /*a460*/  @!P5 IMAD.MOV R143, RZ, RZ, -R143 ;  /* 0x000000ffff8fd224 */ /* 0x000fe200078e0a8f */
[----:B------:R-:W-:Y:S01]  /*a470*/  LEA R151, P5, R152, R3, 0x2 ;  /* 0x0000000398977211 */ /* 0x000fe200078a10ff */
[----:B------:R-:W-:Y:S02]  /*a480*/  @!P6 IMAD.IADD R126, R126, 0x1, -R4 ;  /* 0x000000017e7ee824 */ /* 0x000fe400078e0a04 */
[----:B----4-:R-:W-:Y:S02]  /*a490*/  IMAD.MOV.U32 R154, RZ, RZ, R153 ;  /* 0x000000ffff9a7224 */ /* 0x010fe400078e0099 */
[----:B------:R-:W-:Y:S01]  /*a4a0*/  IMAD.MOV.U32 R155, RZ, RZ, R158 ;  /* 0x000000ffff9b7224 */ /* 0x000fe200078e009e */
[----:B------:R-:W-:-:S02]  /*a4b0*/  @!P2 IADD3 R144, -R144, RZ, RZ ;  /* 0x000000ff9090a210 */ /* 0x000fc40007ffe1ff */
[----:B-1----:R-:W-:Y:S02]  /*a4c0*/  LEA R153, P2, R147, R3, 0x2 ;  /* 0x0000000393997211 */ /* 0x002fe400078410ff */
[----:B------:R1:W-:Y:S01]  /*a4d0*/  LDGSTS.E [R0+0x5800], [R154.64], P1 ;  /* 0x058000009a007fae */ /* 0x0003e2000892184a */
[----:B------:R-:W-:-:S03]  /*a4e0*/  LEA.HI.X.SX32 R158, R152, R2, 0x2, P5 ;  /* 0x00000002989e7211 */ /* 0x000fc600028f16ff */
        /* <DEDUP_REMOVED lines=10> */
[C---:B------:R-:W-:Y:S01]  /*a590*/  ISETP.GT.U32.AND P5, PT, R4.reuse, R125, PT ;  /* 0x0000007d0400720c */ /* 0x040fe20003fa4070 */
[----:B------:R-:W-:Y:S01]  /*a5a0*/  IMAD.MOV.U32 R150, RZ, RZ, R151 ;  /* 0x000000ffff967224 */ /* 0x000fe200078e0097 */
[----:B------:R-:W-:Y:S01]  /*a5b0*/  ISETP.GT.U32.AND P6, PT, R4, R126, PT ;  /* 0x0000007e0400720c */ /* 0x000fe20003fc4070 */
[----:B------:R-:W4:Y:S10]  /*a5c0*/  LDL R232, [R1+0x113c] ;  /* 0x00113c0001e87983 */ /* 0x000f340000100800 */
[----:B------:R-:W-:Y:S01]  /*a5d0*/  @!P5 IMAD.IADD R125, R125, 0x1, -R4 ;  /* 0x000000017d7dd824 */ /* 0x000fe200078e0a04 */
[----:B--2---:R-:W-:-:S02]  /*a5e0*/  ISETP.GE.AND P4, PT, R233, RZ, PT ;  /* 0x000000ffe900720c */ /* 0x004fc40003f86270 */
[----:B------:R-:W2:Y:S01]  /*a5f0*/  LDL R233, [R1+0x1148] ;  /* 0x0011480001e97983 */ /* 0x000ea20000100800 */
[----:B---3--:R-:W-:-:S03]  /*a600*/  ISETP.GE.AND P5, PT, R235, RZ, PT ;  /* 0x000000ffeb00720c */ /* 0x008fc60003fa6270 */
[----:B------:R-:W3:Y:S01]  /*a610*/  LDL R235, [R1+0x1158] ;  /* 0x0011580001eb7983 */ /* 0x000ee20000100800 */
[----:B----4-:R-:W-:Y:S01]  /*a620*/  IMAD.MOV.U32 R151, RZ, RZ, R158 ;  /* 0x000000ffff977224 */ /* 0x010fe200078e009e */
        /* <DEDUP_REMOVED lines=8> */
[----:B------:R-:W-:-:S03]  /*a6b0*/  @!P6 IMAD.IADD R126, R126, 0x1, -R4 ;  /* 0x000000017e7ee824 */ /* 0x000fc600078e0a04 */
[----:B------:R4:W-:Y:S01]  /*a6c0*/  LDGSTS.E [R0+0x6800], [R150.64], P1 ;  /* 0x0680000096007fae */ /* 0x0009e2000892184a */
[----:B------:R-:W-:Y:S01]  /*a6d0*/  IMAD R149, R149, c[0x0][0x190], RZ ;  /* 0x0000640095957a24 */ /* 0x000fe200078e02ff */
[----:B------:R-:W-:Y:S01]  /*a6e0*/  ISETP.GT.U32.AND P6, PT, R4, R123, PT ;  /* 0x0000007b0400720c */ /* 0x000fe20003fc4070 */
[----:B------:R-:W-:Y:S02]  /*a6f0*/  IMAD R145, R145, c[0x0][0x190], RZ ;  /* 0x0000640091917a24 */ /* 0x000fe400078e02ff */
[----:B------:R-:W-:Y:S02]  /*a700*/  @!P2 IMAD.IADD R122, R122, 0x1, -R4 ;  /* 0x000000017a7aa824 */ /* 0x000fe400078e0a04 */
[----:B------:R-:W-:Y:S02]  /*a710*/  @!P5 IMAD.MOV R141, RZ, RZ, -R141 ;  /* 0x000000ffff8dd224 */ /* 0x000fe400078e0a8d */
[----:B----4-:R-:W-:Y:S02]  /*a720*/  IMAD.MOV.U32 R150, RZ, RZ, R153 ;  /* 0x000000ffff967224 */ /* 0x010fe400078e0099 */
[----:B------:R-:W-:Y:S01]  /*a730*/  IMAD.MOV.U32 R151, RZ, RZ, R154 ;  /* 0x000000ffff977224 */ /* 0x000fe200078e009a */
[-C--:B-1----:R-:W-:Y:S01]  /*a740*/  LEA R153, P2, R148, R3.reuse, 0x2 ;  /* 0x0000000394997211 */ /* 0x082fe200078410ff */
[----:B------:R-:W-:Y:S01]  /*a750*/  @!P4 IMAD.MOV R140, RZ, RZ, -R140 ;  /* 0x000000ffff8cc224 */ /* 0x000fe200078e0a8c */
[----:B------:R-:W-:-:S02]  /*a760*/  LEA R147, P4, R145, R3, 0x2 ;  /* 0x0000000391937211 */ /* 0x000fc400078810ff */
[----:B------:R1:W-:Y:S01]  /*a770*/  LDGSTS.E [R0+0x7000], [R150.64], P1 ;  /* 0x0700000096007fae */ /* 0x0003e2000892184a */
[----:B------:R-:W-:-:S03]  /*a780*/  LEA.HI.X.SX32 R154, R148, R2, 0x2, P2 ;  /* 0x00000002949a7211 */ /* 0x000fc600010f16ff */
[----:B------:R-:W-:Y:S01]  /*a790*/  STL [R1+0x6f4], R153 ;  /* 0x0006f49901007387 */ /* 0x000fe20000100800 */
[----:B-1----:R-:W-:Y:S02]  /*a7a0*/  LEA R151, P5, R149, R3, 0x2 ;  /* 0x0000000395977211 */ /* 0x002fe400078a10ff */
[-C--:B------:R-:W-:Y:S02]  /*a7b0*/  LEA.HI.X.SX32 R150, R145, R2.reuse, 0x2, P4 ;  /* 0x0000000291967211 */ /* 0x080fe400020f16ff */
[----:B------:R-:W-:Y:S01]  /*a7c0*/  LEA.HI.X.SX32 R152, R149, R2, 0x2, P5 ;  /* 0x0000000295987211 */ /* 0x000fe200028f16ff */
[----:B------:R-:W-:Y:S01]  /*a7d0*/  STL [R1+0x714], R151 ;  /* 0x0007149701007387 */ /* 0x000fe20000100800 */
[----:B------:R-:W-:-:S03]  /*a7e0*/  @!P6 IMAD.IADD R123, R123, 0x1, -R4 ;  /* 0x000000017b7be824 */ /* 0x000fc600078e0a04 */
[----:B------:R-:W-:Y:S04]  /*a7f0*/  STL [R1+0x6f0], R154 ;  /* 0x0006f09a01007387 */ /* 0x000fe80000100800 */
[----:B------:R-:W-:Y:S04]  /*a800*/  STL [R1+0x734], R147 ;  /* 0x0007349301007387 */ /* 0x000fe80000100800 */
        /* <DEDUP_REMOVED lines=9> */
[----:B------:R-:W-:Y:S02]  /*a8a0*/  IMAD.MOV.U32 R148, RZ, RZ, R153 ;  /* 0x000000ffff947224 */ /* 0x000fe400078e0099 */
[----:B------:R-:W-:Y:S01]  /*a8b0*/  IMAD.MOV.U32 R149, RZ, RZ, R154 ;  /* 0x000000ffff957224 */ /* 0x000fe200078e009a */
[----:B------:R-:W-:Y:S02]  /*a8c0*/  ISETP.GT.U32.AND P5, PT, R4, R121, PT ;  /* 0x000000790400720c */ /* 0x000fe40003fa4070 */
[C---:B------:R-:W-:Y:S02]  /*a8d0*/  SEL R146, R157.reuse, R146, !P3 ;  /* 0x000000929d927207 */ /* 0x040fe40005800000 */
[----:B------:R4:W-:Y:S01]  /*a8e0*/  LDGSTS.E [R0+0x7800], [R148.64], P1 ;  /* 0x0780000094007fae */ /* 0x0009e2000892184a */
[----:B------:R-:W-:-:S02]  /*a8f0*/  SEL R142, R157, R142, !P3 ;  /* 0x0000008e9d8e7207 */ /* 0x000fc40005800000 */
[----:B------:R-:W-:Y:S01]  /*a900*/  SEL R143, R157, R143, !P3 ;  /* 0x0000008f9d8f7207 */ /* 0x000fe20005800000 */
[----:B------:R-:W-:Y:S01]  /*a910*/  IMAD R146, R146, c[0x0][0x190], RZ ;  /* 0x0000640092927a24 */ /* 0x000fe200078e02ff */
[----:B----4-:R-:W-:Y:S01]  /*a920*/  MOV R148, R151 ;  /* 0x0000009700947202 */ /* 0x010fe20000000f00 */
[----:B------:R-:W-:Y:S02]  /*a930*/  IMAD.MOV.U32 R149, RZ, RZ, R152 ;  /* 0x000000ffff957224 */ /* 0x000fe400078e0098 */
[----:B------:R-:W-:-:S03]  /*a940*/  @!P4 IMAD.MOV R137, RZ, RZ, -R137 ;  /* 0x000000ffff89c224 */ /* 0x000fc600078e0a89 */
        /* <DEDUP_REMOVED lines=12> */
[-C--:B------:R-:W-:Y:S02]  /*aa10*/  LEA.HI.X.SX32 R151, R146, R2.reuse, 0x2, P5 ;  /* 0x0000000292977211 */ /* 0x080fe400028f16ff */
[----:B------:R-:W-:Y:S01]  /*aa20*/  LEA.HI.X.SX32 R147, R143, R2, 0x2, P2 ;  /* 0x000000028f937211 */ /* 0x000fe200010f16ff */
[----:B------:R-:W-:Y:S01]  /*aa30*/  STL [R1+0x754], R150 ;  /* 0x0007549601007387 */ /* 0x000fe20000100800 */
[----:B-1----:R-:W-:-:S04]  /*aa40*/  LEA R148, P6, R142, R3, 0x2 ;  /* 0x000000038e947211 */ /* 0x002fc800078c10ff */
[----:B------:R-:W-:Y:S01]  /*aa50*/  LEA.HI.X.SX32 R149, R142, R2, 0x2, P6 ;  /* 0x000000028e957211 */ /* 0x000fe200030f16ff */
[----:B------:R-:W-:Y:S01]  /*aa60*/  STL [R1+0x774], R148 ;  /* 0x0007749401007387 */ /* 0x000fe20000100800 */
[----:B------:R-:W-:-:S03]  /*aa70*/  @!P4 IMAD.IADD R122, R122, 0x1, -R4 ;  /* 0x000000017a7ac824 */ /* 0x000fc600078e0a04 */
[----:B------:R-:W-:Y:S04]  /*aa80*/  STL [R1+0x750], R151 ;  /* 0x0007509701007387 */ /* 0x000fe80000100800 */
[----:B------:R-:W-:Y:S04]  /*aa90*/  STL [R1+0x794], R145 ;  /* 0x0007949101007387 */ /* 0x000fe80000100800 */
[----:B------:R-:W-:Y:S04]  /*aaa0*/  STL [R1+0x770], R149 ;  /* 0x0007709501007387 */ /* 0x000fe80000100800 */
[----:B------:R1:W-:Y:S01]  /*aab0*/  STL [R1+0x790], R147 ;  /* 0x0007909301007387 */ /* 0x0003e20000100800 */
[C---:B------:R-:W-:Y:S01]  /*aac0*/  ISETP.GT.U32.AND P5, PT, R4.reuse, R123, PT ;  /* 0x0000007b0400720c */ /* 0x040fe20003fa4070 */
[----:B------:R-:W-:Y:S01]  /*aad0*/  IMAD.MOV.U32 R142, RZ, RZ, R150 ;  /* 0x000000ffff8e7224 */ /* 0x000fe200078e0096 */
[C---:B------:R-:W-:Y:S01]  /*aae0*/  ISETP.GT.U32.AND P6, PT, R4.reuse, R124, PT ;  /* 0x0000007c0400720c */ /* 0x040fe20003fc4070 */
[----:B------:R-:W-:Y:S01]  /*aaf0*/  IMAD.MOV.U32 R143, RZ, RZ, R151 ;  /* 0x000000ffff8f7224 */ /* 0x000fe200078e0097 */
[----:B------:R-:W4:Y:S01]  /*ab00*/  LDL R232, [R1+0x1180] ;  /* 0x0011800001e87983 */ /* 0x000f220000100800 */
[----:B------:R-:W-:-:S02]  /*ab10*/  ISETP.GT.U32.AND P2, PT, R4, R121, PT ;  /* 0x000000790400720c */ /* 0x000fc40003f44070 */
[----:B------:R-:W-:Y:S01]  /*ab20*/  SEL R144, R157, R144, !P3 ;  /* 0x000000909d907207 */ /* 0x000fe20005800000 */
[----:B------:R1:W-:Y:S05]  /*ab30*/  LDGSTS.E [R0+0x9000], [R142.64], P1 ;  /* 0x090000008e007fae */ /* 0x0003ea000892184a */
[----:B------:R-:W-:Y:S01]  /*ab40*/  @!P5 IMAD.IADD R123, R123, 0x1, -R4 ;  /* 0x000000017b7bd824 */ /* 0x000fe200078e0a04 */
[----:B--2---:R-:W-:Y:S02]  /*ab50*/  ISETP.GE.AND P4, PT, R233, RZ, PT ;  /* 0x000000ffe900720c */ /* 0x004fe40003f86270 */
[----:B------:R-:W2:Y:S01]  /*ab60*/  LDL R233, [R1+0x1154] ;  /* 0x0011540001e97983 */ /* 0x000ea20000100800 */
[----:B---3--:R-:W-:-:S03]  /*ab70*/  ISETP.GE.AND P5, PT, R235, RZ, PT ;  /* 0x000000ffeb00720c */ /* 0x008fc60003fa6270 */
[----:B------:R-:W3:Y:S01]  /*ab80*/  LDL R235, [R1+0x1164] ;  /* 0x0011640001eb7983 */ /* 0x000ee20000100800 */
[----:B-1----:R-:W-:Y:S01]  /*ab90*/  IMAD.MOV.U32 R142, RZ, RZ, R148 ;  /* 0x000000ffff8e7224 */ /* 0x002fe200078e0094 */
[C---:B------:R-:W-:Y:S01]  /*aba0*/  SEL R140, R157.reuse, R140, !P3 ;  /* 0x0000008c9d8c7207 */ /* 0x040fe20005800000 */
[----:B------:R-:W-:Y:S01]  /*abb0*/  IMAD.MOV.U32 R143, RZ, RZ, R149 ;  /* 0x000000ffff8f7224 */ /* 0x000fe200078e0095 */
[----:B------:R-:W-:Y:S01]  /*abc0*/  SEL R141, R157, R141, !P3 ;  /* 0x0000008d9d8d7207 */ /* 0x000fe20005800000 */
[----:B------:R-:W-:Y:S02]  /*abd0*/  IMAD R144, R144, c[0x0][0x190], RZ ;  /* 0x0000640090907a24 */ /* 0x000fe400078e02ff */
[----:B------:R-:W-:Y:S01]  /*abe0*/  @!P6 IMAD.IADD R124, R124, 0x1, -R4 ;  /* 0x000000017c7ce824 */ /* 0x000fe200078e0a04 */
[----:B------:R1:W-:Y:S01]  /*abf0*/  LDGSTS.E [R0+0x9800], [R142.64], P1 ;  /* 0x098000008e007fae */ /* 0x0003e2000892184a */
[----:B------:R-:W-:Y:S01]  /*ac00*/  IMAD R140, R140, c[0x0][0x190], RZ ;  /* 0x000064008c8c7a24 */ /* 0x000fe200078e02ff */
[----:B------:R-:W-:Y:S01]  /*ac10*/  ISETP.GT.U32.AND P6, PT, R4, R116, PT ;  /* 0x000000740400720c */ /* 0x000fe20003fc4070 */
[----:B------:R-:W-:-:S02]  /*ac20*/  IMAD R141, R141, c[0x0][0x190], RZ ;  /* 0x000064008d8d7a24 */ /* 0x000fc400078e02ff */
[----:B------:R-:W-:Y:S02]  /*ac30*/  @!P2 IMAD.IADD R121, R121, 0x1, -R4 ;  /* 0x000000017979a824 */ /* 0x000fe400078e0a04 */
[----:B------:R-:W-:Y:S02]  /*ac40*/  @!P5 IMAD.MOV R136, RZ, RZ, -R136 ;  /* 0x000000ffff88d224 */ /* 0x000fe400078e0a88 */
[----:B-1----:R-:W-:Y:S01]  /*ac50*/  IMAD.MOV.U32 R142, RZ, RZ, R145 ;  /* 0x000000ffff8e7224 */ /* 0x002fe200078e0091 */
[----:B------:R-:W-:Y:S02]  /*ac60*/  MOV R143, R147 ;  /* 0x00000093008f7202 */ /* 0x000fe40000000f00 */
[-C--:B------:R-:W-:Y:S01]  /*ac70*/  LEA R147, P2, R144, R3.reuse, 0x2 ;  /* 0x0000000390937211 */ /* 0x080fe200078410ff */
[----:B------:R-:W-:Y:S01]  /*ac80*/  @!P4 IMAD.MOV R135, RZ, RZ, -R135 ;  /* 0x000000ffff87c224 */ /* 0x000fe200078e0a87 */
[----:B------:R-:W-:Y:S01]  /*ac90*/  LEA R145, P5, R140, R3, 0x2 ;  /* 0x000000038c917211 */ /* 0x000fe200078a10ff */
[----:B------:R1:W-:Y:S01]  /*aca0*/  LDGSTS.E [R0+0xa000], [R142.64], P1 ;  /* 0x0a0000008e007fae */ /* 0x0003e2000892184a */
[----:B------:R-:W-:-:S02]  /*acb0*/  LEA.HI.X.SX32 R148, R144, R2, 0x2, P2 ;  /* 0x0000000290947211 */ /* 0x000fc400010f16ff */
[----:B------:R-:W-:Y:S01]  /*acc0*/  LEA.HI.X.SX32 R146, R140, R2, 0x2, P5 ;  /* 0x000000028c927211 */ /* 0x000fe200028f16ff */
[----:B------:R-:W-:Y:S01]  /*acd0*/  STL [R1+0x7b4], R147 ;  /* 0x0007b49301007387 */ /* 0x000fe20000100800 */
[----:B-1----:R-:W-:-:S03]  /*ace0*/  LEA R142, P4, R141, R3, 0x2 ;  /* 0x000000038d8e7211 */ /* 0x002fc600078810ff */
[----:B------:R-:W-:Y:S01]  /*acf0*/  STL [R1+0x7d4], R145 ;  /* 0x0007d49101007387 */ /* 0x000fe20000100800 */
[----:B------:R-:W-:-:S03]  /*ad00*/  LEA.HI.X.SX32 R143, R141, R2, 0x2, P4 ;  /* 0x000000028d8f7211 */ /* 0x000fc600020f16ff */
[----:B------:R-:W-:Y:S01]  /*ad10*/  STL [R1+0x7b0], R148 ;  /* 0x0007b09401007387 */ /* 0x000fe20000100800 */
[----:B------:R-:W-:-:S03]  /*ad20*/  @!P6 IMAD.IADD R116, R116, 0x1, -R4 ;  /* 0x000000017474e824 */ /* 0x000fc600078e0a04 */
        /* <DEDUP_REMOVED lines=9> */
[----:B----4-:R-:W-:Y:S01]  /*adc0*/  ISETP.GE.AND P4, PT, R232, RZ, PT ;  /* 0x000000ffe800720c */ /* 0x010fe20003f86270 */
[----:B------:R-:W-:Y:S01]  /*add0*/  IMAD.MOV.U32 R140, RZ, RZ, R147 ;  /* 0x000000ffff8c7224 */ /* 0x000fe200078e0093 */
[----:B------:R-:W-:Y:S01]  /*ade0*/  ISETP.GT.U32.AND P5, PT, R4, R119, PT ;  /* 0x000000770400720c */ /* 0x000fe20003fa4070 */
[----:B------:R-:W-:Y:S01]  /*adf0*/  IMAD.MOV.U32 R141, RZ, RZ, R148 ;  /* 0x000000ffff8d7224 */ /* 0x000fe200078e0094 */
[C---:B------:R-:W-:Y:S02]  /*ae00*/  SEL R137, R157.reuse, R137, !P3 ;  /* 0x000000899d897207 */ /* 0x040fe40005800000 */
[C---:B------:R-:W-:Y:S02]  /*ae10*/  SEL R138, R157.reuse, R138, !P3 ;  /* 0x0000008a9d8a7207 */ /* 0x040fe40005800000 */
[----:B------:R4:W-:Y:S01]  /*ae20*/  LDGSTS.E [R0+0xa800], [R140.64], P1 ;  /* 0x0a8000008c007fae */ /* 0x0009e2000892184a */
[----:B------:R-:W-:Y:S01]  /*ae30*/  SEL R139, R157, R139, !P3 ;  /* 0x0000008b9d8b7207 */ /* 0x000fe20005800000 */
[----:B------:R-:W-:-:S02]  /*ae40*/  IMAD R137, R137, c[0x0][0x190], RZ ;  /* 0x0000640089897a24 */ /* 0x000fc400078e02ff */
[----:B------:R-:W-:Y:S02]  /*ae50*/  IMAD R138, R138, c[0x0][0x190], RZ ;  /* 0x000064008a8a7a24 */ /* 0x000fe400078e02ff */
[----:B------:R-:W-:Y:S02]  /*ae60*/  @!P4 IMAD.MOV R132, RZ, RZ, -R132 ;  /* 0x000000ffff84c224 */ /* 0x000fe400078e0a84 */
[----:B----4-:R-:W-:Y:S02]  /*ae70*/  IMAD.MOV.U32 R140, RZ, RZ, R145 ;  /* 0x000000ffff8c7224 */ /* 0x010fe400078e0091 */
[----:B------:R-:W-:Y:S01]  /*ae80*/  IMAD.MOV.U32 R141, RZ, RZ, R146 ;  /* 0x000000ffff8d7224 */ /* 0x000fe200078e0092 */
[----:B------:R-:W-:Y:S01]  /*ae90*/  ISETP.GT.U32.AND P4, PT, R4, R116, PT ;  /* 0x000000740400720c */ /* 0x000fe20003f84070 */
[----:B------:R-:W-:-:S03]  /*aea0*/  IMAD R139, R139, c[0x0][0x190], RZ ;  /* 0x000064008b8b7a24 */ /* 0x000fc600078e02ff */
[----:B------:R4:W-:Y:S01]  /*aeb0*/  LDGSTS.E [R0+0xb000], [R140.64], P1 ;  /* 0x0b0000008c007fae */ /* 0x0009e2000892184a */
[----:B------:R-:W-:Y:S01]  /*aec0*/  @!P5 IADD3 R119, R119, -R4, RZ ;  /* 0x800000047777d210 */ /* 0x000fe20007ffe0ff */
[----:B------:R-:W-:Y:S01]  /*aed0*/  @!P6 IMAD.MOV R133, RZ, RZ, -R133 ;  /* 0x000000ffff85e224 */ /* 0x000fe200078e0a85 */
[CC--:B------:R-:W-:Y:S01]  /*aee0*/  LEA R144, P5, R137.reuse, R3.reuse, 0x2 ;  /* 0x0000000389907211 */ /* 0x0c0fe200078a10ff */
[----:B------:R-:W-:Y:S02]  /*aef0*/  @!P2 IMAD.MOV R134, RZ, RZ, -R134 ;  /* 0x000000ffff86a224 */ /* 0x000fe400078e0a86 */
[----:B----4-:R-:W-:Y:S02]  /*af00*/  IMAD.MOV.U32 R140, RZ, RZ, R142 ;  /* 0x000000ffff8c7224 */ /* 0x010fe400078e008e */
[----:B------:R-:W-:Y:S01]  /*af10*/  IMAD.MOV.U32 R141, RZ, RZ, R143 ;  /* 0x000000ffff8d7224 */ /* 0x000fe200078e008f */
[----:B-1----:R-:W-:Y:S02]  /*af20*/  LEA R142, P6, R138, R3, 0x2 ;  /* 0x000000038a8e7211 */ /* 0x002fe400078c10ff */
[----:B------:R-:W-:-:S02]  /*af30*/  LEA.HI.X.SX32 R145, R137, R2, 0x2, P5 ;  /* 0x0000000289917211 */ /* 0x000fc400028f16ff */
[----:B------:R1:W-:Y:S01]  /*af40*/  LDGSTS.E [R0+0xb800], [R140.64], P1 ;  /* 0x0b8000008c007fae */ /* 0x0003e2000892184a */
[----:B------:R-:W-:-:S03]  /*af50*/  LEA.HI.X.SX32 R143, R138, R2, 0x2, P6 ;  /* 0x000000028a8f7211 */ /* 0x000fc600030f16ff */
        /* <DEDUP_REMOVED lines=32> */
[----:B------:R-:W-:Y:S01]  /*b160*/  @!P2 IMAD.IADD R117, R117, 0x1, -R4 ;  /* 0x000000017575a824 */ /* 0x000fe200078e0a04 */
[-C--:B------:R-:W-:Y:S01]  /*b170*/  LEA R137, P2, R135, R3.reuse, 0x2 ;  /* 0x0000000387897211 */ /* 0x080fe200078410ff */
[----:B------:R-:W-:Y:S01]  /*b180*/  @!P4 IMAD.MOV R130, RZ, RZ, -R130 ;  /* 0x000000ffff82c224 */ /* 0x000fe200078e0a82 */
[----:B------:R-:W-:Y:S01]  /*b190*/  @!P5 IADD3 R131, -R131, RZ, RZ ;  /* 0x000000ff8383d210 */ /* 0x000fe20007ffe1ff */
[----:B-1----:R-:W-:Y:S02]  /*b1a0*/  IMAD.MOV.U32 R138, RZ, RZ, R140 ;  /* 0x000000ffff8a7224 */ /* 0x002fe400078e008c */
[----:B------:R-:W-:Y:S01]  /*b1b0*/  IMAD.MOV.U32 R139, RZ, RZ, R141 ;  /* 0x000000ffff8b7224 */ /* 0x000fe200078e008d */
[C---:B------:R-:W-:Y:S02]  /*b1c0*/  LEA R140, P5, R136.reuse, R3, 0x2 ;  /* 0x00000003888c7211 */ /* 0x040fe400078a10ff */
[-C--:B------:R-:W-:Y:S02]  /*b1d0*/  LEA.HI.X.SX32 R142, R135, R2.reuse, 0x2, P2 ;  /* 0x00000002878e7211 */ /* 0x080fe400010f16ff */
[----:B------:R1:W-:Y:S01]  /*b1e0*/  LDGSTS.E [R0+0xd000], [R138.64], P1 ;  /* 0x0d0000008a007fae */ /* 0x0003e2000892184a */
[----:B----4-:R-:W-:-:S03]  /*b1f0*/  LEA.HI.X.SX32 R141, R136, R2, 0x2, P5 ;  /* 0x00000002888d7211 */ /* 0x010fc600028f16ff */
[----:B------:R4:W-:Y:S01]  /*b200*/  STL [R1+0x904], R137 ;  /* 0x0009048901007387 */ /* 0x0009e20000100800 */
[----:B-1----:R-:W-:-:S03]  /*b210*/  LEA R138, P4, R132, R3, 0x2 ;  /* 0x00000003848a7211 */ /* 0x002fc600078810ff */
[----:B------:R-:W-:Y:S01]  /*b220*/  STL [R1+0x924], R140 ;  /* 0x0009248c01007387 */ /* 0x000fe20000100800 */
[----:B------:R-:W-:-:S03]  /*b230*/  LEA.HI.X.SX32 R139, R132, R2, 0x2, P4 ;  /* 0x00000002848b7211 */ /* 0x000fc600020f16ff */
[----:B------:R-:W-:Y:S01]  /*b240*/  STL [R1+0x900], R142 ;  /* 0x0009008e01007387 */ /* 0x000fe20000100800 */
[----:B------:R-:W-:-:S03]  /*b250*/  @!P6 IMAD.IADD R115, R115, 0x1, -R4 ;  /* 0x000000017373e824 */ /* 0x000fc600078e0a04 */
        /* <DEDUP_REMOVED lines=9> */
[----:B------:R-:W-:Y:S01]  /*b2f0*/  IMAD.MOV.U32 R136, RZ, RZ, R137 ;  /* 0x000000ffff887224 */ /* 0x000fe200078e0089 */
[----:B------:R-:W-:Y:S01]  /*b300*/  ISETP.GE.AND P4, PT, R232, RZ, PT ;  /* 0x000000ffe800720c */ /* 0x000fe20003f86270 */
        /* <DEDUP_REMOVED lines=14> */
[----:B------:R-:W-:Y:S01]  /*b3f0*/  @!P5 IMAD.IADD R113, R113, 0x1, -R4 ;  /* 0x000000017171d824 */ /* 0x000fe200078e0a04 */
[----:B------:R-:W-:Y:S01]  /*b400*/  LEA R132, P5, R133, R3, 0x2 ;  /* 0x0000000385847211 */ /* 0x000fe200078a10ff */
[----:B------:R-:W-:Y:S02]  /*b410*/  @!P6 IMAD.MOV R128, RZ, RZ, -R128 ;  /* 0x000000ffff80e224 */ /* 0x000fe400078e0a80 */
[----:B----4-:R-:W-:Y:S02]  /*b420*/  IMAD.MOV.U32 R136, RZ, RZ, R138 ;  /* 0x000000ffff887224 */ /* 0x010fe400078e008a */
[----:B------:R-:W-:-:S02]  /*b430*/  IMAD.MOV.U32 R137, RZ, RZ, R139 ;  /* 0x000000ffff897224 */ /* 0x000fc400078e008b */
[----:B------:R-:W-:Y:S01]  /*b440*/  @!P2 IMAD.MOV R129, RZ, RZ, -R129 ;  /* 0x000000ffff81a224 */ /* 0x000fe200078e0a81 */
[----:B------:R-:W-:Y:S02]  /*b450*/  LEA R135, P2, R130, R3, 0x2 ;  /* 0x0000000382877211 */ /* 0x000fe400078410ff */
[----:B------:R4:W-:Y:S01]  /*b460*/  LDGSTS.E [R0+0xe800], [R136.64], P1 ;  /* 0x0e80000088007fae */ /* 0x0009e2000892184a */
[----:B-1----:R-:W-:-:S03]  /*b470*/  LEA.HI.X.SX32 R139, R133, R2, 0x2, P5 ;  /* 0x00000002858b7211 */ /* 0x002fc600028f16ff */
[----:B------:R1:W-:Y:S01]  /*b480*/  STL [R1+0x964], R132 ;  /* 0x0009648401007387 */ /* 0x0003e20000100800 */
[----:B----4-:R-:W-:Y:S02]  /*b490*/  LEA R137, P6, R134, R3, 0x2 ;  /* 0x0000000386897211 */ /* 0x010fe400078c10ff */
        /* <DEDUP_REMOVED lines=11> */
[----:B------:R-:W4:Y:S01]  /*b550*/  LDL R232, [R1+0xfec] ;  /* 0x000fec0001e87983 */ /* 0x000f220000100800 */
[----:B------:R-:W-:-:S02]  /*b560*/  ISETP.GT.U32.AND P2, PT, R4, R113, PT ;  /* 0x000000710400720c */ /* 0x000fc40003f44070 */
[----:B------:R-:W-:Y:S01]  /*b570*/  SEL R131, R157, R131, !P3 ;  /* 0x000000839d837207 */ /* 0x000fe20005800000 */
[----:B------:R1:W-:Y:S06]  /*b580*/  LDGSTS.E [R0+0xf000], [R132.64], P1 ;  /* 0x0f00000084007fae */ /* 0x0003ec000892184a */
[----:B------:R-:W-:Y:S01]  /*b590*/  @!P5 IMAD.IADD R115, R115, 0x1, -R4 ;  /* 0x000000017373d824 */ /* 0x000fe200078e0a04 */
[----:B--2---:R-:W-:Y:S02]  /*b5a0*/  ISETP.GE.AND P4, PT, R233, RZ, PT ;  /* 0x000000ffe900720c */ /* 0x004fe40003f86270 */
[----:B------:R-:W2:Y:S01]  /*b5b0*/  LDL R233, [R1+0xfd8] ;  /* 0x000fd80001e97983 */ /* 0x000ea20000100800 */
[----:B---3--:R-:W-:-:S03]  /*b5c0*/  ISETP.GE.AND P5, PT, R235, RZ, PT ;  /* 0x000000ffeb00720c */ /* 0x008fc60003fa6270 */
[----:B------:R-:W3:Y:S01]  /*b5d0*/  LDL R235, [R1+0xfb8] ;  /* 0x000fb80001eb7983 */ /* 0x000ee20000100800 */
[----:B-1----:R-:W-:Y:S01]  /*b5e0*/  IMAD.MOV.U32 R132, RZ, RZ, R137 ;  /* 0x000000ffff847224 */ /* 0x002fe200078e0089 */
[----:B------:R-:W-:Y:S02]  /*b5f0*/  MOV R133, R138 ;  /* 0x0000008a00857202 */ /* 0x000fe40000000f00 */
        /* <DEDUP_REMOVED lines=8> */
[----:B------:R-:W-:Y:S01]  /*b680*/  @!P2 IMAD.IADD R113, R113, 0x1, -R4 ;  /* 0x000000017171a824 */ /* 0x000fe200078e0a04 */
[-C--:B------:R-:W-:Y:S01]  /*b690*/  LEA R130, P2, R131, R3.reuse, 0x2 ;  /* 0x0000000383827211 */ /* 0x080fe200078410ff */
[----:B-1----:R-:W-:Y:S02]  /*b6a0*/  IMAD.MOV.U32 R132, RZ, RZ, R135 ;  /* 0x000000ffff847224 */ /* 0x002fe400078e0087 */
[----:B------:R-:W-:Y:S02]  /*b6b0*/  IMAD.MOV.U32 R133, RZ, RZ, R136 ;  /* 0x000000ffff857224 */ /* 0x000fe400078e0088 */
[----:B------:R-:W-:Y:S01]  /*b6c0*/  @!P5 IMAD.MOV R126, RZ, RZ, -R126 ;  /* 0x000000ffff7ed224 */ /* 0x000fe200078e0a7e */
[----:B------:R-:W-:Y:S01]  /*b6d0*/  LEA R134, P5, R127, R3, 0x2 ;  /* 0x000000037f867211 */ /* 0x000fe200078a10ff */
[----:B------:R-:W-:Y:S01]  /*b6e0*/  @!P4 IMAD.MOV R125, RZ, RZ, -R125 ;  /* 0x000000ffff7dc224 */ /* 0x000fe200078e0a7d */
[----:B------:R1:W-:Y:S01]  /*b6f0*/  LDGSTS.E [R0+0x10000], [R132.64], P1 ;  /* 0x1000000084007fae */ /* 0x0003e2000892184a */
[----:B----4-:R-:W-:-:S02]  /*b700*/  LEA.HI.X.SX32 R136, R131, R2, 0x2, P2 ;  /* 0x0000000283887211 */ /* 0x010fc400010f16ff */
[----:B------:R-:W-:Y:S01]  /*b710*/  LEA.HI.X.SX32 R135, R127, R2, 0x2, P5 ;  /* 0x000000027f877211 */ /* 0x000fe200028f16ff */
        /* <DEDUP_REMOVED lines=9> */
[C---:B------:R-:W-:Y:S02]  /*b7b0*/  ISETP.GT.U32.AND P2, PT, R4.reuse, R112, PT ;  /* 0x000000700400720c */ /* 0x040fe40003f44070 */
[----:B------:R-:W-:Y:S01]  /*b7c0*/  ISETP.GT.U32.AND P5, PT, R4, R110, PT ;  /* 0x0000006e0400720c */ /* 0x000fe20003fa4070 */
[----:B------:R-:W-:Y:S01]  /*b7d0*/  IMAD.MOV.U32 R131, RZ, RZ, R136 ;  /* 0x000000ffff837224 */ /* 0x000fe200078e0088 */
[----:B------:R-:W-:Y:S01]  /*b7e0*/  SEL R129, R157, R129, !P3 ;  /* 0x000000819d817207 */ /* 0x000fe20005800000 */
[----:B------:R-:W4:Y:S08]  /*b7f0*/  LDL R176, [R1+0xe1c] ;  /* 0x000e1c0001b07983 */ /* 0x000f300000100800 */
[----:B------:R-:W-:Y:S01]  /*b800*/  @!P2 IADD3 R112, R112, -R4, RZ ;  /* 0x800000047070a210 */ /* 0x000fe20007ffe0ff */
[----:B------:R4:W-:Y:S01]  /*b810*/  LDGSTS.E [R0+0x10800], [R130.64], P1 ;  /* 0x1080000082007fae */ /* 0x0009e2000892184a */
[----:B--2---:R-:W-:-:S03]  /*b820*/  ISETP.GE.AND P6, PT, R233, RZ, PT ;  /* 0x000000ffe900720c */ /* 0x004fc60003fc6270 */
[----:B------:R-:W2:Y:S01]  /*b830*/  LDL R233, [R1+0xf94] ;  /* 0x000f940001e97983 */ /* 0x000ea20000100800 */
[----:B---3--:R-:W-:-:S03]  /*b840*/  ISETP.GE.AND P2, PT, R235, RZ, PT ;  /* 0x000000ffeb00720c */ /* 0x008fc60003f46270 */
[----:B------:R-:W3:Y:S01]  /*b850*/  LDL R235, [R1+0xf64] ;  /* 0x000f640001eb7983 */ /* 0x000ee20000100800 */
[----:B------:R-:W-:Y:S02]  /*b860*/  IMAD R129, R129, c[0x0][0x190], RZ ;  /* 0x0000640081817a24 */ /* 0x000fe400078e02ff */
[----:B----4-:R-:W-:Y:S02]  /*b870*/  IMAD.MOV.U32 R130, RZ, RZ, R134 ;  /* 0x000000ffff827224 */ /* 0x010fe400078e0086 */
[----:B------:R-:W-:Y:S01]  /*b880*/  IMAD.MOV.U32 R131, RZ, RZ, R135 ;  /* 0x000000ffff837224 */ /* 0x000fe200078e0087 */
[C---:B------:R-:W-:Y:S01]  /*b890*/  SEL R125, R157.reuse, R125, !P3 ;  /* 0x0000007d9d7d7207 */ /* 0x040fe20005800000 */
[----:B------:R-:W-:Y:S01]  /*b8a0*/  @!P5 IMAD.IADD R110, R110, 0x1, -R4 ;  /* 0x000000016e6ed824 */ /* 0x000fe200078e0a04 */
[----:B------:R-:W-:Y:S02]  /*b8b0*/  SEL R126, R157, R126, !P3 ;  /* 0x0000007e9d7e7207 */ /* 0x000fe40005800000 */
[----:B------:R-:W-:Y:S01]  /*b8c0*/  LEA R127, P5, R129, R3, 0x2 ;  /* 0x00000003817f7211 */ /* 0x000fe200078a10ff */
[----:B------:R4:W-:Y:S01]  /*b8d0*/  LDGSTS.E [R0+0x11000], [R130.64], P1 ;  /* 0x1100000082007fae */ /* 0x0009e2000892184a */
[----:B------:R-:W-:-:S02]  /*b8e0*/  IMAD R125, R125, c[0x0][0x190], RZ ;  /* 0x000064007d7d7a24 */ /* 0x000fc400078e02ff */
[----:B------:R-:W-:Y:S02]  /*b8f0*/  IMAD R126, R126, c[0x0][0x190], RZ ;  /* 0x000064007e7e7a24 */ /* 0x000fe400078e02ff */
[----:B------:R-:W-:Y:S02]  /*b900*/  @!P6 IMAD.MOV R123, RZ, RZ, -R123 ;  /* 0x000000ffff7be224 */ /* 0x000fe400078e0a7b */
[----:B----4-:R-:W-:Y:S02]  /*b910*/  IMAD.MOV.U32 R130, RZ, RZ, R132 ;  /* 0x000000ffff827224 */ /* 0x010fe400078e0084 */
[----:B------:R-:W-:Y:S01]  /*b920*/  IMAD.MOV.U32 R131, RZ, RZ, R133 ;  /* 0x000000ffff837224 */ /* 0x000fe200078e0085 */
[----:B-1----:R-:W-:Y:S02]  /*b930*/  LEA.HI.X.SX32 R133, R129, R2, 0x2, P5 ;  /* 0x0000000281857211 */ /* 0x002fe400028f16ff */
[----:B------:R-:W-:Y:S01]  /*b940*/  ISETP.GT.U32.AND P5, PT, R4, R112, PT ;  /* 0x000000700400720c */ /* 0x000fe20003fa4070 */
[----:B------:R-:W-:Y:S01]  /*b950*/  @!P2 IMAD.MOV R124, RZ, RZ, -R124 ;  /* 0x000000ffff7ca224 */ /* 0x000fe200078e0a7c */
[----:B------:R1:W-:Y:S01]  /*b960*/  LDGSTS.E [R0+0x11800], [R130.64], P1 ;  /* 0x1180000082007fae */ /* 0x0003e2000892184a */
[----:B------:R-:W-:-:S03]  /*b970*/  LEA R128, P2, R126, R3, 0x2 ;  /* 0x000000037e807211 */ /* 0x000fc600078410ff */
        /* <DEDUP_REMOVED lines=9> */
[----:B------:R-:W-:Y:S01]  /*ba10*/  STL [R1+0xc40], R130 ;  /* 0x000c408201007387 */ /* 0x000fe20000100800 */
[----:B------:R-:W-:-:S13]  /*ba20*/  ISETP.GT.U32.AND P6, PT, R4, R110, PT ;  /* 0x0000006e0400720c */ /* 0x000fda0003fc4070 */
[----:B------:R-:W-:Y:S01]  /*ba30*/  @!P6 IMAD.IADD R110, R110, 0x1, -R4 ;  /* 0x000000016e6ee824 */ /* 0x000fe200078e0a04 */
[----:B--2---:R-:W-:Y:S02]  /*ba40*/  ISETP.GE.AND P5, PT, R233, RZ, PT ;  /* 0x000000ffe900720c */ /* 0x004fe40003fa6270 */
[----:B------:R-:W2:Y:S01]  /*ba50*/  LDL R233, [R1+0xf3c] ;  /* 0x000f3c0001e97983 */ /* 0x000ea20000100800 */
[----:B---3--:R-:W-:-:S03]  /*ba60*/  ISETP.GE.AND P6, PT, R235, RZ, PT ;  /* 0x000000ffeb00720c */ /* 0x008fc60003fc6270 */
[----:B------:R-:W3:Y:S01]  /*ba70*/  LDL R235, [R1+0xf2c] ;  /* 0x000f2c0001eb7983 */ /* 0x000ee20000100800 */
[----:B------:R-:W-:-:S03]  /*ba80*/  ISETP.GE.AND P4, PT, R232, RZ, PT ;  /* 0x000000ffe800720c */ /* 0x000fc60003f86270 */
[----:B------:R-:W3:Y:S10]  /*ba90*/  LDL R232, [R1+0xf4c] ;  /* 0x000f4c0001e87983 */ /* 0x000ef40000100800 */
[----:B------:R-:W-:Y:S01]  /*baa0*/  @!P4 IMAD.MOV R122, RZ, RZ, -R122 ;  /* 0x000000ffff7ac224 */ /* 0x000fe200078e0a7a */
[----:B------:R-:W-:Y:S01]  /*bab0*/  ISETP.GT.U32.AND P4, PT, R4, R111, PT ;  /* 0x0000006f0400720c */ /* 0x000fe20003f84070 */
[----:B------:R-:W-:-:S02]  /*bac0*/  IMAD.MOV.U32 R126, RZ, RZ, R127 ;  /* 0x000000ffff7e7224 */ /* 0x000fc400078e007f */
[----:B----4-:R-:W-:Y:S01]  /*bad0*/  IMAD.MOV.U32 R127, RZ, RZ, R133 ;  /* 0x000000ffff7f7224 */ /* 0x010fe200078e0085 */
[----:B------:R-:W-:Y:S02]  /*bae0*/  ISETP.GT.U32.AND P2, PT, R4, R108, PT ;  /* 0x0000006c0400720c */ /* 0x000fe40003f44070 */
[----:B------:R-:W-:Y:S02]  /*baf0*/  SEL R122, R157, R122, !P3 ;  /* 0x0000007a9d7a7207 */ /* 0x000fe40005800000 */
[----:B------:R4:W-:Y:S05]  /*bb00*/  LDGSTS.E [R0+0x12000], [R126.64], P1 ;  /* 0x120000007e007fae */ /* 0x0009ea000892184a */
[----:B------:R-:W-:Y:S01]  /*bb10*/  @!P4 IMAD.IADD R111, R111, 0x1, -R4 ;  /* 0x000000016f6fc824 */ /* 0x000fe200078e0a04 */
[----:B------:R-:W-:Y:S01]  /*bb20*/  ISETP.GE.AND P4, PT, R176, RZ, PT ;  /* 0x000000ffb000720c */ /* 0x000fe20003f86270 */
[----:B------:R-:W-:Y:S01]  /*bb30*/  IMAD R122, R122, c[0x0][0x190], RZ ;  /* 0x000064007a7a7a24 */ /* 0x000fe200078e02ff */
[----:B------:R-:W-:Y:S01]  /*bb40*/  SEL R123, R157, R123, !P3 ;  /* 0x0000007b9d7b7207 */ /* 0x000fe20005800000 */
[----:B----4-:R-:W-:-:S02]  /*bb50*/  IMAD.MOV.U32 R126, RZ, RZ, R131 ;  /* 0x000000ffff7e7224 */ /* 0x010fc400078e0083 */
[----:B------:R-:W-:Y:S01]  /*bb60*/  IMAD.MOV.U32 R127, RZ, RZ, R132 ;  /* 0x000000ffff7f7224 */ /* 0x000fe200078e0084 */
[----:B------:R-:W-:Y:S01]  /*bb70*/  SEL R124, R157, R124, !P3 ;  /* 0x0000007c9d7c7207 */ /* 0x000fe20005800000 */
[----:B------:R-:W-:-:S03]  /*bb80*/  IMAD R123, R123, c[0x0][0x190], RZ ;  /* 0x000064007b7b7a24 */ /* 0x000fc600078e02ff */
[----:B------:R4:W-:Y:S03]  /*bb90*/  LDGSTS.E [R0+0x12800], [R126.64], P1 ;  /* 0x128000007e007fae */ /* 0x0009e6000892184a */
[----:B------:R-:W-:Y:S01]  /*bba0*/  @!P4 IADD3 R120, -R120, RZ, RZ ;  /* 0x000000ff7878c210 */ /* 0x000fe20007ffe1ff */
[----:B------:R-:W-:Y:S02]  /*bbb0*/  IMAD R124, R124, c[0x0][0x190], RZ ;  /* 0x000064007c7c7a24 */ /* 0x000fe400078e02ff */
[----:B------:R-:W-:Y:S02]  /*bbc0*/  @!P2 IMAD.IADD R108, R108, 0x1, -R4 ;  /* 0x000000016c6ca824 */ /* 0x000fe400078e0a04 */
[----:B----4-:R-:W-:Y:S02]  /*bbd0*/  IMAD.MOV.U32 R126, RZ, RZ, R128 ;  /* 0x000000ffff7e7224 */ /* 0x010fe400078e0080 */
[----:B------:R-:W-:Y:S01]  /*bbe0*/  IMAD.MOV.U32 R127, RZ, RZ, R130 ;  /* 0x000000ffff7f7224 */ /* 0x000fe200078e0082 */
[----:B-1----:R-:W-:-:S04]  /*bbf0*/  LEA R128, P4, R122, R3, 0x2 ;  /* 0x000000037a807211 */ /* 0x002fc800078810ff */
[----:B------:R1:W-:Y:S01]  /*bc00*/  LDGSTS.E [R0+0x13000], [R126.64], P1 ;  /* 0x130000007e007fae */ /* 0x0003e2000892184a */
[-C--:B------:R-:W-:Y:S02]  /*bc10*/  LEA.HI.X.SX32 R129, R122, R2.reuse, 0x2, P4 ;  /* 0x000000027a817211 */ /* 0x080fe400020f16ff */
[CC--:B------:R-:W-:Y:S01]  /*bc20*/  LEA R125, P4, R124.reuse, R3.reuse, 0x2 ;  /* 0x000000037c7d7211 */ /* 0x0c0fe200078810ff */
[----:B------:R-:W-:Y:S03]  /*bc30*/  STL [R1+0xc4c], R128 ;  /* 0x000c4c8001007387 */ /* 0x000fe60000100800 */
[----:B------:R-:W-:Y:S02]  /*bc40*/  LEA.HI.X.SX32 R124, R124, R2, 0x2, P4 ;  /* 0x000000027c7c7211 */ /* 0x000fe400020f16ff */
[----:B-1----:R-:W-:-:S04]  /*bc50*/  LEA R126, P2, R123, R3, 0x2 ;  /* 0x000000037b7e7211 */ /* 0x002fc800078410ff */
[----:B------:R-:W-:Y:S01]  /*bc60*/  LEA.HI.X.SX32 R127, R123, R2, 0x2, P2 ;  /* 0x000000027b7f7211 */ /* 0x000fe200010f16ff */
[----:B------:R1:W-:Y:S01]  /*bc70*/  STL [R1+0xc54], R126 ;  /* 0x000c547e01007387 */ /* 0x0003e20000100800 */
[----:B------:R-:W-:-:S03]  /*bc80*/  @!P6 IMAD.MOV R116, RZ, RZ, -R116 ;  /* 0x000000ffff74e224 */ /* 0x000fc600078e0a74 */
[----:B------:R-:W-:Y:S04]  /*bc90*/  STL [R1+0xc48], R129 ;  /* 0x000c488101007387 */ /* 0x000fe80000100800 */
[----:B------:R-:W-:Y:S04]  /*bca0*/  STL [R1+0xc5c], R125 ;  /* 0x000c5c7d01007387 */ /* 0x000fe80000100800 */
[----:B------:R-:W-:Y:S04]  /*bcb0*/  STL [R1+0xc50], R127 ;  /* 0x000c507f01007387 */ /* 0x000fe80000100800 */
[----:B------:R4:W-:Y:S01]  /*bcc0*/  STL [R1+0xc58], R124 ;  /* 0x000c587c01007387 */ /* 0x0009e20000100800 */
[----:B------:R-:W-:Y:S01]  /*bcd0*/  @!P5 IMAD.MOV R121, RZ, RZ, -R121 ;  /* 0x000000ffff79d224 */ /* 0x000fe200078e0a79 */
[----:B------:R-:W-:-:S13]  /*bce0*/  ISETP.GT.U32.AND P5, PT, R4, R109, PT ;  /* 0x0000006d0400720c */ /* 0x000fda0003fa4070 */
[----:B------:R-:W-:Y:S01]  /*bcf0*/  @!P5 IMAD.IADD R109, R109, 0x1, -R4 ;  /* 0x000000016d6dd824 */ /* 0x000fe200078e0a04 */
[----:B--2---:R-:W-:Y:S02]  /*bd00*/  ISETP.GE.AND P6, PT, R233, RZ, PT ;  /* 0x000000ffe900720c */ /* 0x004fe40003fc6270 */
[----:B------:R-:W2:Y:S01]  /*bd10*/  LDL R233, [R1+0xeec] ;  /* 0x000eec0001e97983 */ /* 0x000ea20000100800 */
[----:B---3--:R-:W-:-:S03]  /*bd20*/  ISETP.GE.AND P5, PT, R235, RZ, PT ;  /* 0x000000ffeb00720c */ /* 0x008fc60003fa6270 */
[----:B------:R-:W3:Y:S01]  /*bd30*/  LDL R235, [R1+0xedc] ;  /* 0x000edc0001eb7983 */ /* 0x000ee20000100800 */
[----:B------:R-:W-:Y:S02]  /*bd40*/  IMAD.MOV.U32 R122, RZ, RZ, R128 ;  /* 0x000000ffff7a7224 */ /* 0x000fe400078e0080 */
[----:B------:R-:W-:Y:S01]  /*bd50*/  IMAD.MOV.U32 R123, RZ, RZ, R129 ;  /* 0x000000ffff7b7224 */ /* 0x000fe200078e0081 */
[----:B------:R-:W-:Y:S02]  /*bd60*/  ISETP.GE.AND P2, PT, R232, RZ, PT ;  /* 0x000000ffe800720c */ /* 0x000fe40003f46270 */
[----:B------:R-:W3:Y:S04]  /*bd70*/  LDL R232, [R1+0xefc] ;  /* 0x000efc0001e87983 */ /* 0x000ee80000100800 */
[----:B------:R1:W-:Y:S01]  /*bd80*/  LDGSTS.E [R0+0x13800], [R122.64], P1 ;  /* 0x138000007a007fae */ /* 0x0003e2000892184a */
[----:B------:R-:W-:Y:S01]  /*bd90*/  ISETP.GT.U32.AND P4, PT, R4, R108, PT ;  /* 0x0000006c0400720c */ /* 0x000fe20003f84070 */
[----:B-1----:R-:W-:-:S02]  /*bda0*/  IMAD.MOV.U32 R122, RZ, RZ, R126 ;  /* 0x000000ffff7a7224 */ /* 0x002fc400078e007e */
[----:B------:R-:W-:-:S05]  /*bdb0*/  IMAD.MOV.U32 R123, RZ, RZ, R127 ;  /* 0x000000ffff7b7224 */ /* 0x000fca00078e007f */
[----:B------:R1:W-:Y:S01]  /*bdc0*/  LDGSTS.E [R0+0x14000], [R122.64], P1 ;  /* 0x140000007a007fae */ /* 0x0003e2000892184a */
[----:B------:R-:W-:Y:S02]  /*bdd0*/  @!P2 IMAD.MOV R118, RZ, RZ, -R118 ;  /* 0x000000ffff76a224 */ /* 0x000fe400078e0a76 */
[----:B-1----:R-:W-:Y:S02]  /*bde0*/  IMAD.MOV.U32 R122, RZ, RZ, R125 ;  /* 0x000000ffff7a7224 */ /* 0x002fe400078e007d */
[----:B------:R-:W-:Y:S01]  /*bdf0*/  IMAD.MOV.U32 R123, RZ, RZ, R124 ;  /* 0x000000ffff7b7224 */ /* 0x000fe200078e007c */
[----:B------:R-:W-:-:S04]  /*be00*/  SEL R118, R157, R118, !P3 ;  /* 0x000000769d767207 */ /* 0x000fc80005800000 */
[----:B------:R1:W-:Y:S01]  /*be10*/  LDGSTS.E [R0+0x14800], [R122.64], P1 ;  /* 0x148000007a007fae */ /* 0x0003e2000892184a */
[----:B------:R-:W-:Y:S01]  /*be20*/  ISETP.GT.U32.AND P2, PT, R4, R109, PT ;  /* 0x0000006d0400720c */ /* 0x000fe20003f44070 */
[----:B------:R-:W-:Y:S01]  /*be30*/  IMAD R118, R118, c[0x0][0x190], RZ ;  /* 0x0000640076767a24 */ /* 0x000fe200078e02ff */
[C---:B-1----:R-:W-:Y:S02]  /*be40*/  SEL R122, R157.reuse, R121, !P3 ;  /* 0x000000799d7a7207 */ /* 0x042fe40005800000 */
[----:B------:R-:W-:-:S03]  /*be50*/  SEL R121, R157, R116, !P3 ;  /* 0x000000749d797207 */ /* 0x000fc60005800000 */
[----:B------:R-:W-:Y:S02]  /*be60*/  IMAD R122, R122, c[0x0][0x190], RZ ;  /* 0x000064007a7a7a24 */ /* 0x000fe400078e02ff */
[----:B------:R-:W-:Y:S02]  /*be70*/  IMAD R121, R121, c[0x0][0x190], RZ ;  /* 0x0000640079797a24 */ /* 0x000fe400078e02ff */
[----:B------:R-:W-:Y:S02]  /*be80*/  IMAD.MOV.U32 R116, RZ, RZ, R119 ;  /* 0x000000ffff747224 */ /* 0x000fe400078e0077 */
[----:B------:R-:W-:Y:S01]  /*be90*/  @!P4 IMAD.IADD R108, R108, 0x1, -R4 ;  /* 0x000000016c6cc824 */ /* 0x000fe200078e0a04 */
[-C--:B------:R-:W-:Y:S01]  /*bea0*/  LEA R126, P4, R122, R3.reuse, 0x2 ;  /* 0x000000037a7e7211 */ /* 0x080fe200078810ff */
[----:B------:R-:W-:Y:S01]  /*beb0*/  @!P5 IMAD.MOV R117, RZ, RZ, -R117 ;  /* 0x000000ffff75d224 */ /* 0x000fe200078e0a75 */
[-C--:B----4-:R-:W-:Y:S01]  /*bec0*/  LEA R124, P5, R121, R3.reuse, 0x2 ;  /* 0x00000003797c7211 */ /* 0x090fe200078a10ff */
[----:B------:R-:W-:Y:S01]  /*bed0*/  @!P6 IMAD.MOV R116, RZ, RZ, -R116 ;  /* 0x000000ffff74e224 */ /* 0x000fe200078e0a74 */
[----:B------:R-:W-:-:S02]  /*bee0*/  LEA R123, P6, R118, R3, 0x2 ;  /* 0x00000003767b7211 */ /* 0x000fc400078c10ff */
[-C--:B------:R-:W-:Y:S01]  /*bef0*/  LEA.HI.X.SX32 R127, R122, R2.reuse, 0x2, P4 ;  /* 0x000000027a7f7211 */ /* 0x080fe200020f16ff */
[----:B------:R-:W-:Y:S01]  /*bf00*/  STL [R1+0xc64], R126 ;  /* 0x000c647e01007387 */ /* 0x000fe20000100800 */
        /* <DEDUP_REMOVED lines=10> */
[----:B------:R-:W-:Y:S01]  /*bfb0*/  MOV R118, R126 ;  /* 0x0000007e00767202 */ /* 0x000fe20000000f00 */
        /* <DEDUP_REMOVED lines=9> */
[----:B------:R-:W-:Y:S01]  /*c050*/  ISETP.GE.AND P5, PT, R232, RZ, PT ;  /* 0x000000ffe800720c */ /* 0x000fe20003fa6270 */
[----:B-1----:R-:W-:Y:S01]  /*c060*/  IMAD.MOV.U32 R118, RZ, RZ, R124 ;  /* 0x000000ffff767224 */ /* 0x002fe200078e007c */
[----:B------:R-:W-:Y:S01]  /*c070*/  SEL R117, R157, R117, !P3 ;  /* 0x000000759d757207 */ /* 0x000fe20005800000 */
[----:B------:R-:W-:Y:S01]  /*c080*/  IMAD.MOV.U32 R119, RZ, RZ, R125 ;  /* 0x000000ffff777224 */ /* 0x000fe200078e007d */
[----:B------:R-:W3:Y:S01]  /*c090*/  LDL R232, [R1+0xed4] ;  /* 0x000ed40001e87983 */ /* 0x000ee20000100800 */
[----:B------:R-:W-:-:S03]  /*c0a0*/  IMAD R116, R116, c[0x0][0x190], RZ ;  /* 0x0000640074747a24 */ /* 0x000fc600078e02ff */
[----:B------:R1:W-:Y:S05]  /*c0b0*/  LDGSTS.E [R0+0x15800], [R118.64], P1 ;  /* 0x1580000076007fae */ /* 0x0003ea000892184a */
[----:B------:R-:W-:Y:S02]  /*c0c0*/  @!P5 IMAD.MOV R115, RZ, RZ, -R115 ;  /* 0x000000ffff73d224 */ /* 0x000fe400078e0a73 */
[----:B------:R-:W-:-:S03]  /*c0d0*/  IMAD R117, R117, c[0x0][0x190], RZ ;  /* 0x0000640075757a24 */ /* 0x000fc600078e02ff */
[----:B------:R-:W-:Y:S01]  /*c0e0*/  SEL R115, R157, R115, !P3 ;  /* 0x000000739d737207 */ /* 0x000fe20005800000 */
[----:B-1----:R-:W-:Y:S02]  /*c0f0*/  IMAD.MOV.U32 R118, RZ, RZ, R123 ;  /* 0x000000ffff767224 */ /* 0x002fe400078e007b */
[----:B------:R-:W-:Y:S02]  /*c100*/  IMAD.MOV.U32 R119, RZ, RZ, R121 ;  /* 0x000000ffff777224 */ /* 0x000fe400078e0079 */
[----:B------:R-:W-:Y:S01]  /*c110*/  @!P6 IMAD.IADD R106, R106, 0x1, -R4 ;  /* 0x000000016a6ae824 */ /* 0x000fe200078e0a04 */
[C---:B------:R-:W-:Y:S01]  /*c120*/  LEA R122, P6, R116.reuse, R3, 0x2 ;  /* 0x00000003747a7211 */ /* 0x040fe200078c10ff */
[----:B------:R-:W-:Y:S01]  /*c130*/  IMAD R115, R115, c[0x0][0x190], RZ ;  /* 0x0000640073737a24 */ /* 0x000fe200078e02ff */
[----:B------:R1:W-:Y:S01]  /*c140*/  LDGSTS.E [R0+0x16000], [R118.64], P1 ;  /* 0x1600000076007fae */ /* 0x0003e2000892184a */
[----:B------:R-:W-:Y:S01]  /*c150*/  @!P2 IMAD.MOV R114, RZ, RZ, -R114 ;  /* 0x000000ffff72a224 */ /* 0x000fe200078e0a72 */
[----:B------:R-:W-:-:S02]  /*c160*/  LEA.HI.X.SX32 R123, R116, R2, 0x2, P6 ;  /* 0x00000002747b7211 */ /* 0x000fc400030f16ff */
[----:B------:R-:W-:Y:S01]  /*c170*/  STL [R1+0xc78], R122 ;  /* 0x000c787a01007387 */ /* 0x000fe20000100800 */
[-C--:B-1----:R-:W-:Y:S02]  /*c180*/  LEA R119, P2, R117, R3.reuse, 0x2 ;  /* 0x0000000375777211 */ /* 0x082fe400078410ff */
[----:B------:R-:W-:Y:S02]  /*c190*/  LEA R118, P6, R115, R3, 0x2 ;  /* 0x0000000373767211 */ /* 0x000fe400078c10ff */
[----:B----4-:R-:W-:Y:S01]  /*c1a0*/  LEA.HI.X.SX32 R121, R117, R2, 0x2, P2 ;  /* 0x0000000275797211 */ /* 0x010fe200010f16ff */
[----:B------:R-:W-:Y:S04]  /*c1b0*/  STL [R1+0xd00], R119 ;  /* 0x000d007701007387 */ /* 0x000fe80000100800 */
[----:B------:R-:W-:Y:S04]  /*c1c0*/  STL [R1+0xc74], R123 ;  /* 0x000c747b01007387 */ /* 0x000fe80000100800 */
[----:B------:R-:W-:Y:S04]  /*c1d0*/  STL [R1+0xd08], R118 ;  /* 0x000d087601007387 */ /* 0x000fe80000100800 */
[----:B------:R-:W-:Y:S01]  /*c1e0*/  STL [R1+0xc7c], R121 ;  /* 0x000c7c7901007387 */ /* 0x000fe20000100800 */
[----:B------:R-:W-:-:S02]  /*c1f0*/  ISETP.GT.U32.AND P5, PT, R4, R107, PT ;  /* 0x0000006b0400720c */ /* 0x000fc40003fa4070 */
[----:B------:R-:W-:-:S11]  /*c200*/  LEA.HI.X.SX32 R115, R115, R2, 0x2, P6 ;  /* 0x0000000273737211 */ /* 0x000fd600030f16ff */
[----:B------:R-:W-:Y:S01]  /*c210*/  @!P5 IMAD.IADD R107, R107, 0x1, -R4 ;  /* 0x000000016b6bd824 */ /* 0x000fe200078e0a04 */
[----:B--2---:R-:W-:Y:S02]  /*c220*/  ISETP.GE.AND P2, PT, R233, RZ, PT ;  /* 0x000000ffe900720c */ /* 0x004fe40003f46270 */
[----:B------:R-:W2:Y:S01]  /*c230*/  LDL R233, [R1+0xec8] ;  /* 0x000ec80001e97983 */ /* 0x000ea20000100800 */
[----:B---3--:R-:W-:-:S03]  /*c240*/  ISETP.GE.AND P5, PT, R235, RZ, PT ;  /* 0x000000ffeb00720c */ /* 0x008fc60003fa6270 */
[----:B------:R1:W-:Y:S04]  /*c250*/  STL [R1+0xd04], R115 ;  /* 0x000d047301007387 */ /* 0x0003e80000100800 */
[----:B------:R-:W3:Y:S01]  /*c260*/  LDL R235, [R1+0xebc] ;  /* 0x000ebc0001eb7983 */ /* 0x000ee20000100800 */
[----:B------:R-:W-:Y:S02]  /*c270*/  IMAD.MOV.U32 R116, RZ, RZ, R122 ;  /* 0x000000ffff747224 */ /* 0x000fe400078e007a */
[----:B------:R-:W-:Y:S01]  /*c280*/  IMAD.MOV.U32 R117, RZ, RZ, R123 ;  /* 0x000000ffff757224 */ /* 0x000fe200078e007b */
[----:B------:R-:W-:Y:S01]  /*c290*/  ISETP.GT.U32.AND P6, PT, R4, R104, PT ;  /* 0x000000680400720c */ /* 0x000fe20003fc4070 */
[----:B------:R-:W-:Y:S01]  /*c2a0*/  @!P4 IMAD.MOV R113, RZ, RZ, -R113 ;  /* 0x000000ffff71c224 */ /* 0x000fe200078e0a71 */
[----:B------:R-:W-:-:S02]  /*c2b0*/  SEL R114, R157, R114, !P3 ;  /* 0x000000729d727207 */ /* 0x000fc40005800000 */
[----:B------:R4:W-:Y:S02]  /*c2c0*/  LDGSTS.E [R0+0x16800], [R116.64], P1 ;  /* 0x1680000074007fae */ /* 0x0009e4000892184a */
[----:B------:R-:W-:Y:S01]  /*c2d0*/  SEL R113, R157, R113, !P3 ;  /* 0x000000719d717207 */ /* 0x000fe20005800000 */
[----:B------:R-:W-:Y:S02]  /*c2e0*/  IMAD R114, R114, c[0x0][0x190], RZ ;  /* 0x0000640072727a24 */ /* 0x000fe400078e02ff */
[----:B----4-:R-:W-:Y:S01]  /*c2f0*/  IMAD.MOV.U32 R116, RZ, RZ, R119 ;  /* 0x000000ffff747224 */ /* 0x010fe200078e0077 */
[----:B------:R-:W-:Y:S01]  /*c300*/  MOV R117, R121 ;  /* 0x0000007900757202 */ /* 0x000fe20000000f00 */
[----:B------:R-:W-:-:S04]  /*c310*/  IMAD R113, R113, c[0x0][0x190], RZ ;  /* 0x0000640071717a24 */ /* 0x000fc800078e02ff */
[----:B------:R4:W-:Y:S01]  /*c320*/  LDGSTS.E [R0+0x17000], [R116.64], P1 ;  /* 0x1700000074007fae */ /* 0x0009e2000892184a */
[----:B------:R-:W-:Y:S02]  /*c330*/  @!P6 IMAD.IADD R104, R104, 0x1, -R4 ;  /* 0x000000016868e824 */ /* 0x000fe400078e0a04 */
[----:B------:R-:W-:Y:S02]  /*c340*/  @!P5 IMAD.MOV R112, RZ, RZ, -R112 ;  /* 0x000000ffff70d224 */ /* 0x000fe400078e0a70 */
[----:B----4-:R-:W-:Y:S02]  /*c350*/  IMAD.MOV.U32 R116, RZ, RZ, R118 ;  /* 0x000000ffff747224 */ /* 0x010fe400078e0076 */
[----:B------:R-:W-:Y:S01]  /*c360*/  IMAD.MOV.U32 R117, RZ, RZ, R115 ;  /* 0x000000ffff757224 */ /* 0x000fe200078e0073 */
[----:B-1----:R-:W-:-:S04]  /*c370*/  LEA R115, P6, R114, R3, 0x2 ;  /* 0x0000000372737211 */ /* 0x002fc800078c10ff */
[----:B------:R1:W-:Y:S04]  /*c380*/  LDGSTS.E [R0+0x17800], [R116.64], P1 ;  /* 0x1780000074007fae */ /* 0x0003e8000892184a */
[----:B------:R4:W-:Y:S01]  /*c390*/  STL [R1+0xc84], R115 ;  /* 0x000c847301007387 */ /* 0x0009e20000100800 */
[C---:B-1----:R-:W-:Y:S02]  /*c3a0*/  LEA R116, P5, R113.reuse, R3, 0x2 ;  /* 0x0000000371747211 */ /* 0x042fe400078a10ff */
[-C--:B------:R-:W-:Y:S02]  /*c3b0*/  LEA.HI.X.SX32 R117, R114, R2.reuse, 0x2, P6 ;  /* 0x0000000272757211 */ /* 0x080fe400030f16ff */
[----:B------:R-:W-:-:S03]  /*c3c0*/  LEA.HI.X.SX32 R113, R113, R2, 0x2, P5 ;  /* 0x0000000271717211 */ /* 0x000fc600028f16ff */
[----:B------:R1:W-:Y:S04]  /*c3d0*/  STL [R1+0xc80], R117 ;  /* 0x000c807501007387 */ /* 0x0003e80000100800 */
[----:B------:R-:W-:Y:S04]  /*c3e0*/  STL [R1+0xcfc], R116 ;  /* 0x000cfc7401007387 */ /* 0x000fe80000100800 */
[----:B------:R1:W-:Y:S01]  /*c3f0*/  STL [R1+0xcf8], R113 ;  /* 0x000cf87101007387 */ /* 0x0003e20000100800 */
[----:B------:R-:W-:-:S03]  /*c400*/  ISETP.GE.AND P6, PT, R232, RZ, PT ;  /* 0x000000ffe800720c */ /* 0x000fc60003fc6270 */
[----:B------:R-:W4:Y:S10]  /*c410*/  LDL R232, [R1+0xeb0] ;  /* 0x000eb00001e87983 */ /* 0x000f340000100800 */
[----:B------:R-:W-:Y:S01]  /*c420*/  @!P6 IMAD.MOV R108, RZ, RZ, -R108 ;  /* 0x000000ffff6ce224 */ /* 0x000fe200078e0a6c */
[----:B--2---:R-:W-:-:S02]  /*c430*/  ISETP.GE.AND P5, PT, R233, RZ, PT ;  /* 0x000000ffe900720c */ /* 0x004fc40003fa6270 */
[----:B------:R-:W2:Y:S01]  /*c440*/  LDL R233, [R1+0xea4] ;  /* 0x000ea40001e97983 */ /* 0x000ea20000100800 */
[----:B---3--:R-:W-:-:S03]  /*c450*/  ISETP.GE.AND P6, PT, R235, RZ, PT ;  /* 0x000000ffeb00720c */ /* 0x008fc60003fc6270 */
[----:B------:R-:W3:Y:S01]  /*c460*/  LDL R235, [R1+0xe98] ;  /* 0x000e980001eb7983 */ /* 0x000ee20000100800 */
[C---:B------:R-:W-:Y:S01]  /*c470*/  ISETP.GT.U32.AND P4, PT, R4.reuse, R106, PT ;  /* 0x0000006a0400720c */ /* 0x040fe20003f84070 */
[----:B------:R-:W-:Y:S01]  /*c480*/  @!P2 IMAD.MOV R111, RZ, RZ, -R111 ;  /* 0x000000ffff6fa224 */ /* 0x000fe200078e0a6f */
[----:B------:R-:W-:-:S11]  /*c490*/  ISETP.GT.U32.AND P2, PT, R4, R105, PT ;  /* 0x000000690400720c */ /* 0x000fd60003f44070 */
[--C-:B------:R-:W-:Y:S01]  /*c4a0*/  @!P4 IMAD.IADD R106, R106, 0x1, -R4.reuse ;  /* 0x000000016a6ac824 */ /* 0x100fe200078e0a04 */
[----:B------:R-:W-:Y:S01]  /*c4b0*/  ISETP.GE.AND P4, PT, R176, RZ, PT ;  /* 0x000000ffb000720c */ /* 0x000fe20003f86270 */
[----:B------:R-:W-:Y:S01]  /*c4c0*/  IMAD.MOV.U32 R114, RZ, RZ, R115 ;  /* 0x000000ffff727224 */ /* 0x000fe200078e0073 */
[C---:B------:R-:W-:Y:S01]  /*c4d0*/  SEL R111, R157.reuse, R111, !P3 ;  /* 0x0000006f9d6f7207 */ /* 0x040fe20005800000 */
[----:B----4-:R-:W-:Y:S01]  /*c4e0*/  IMAD.MOV.U32 R115, RZ, RZ, R117 ;  /* 0x000000ffff737224 */ /* 0x010fe200078e0075 */
[----:B------:R-:W-:Y:S01]  /*c4f0*/  SEL R112, R157, R112, !P3 ;  /* 0x000000709d707207 */ /* 0x000fe20005800000 */
[----:B------:R-:W-:Y:S02]  /*c500*/  @!P2 IMAD.IADD R105, R105, 0x1, -R4 ;  /* 0x000000016969a824 */ /* 0x000fe400078e0a04 */
[----:B------:R-:W-:Y:S01]  /*c510*/  IMAD R111, R111, c[0x0][0x190], RZ ;  /* 0x000064006f6f7a24 */ /* 0x000fe200078e02ff */
[----:B------:R4:W-:Y:S05]  /*c520*/  LDGSTS.E [R0+0x18000], [R114.64], P1 ;  /* 0x1800000072007fae */ /* 0x0009ea000892184a */
[----:B------:R-:W-:Y:S01]  /*c530*/  @!P4 IMAD.MOV R110, RZ, RZ, -R110 ;  /* 0x000000ffff6ec224 */ /* 0x000fe200078e0a6e */
[----:B------:R-:W-:-:S04]  /*c540*/  ISETP.GT.U32.AND P4, PT, R4, R104, PT ;  /* 0x000000680400720c */ /* 0x000fc80003f84070 */
[----:B------:R-:W-:Y:S01]  /*c550*/  SEL R110, R157, R110, !P3 ;  /* 0x0000006e9d6e7207 */ /* 0x000fe20005800000 */
[----:B------:R-:W-:Y:S02]  /*c560*/  IMAD R112, R112, c[0x0][0x190], RZ ;  /* 0x0000640070707a24 */ /* 0x000fe400078e02ff */
[----:B----4-:R-:W-:Y:S02]  /*c570*/  IMAD.MOV.U32 R114, RZ, RZ, R116 ;  /* 0x000000ffff727224 */ /* 0x010fe400078e0074 */
[----:B------:R-:W-:Y:S01]  /*c580*/  IMAD.MOV.U32 R115, RZ, RZ, R113 ;  /* 0x000000ffff737224 */ /* 0x000fe200078e0071 */
[----:B------:R-:W-:Y:S01]  /*c590*/  ISETP.GT.U32.AND P2, PT, R4, R105, PT ;  /* 0x000000690400720c */ /* 0x000fe20003f44070 */
[----:B------:R-:W-:Y:S01]  /*c5a0*/  @!P5 IMAD.MOV R109, RZ, RZ, -R109 ;  /* 0x000000ffff6dd224 */ /* 0x000fe200078e0a6d */
[----:B-1----:R-:W-:Y:S01]  /*c5b0*/  LEA R117, P5, R111, R3, 0x2 ;  /* 0x000000036f757211 */ /* 0x002fe200078a10ff */
[----:B------:R-:W-:Y:S01]  /*c5c0*/  IMAD R113, R110, c[0x0][0x190], RZ ;  /* 0x000064006e717a24 */ /* 0x000fe200078e02ff */
[----:B------:R1:W-:Y:S01]  /*c5d0*/  LDGSTS.E [R0+0x18800], [R114.64], P1 ;  /* 0x1880000072007fae */ /* 0x0003e2000892184a */
[----:B------:R-:W-:-:S02]  /*c5e0*/  @!P4 IADD3 R104, R104, -R4, RZ ;  /* 0x800000046868c210 */ /* 0x000fc40007ffe0ff */
[-C--:B------:R-:W-:Y:S01]  /*c5f0*/  LEA.HI.X.SX32 R118, R111, R2.reuse, 0x2, P5 ;  /* 0x000000026f767211 */ /* 0x080fe200028f16ff */
[----:B------:R-:W-:Y:S01]  /*c600*/  STL [R1+0xc8c], R117 ;  /* 0x000c8c7501007387 */ /* 0x000fe20000100800 */
[CC--:B-1----:R-:W-:Y:S02]  /*c610*/  LEA R115, P4, R112.reuse, R3.reuse, 0x2 ;  /* 0x0000000370737211 */ /* 0x0c2fe400078810ff */
[C---:B------:R-:W-:Y:S02]  /*c620*/  LEA R114, P5, R113.reuse, R3, 0x2 ;  /* 0x0000000371727211 */ /* 0x040fe400078a10ff */
[-C--:B------:R-:W-:Y:S01]  /*c630*/  LEA.HI.X.SX32 R116, R112, R2.reuse, 0x2, P4 ;  /* 0x0000000270747211 */ /* 0x080fe200020f16ff */
[----:B------:R-:W-:Y:S01]  /*c640*/  STL [R1+0xcec], R115 ;  /* 0x000cec7301007387 */ /* 0x000fe20000100800 */
[----:B------:R-:W-:Y:S01]  /*c650*/  LEA.HI.X.SX32 R112, R113, R2, 0x2, P5 ;  /* 0x0000000271707211 */ /* 0x000fe200028f16ff */
[----:B------:R-:W-:Y:S02]  /*c660*/  @!P2 IMAD.IADD R105, R105, 0x1, -R4 ;  /* 0x000000016969a824 */ /* 0x000fe400078e0a04 */
[----:B------:R-:W-:Y:S04]  /*c670*/  STL [R1+0xc88], R118 ;  /* 0x000c887601007387 */ /* 0x000fe80000100800 */
[----:B------:R-:W-:Y:S04]  /*c680*/  STL [R1+0xcf4], R114 ;  /* 0x000cf47201007387 */ /* 0x000fe80000100800 */
[----:B------:R-:W-:Y:S04]  /*c690*/  STL [R1+0xc90], R116 ;  /* 0x000c907401007387 */ /* 0x000fe80000100800 */
[----:B------:R1:W-:Y:S01]  /*c6a0*/  STL [R1+0xcf0], R112 ;  /* 0x000cf07001007387 */ /* 0x0003e20000100800 */
[----:B------:R-:W-:Y:S01]  /*c6b0*/  @!P6 IMAD.MOV R107, RZ, RZ, -R107 ;  /* 0x000000ffff6be224 */ /* 0x000fe200078e0a6b */
[----:B------:R-:W-:-:S02]  /*c6c0*/  ISETP.GT.U32.AND P6, PT, R4, R103, PT ;  /* 0x000000670400720c */ /* 0x000fc40003fc4070 */
[----:B------:R-:W-:Y:S02]  /*c6d0*/  ISETP.GE.AND P5, PT, R232, RZ, PT ;  /* 0x000000ffe800720c */ /* 0x000fe40003fa6270 */
[----:B------:R-:W4:Y:S09]  /*c6e0*/  LDL R232, [R1+0xe8c] ;  /* 0x000e8c0001e87983 */ /* 0x000f320000100800 */
[----:B------:R-:W-:Y:S01]  /*c6f0*/  @!P6 IMAD.IADD R103, R103, 0x1, -R4 ;  /* 0x000000016767e824 */ /* 0x000fe200078e0a04 */
[----:B--2---:R-:W-:-:S02]  /*c700*/  ISETP.GE.AND P2, PT, R233, RZ, PT ;  /* 0x000000ffe900720c */ /* 0x004fc40003f46270 */
[----:B------:R-:W2:Y:S01]  /*c710*/  LDL R233, [R1+0xe80] ;  /* 0x000e800001e97983 */ /* 0x000ea20000100800 */
[----:B---3--:R-:W-:-:S03]  /*c720*/  ISETP.GE.AND P6, PT, R235, RZ, PT ;  /* 0x000000ffeb00720c */ /* 0x008fc60003fc6270 */
[----:B------:R-:W3:Y:S01]  /*c730*/  LDL R235, [R1+0xe38] ;  /* 0x000e380001eb7983 */ /* 0x000ee20000100800 */
[----:B------:R-:W-:Y:S02]  /*c740*/  IMAD.MOV.U32 R110, RZ, RZ, R117 ;  /* 0x000000ffff6e7224 */ /* 0x000fe400078e0075 */
[----:B------:R-:W-:Y:S01]  /*c750*/  IMAD.MOV.U32 R111, RZ, RZ, R118 ;  /* 0x000000ffff6f7224 */ /* 0x000fe200078e0076 */
[----:B------:R-:W-:-:S04]  /*c760*/  ISETP.GT.U32.AND P4, PT, R4, R102, PT ;  /* 0x000000660400720c */ /* 0x000fc80003f84070 */
[----:B------:R1:W-:Y:S01]  /*c770*/  LDGSTS.E [R0+0x19000], [R110.64], P1 ;  /* 0x190000006e007fae */ /* 0x0003e2000892184a */
[C---:B------:R-:W-:Y:S02]  /*c780*/  SEL R108, R157.reuse, R108, !P3 ;  /* 0x0000006c9d6c7207 */ /* 0x040fe40005800000 */
[----:B------:R-:W-:Y:S01]  /*c790*/  SEL R109, R157, R109, !P3 ;  /* 0x0000006d9d6d7207 */ /* 0x000fe20005800000 */
[----:B-1----:R-:W-:Y:S02]  /*c7a0*/  IMAD.MOV.U32 R110, RZ, RZ, R115 ;  /* 0x000000ffff6e7224 */ /* 0x002fe400078e0073 */
[----:B------:R-:W-:Y:S02]  /*c7b0*/  IMAD.MOV.U32 R111, RZ, RZ, R116 ;  /* 0x000000ffff6f7224 */ /* 0x000fe400078e0074 */
[----:B------:R-:W-:-:S03]  /*c7c0*/  IMAD R108, R108, c[0x0][0x190], RZ ;  /* 0x000064006c6c7a24 */ /* 0x000fc600078e02ff */
[----:B------:R1:W-:Y:S01]  /*c7d0*/  LDGSTS.E [R0+0x19800], [R110.64], P1 ;  /* 0x198000006e007fae */ /* 0x0003e2000892184a */
[----:B------:R-:W-:Y:S02]  /*c7e0*/  IMAD R109, R109, c[0x0][0x190], RZ ;  /* 0x000064006d6d7a24 */ /* 0x000fe400078e02ff */
[----:B------:R-:W-:Y:S02]  /*c7f0*/  @!P5 IMAD.MOV R106, RZ, RZ, -R106 ;  /* 0x000000ffff6ad224 */ /* 0x000fe400078e0a6a */
[----:B-1----:R-:W-:Y:S02]  /*c800*/  IMAD.MOV.U32 R110, RZ, RZ, R114 ;  /* 0x000000ffff6e7224 */ /* 0x002fe400078e0072 */
[----:B------:R-:W-:Y:S02]  /*c810*/  IMAD.MOV.U32 R111, RZ, RZ, R112 ;  /* 0x000000ffff6f7224 */ /* 0x000fe400078e0070 */
[----:B------:R-:W-:-:S03]  /*c820*/  @!P4 IMAD.IADD R102, R102, 0x1, -R4 ;  /* 0x000000016666c824 */ /* 0x000fc600078e0a04 */
[----:B------:R1:W-:Y:S01]  /*c830*/  LDGSTS.E [R0+0x1a000], [R110.64], P1 ;  /* 0x1a0000006e007fae */ /* 0x0003e2000892184a */
[----:B------:R-:W-:Y:S02]  /*c840*/  LEA R112, P4, R109, R3, 0x2 ;  /* 0x000000036d707211 */ /* 0x000fe400078810ff */
[----:B------:R-:W-:Y:S02]  /*c850*/  SEL R107, R157, R107, !P3 ;  /* 0x0000006b9d6b7207 */ /* 0x000fe40005800000 */
[----:B------:R-:W-:Y:S02]  /*c860*/  LEA.HI.X.SX32 R113, R109, R2, 0x2, P4 ;  /* 0x000000026d717211 */ /* 0x000fe400020f16ff */
[----:B-1----:R-:W-:-:S04]  /*c870*/  LEA R111, P5, R108, R3, 0x2 ;  /* 0x000000036c6f7211 */ /* 0x002fc800078a10ff */
[----:B------:R-:W-:Y:S01]  /*c880*/  LEA.HI.X.SX32 R114, R108, R2, 0x2, P5 ;  /* 0x000000026c727211 */ /* 0x000fe200028f16ff */
[----:B------:R-:W-:-:S03]  /*c890*/  IMAD.MOV.U32 R108, RZ, RZ, R111 ;  /* 0x000000ffff6c7224 */ /* 0x000fc600078e006f */
[----:B------:R-:W-:Y:S01]  /*c8a0*/  MOV R109, R114 ;  /* 0x00000072006d7202 */ /* 0x000fe20000000f00 */
[----:B------:R-:W-:-:S04]  /*c8b0*/  IMAD R107, R107, c[0x0][0x190], RZ ;  /* 0x000064006b6b7a24 */ /* 0x000fc800078e02ff */
[----:B------:R1:W-:Y:S01]  /*c8c0*/  LDGSTS.E [R0+0x1a800], [R108.64], P1 ;  /* 0x1a8000006c007fae */ /* 0x0003e2000892184a */
[----:B------:R-:W-:-:S03]  /*c8d0*/  LEA R110, P5, R107, R3, 0x2 ;  /* 0x000000036b6e7211 */ /* 0x000fc600078a10ff */
[----:B------:R4:W-:Y:S01]  /*c8e0*/  STL [R1+0xc98], R111 ;  /* 0x000c986f01007387 */ /* 0x0009e20000100800 */
[----:B-1----:R-:W-:Y:S01]  /*c8f0*/  SEL R108, R157, R106, !P3 ;  /* 0x0000006a9d6c7207 */ /* 0x002fe20005800000 */
[----:B------:R-:W-:Y:S01]  /*c900*/  IMAD.MOV.U32 R106, RZ, RZ, R112 ;  /* 0x000000ffff6a7224 */ /* 0x000fe200078e0070 */
[----:B----4-:R-:W-:Y:S01]  /*c910*/  LEA.HI.X.SX32 R111, R107, R2, 0x2, P5 ;  /* 0x000000026b6f7211 */ /* 0x010fe200028f16ff */
[----:B------:R-:W-:Y:S02]  /*c920*/  IMAD.MOV.U32 R107, RZ, RZ, R113 ;  /* 0x000000ffff6b7224 */ /* 0x000fe400078e0071 */
[----:B------:R-:W-:Y:S02]  /*c930*/  IMAD R108, R108, c[0x0][0x190], RZ ;  /* 0x000064006c6c7a24 */ /* 0x000fe400078e02ff */
[----:B------:R-:W-:Y:S01]  /*c940*/  @!P6 IMAD.MOV R105, RZ, RZ, -R105 ;  /* 0x000000ffff69e224 */ /* 0x000fe200078e0a69 */
[----:B------:R-:W-:Y:S02]  /*c950*/  STL [R1+0xce4], R112 ;  /* 0x000ce47001007387 */ /* 0x000fe40000100800 */
[----:B------:R-:W-:-:S02]  /*c960*/  LEA R109, P6, R108, R3, 0x2 ;  /* 0x000000036c6d7211 */ /* 0x000fc400078c10ff */
[----:B------:R-:W-:Y:S04]  /*c970*/  STL [R1+0xc94], R114 ;  /* 0x000c947201007387 */ /* 0x000fe80000100800 */
[----:B------:R1:W-:Y:S01]  /*c980*/  LDGSTS.E [R0+0x1b000], [R106.64], P1 ;  /* 0x1b0000006a007fae */ /* 0x0003e2000892184a */
[----:B------:R-:W-:-:S03]  /*c990*/  ISETP.GT.U32.AND P4, PT, R4, R102, PT ;  /* 0x000000660400720c */ /* 0x000fc60003f84070 */
[----:B------:R4:W-:Y:S04]  /*c9a0*/  STL [R1+0xce8], R110 ;  /* 0x000ce86e01007387 */ /* 0x0009e80000100800 */
[----:B------:R-:W-:Y:S01]  /*c9b0*/  STL [R1+0xc9c], R113 ;  /* 0x000c9c7101007387 */ /* 0x000fe20000100800 */
[----:B-1----:R-:W-:Y:S01]  /*c9c0*/  IMAD.MOV.U32 R106, RZ, RZ, R110 ;  /* 0x000000ffff6a7224 */ /* 0x002fe200078e006e */
[----:B----4-:R-:W-:Y:S02]  /*c9d0*/  LEA.HI.X.SX32 R110, R108, R2, 0x2, P6 ;  /* 0x000000026c6e7211 */ /* 0x010fe400030f16ff */
[----:B------:R-:W-:Y:S04]  /*c9e0*/  STL [R1+0xca0], R111 ;  /* 0x000ca06f01007387 */ /* 0x000fe80000100800 */
[----:B------:R1:W-:Y:S04]  /*c9f0*/  STL [R1+0xce0], R109 ;  /* 0x000ce06d01007387 */ /* 0x0003e80000100800 */
[----:B------:R-:W-:Y:S04]  /*ca00*/  STL [R1+0xcdc], R110 ;  /* 0x000cdc6e01007387 */ /* 0x000fe80000100800 */
[----:B------:R-:W4:Y:S01]  /*ca10*/  LDL R175, [R1+0xe74] ;  /* 0x000e740001af7983 */ /* 0x000f220000100800 */
[----:B------:R-:W-:Y:S01]  /*ca20*/  @!P2 IMAD.MOV R104, RZ, RZ, -R104 ;  /* 0x000000ffff68a224 */ /* 0x000fe200078e0a68 */
[----:B------:R-:W-:Y:S01]  /*ca30*/  ISETP.GT.U32.AND P2, PT, R4, R103, PT ;  /* 0x000000670400720c */ /* 0x000fe20003f44070 */
[----:B------:R-:W-:Y:S01]  /*ca40*/  @!P4 IMAD.IADD R102, R102, 0x1, -R4 ;  /* 0x000000016666c824 */ /* 0x000fe200078e0a04 */
[----:B------:R-:W-:Y:S01]  /*ca50*/  ISETP.GT.U32.AND P4, PT, R4, R100, PT ;  /* 0x000000640400720c */ /* 0x000fe20003f84070 */
[----:B------:R-:W-:Y:S01]  /*ca60*/  IMAD.MOV.U32 R107, RZ, RZ, R111 ;  /* 0x000000ffff6b7224 */ /* 0x000fe200078e006f */
[C---:B------:R-:W-:Y:S01]  /*ca70*/  SEL R104, R157.reuse, R104, !P3 ;  /* 0x000000689d687207 */ /* 0x040fe20005800000 */
[----:B------:R-:W4:Y:S01]  /*ca80*/  LDL R176, [R1+0xe68] ;  /* 0x000e680001b07983 */ /* 0x000f220000100800 */
[----:B------:R-:W-:-:S03]  /*ca90*/  SEL R105, R157, R105, !P3 ;  /* 0x000000699d697207 */ /* 0x000fc60005800000 */
[----:B------:R-:W-:Y:S01]  /*caa0*/  IMAD R104, R104, c[0x0][0x190], RZ ;  /* 0x0000640068687a24 */ /* 0x000fe200078e02ff */
[----:B------:R1:W-:Y:S03]  /*cab0*/  LDGSTS.E [R0+0x1b800], [R106.64], P1 ;  /* 0x1b8000006a007fae */ /* 0x0003e6000892184a */
[--C-:B------:R-:W-:Y:S01]  /*cac0*/  @!P2 IMAD.IADD R103, R103, 0x1, -R4.reuse ;  /* 0x000000016767a824 */ /* 0x100fe200078e0a04 */
[----:B------:R-:W-:Y:S01]  /*cad0*/  ISETP.GT.U32.AND P2, PT, R4, R98, PT ;  /* 0x000000620400720c */ /* 0x000fe20003f44070 */
[----:B------:R-:W-:Y:S02]  /*cae0*/  IMAD R105, R105, c[0x0][0x190], RZ ;  /* 0x0000640069697a24 */ /* 0x000fe400078e02ff */
[----:B------:R-:W-:Y:S01]  /*caf0*/  @!P4 IMAD.IADD R100, R100, 0x1, -R4 ;  /* 0x000000016464c824 */ /* 0x000fe200078e0a04 */
[----:B------:R-:W-:Y:S01]  /*cb00*/  LEA R108, P4, R104, R3, 0x2 ;  /* 0x00000003686c7211 */ /* 0x000fe200078810ff */
[----:B-1----:R-:W-:-:S02]  /*cb10*/  IMAD.MOV.U32 R106, RZ, RZ, R109 ;  /* 0x000000ffff6a7224 */ /* 0x002fc400078e006d */
[----:B------:R-:W-:Y:S01]  /*cb20*/  IMAD.MOV.U32 R107, RZ, RZ, R110 ;  /* 0x000000ffff6b7224 */ /* 0x000fe200078e006e */
[----:B------:R-:W-:-:S04]  /*cb30*/  LEA.HI.X.SX32 R109, R104, R2, 0x2, P4 ;  /* 0x00000002686d7211 */ /* 0x000fc800020f16ff */
[----:B------:R1:W-:Y:S01]  /*cb40*/  LDGSTS.E [R0+0x1c000], [R106.64], P1 ;  /* 0x1c0000006a007fae */ /* 0x0003e2000892184a */
[----:B------:R-:W-:Y:S01]  /*cb50*/  ISETP.GE.AND P5, PT, R232, RZ, PT ;  /* 0x000000ffe800720c */ /* 0x000fe20003fa6270 */
[----:B------:R-:W-:Y:S02]  /*cb60*/  @!P2 IMAD.IADD R98, R98, 0x1, -R4 ;  /* 0x000000016262a824 */ /* 0x000fe400078e0a04 */
[----:B------:R-:W4:Y:S01]  /*cb70*/  LDL R232, [R1+0xe5c] ;  /* 0x000e5c0001e87983 */ /* 0x000f220000100800 */
[----:B--2---:R-:W-:-:S03]  /*cb80*/  ISETP.GE.AND P6, PT, R233, RZ, PT ;  /* 0x000000ffe900720c */ /* 0x004fc60003fc6270 */
[----:B------:R-:W2:Y:S04]  /*cb90*/  LDL R233, [R1+0xe44] ;  /* 0x000e440001e97983 */ /* 0x000ea80000100800 */
[----:B------:R-:W-:Y:S06]  /*cba0*/  STL [R1+0xca8], R108 ;  /* 0x000ca86c01007387 */ /* 0x000fec0000100800 */
[----:B------:R-:W-:Y:S01]  /*cbb0*/  @!P6 IMAD.MOV R102, RZ, RZ, -R102 ;  /* 0x000000ffff66e224 */ /* 0x000fe200078e0a66 */
[----:B-1----:R-:W-:-:S02]  /*cbc0*/  LEA R106, P6, R105, R3, 0x2 ;  /* 0x00000003696a7211 */ /* 0x002fc400078c10ff */
[----:B---3--:R-:W-:-:S03]  /*cbd0*/  ISETP.GE.AND P2, PT, R235, RZ, PT ;  /* 0x000000ffeb00720c */ /* 0x008fc60003f46270 */
[----:B------:R-:W-:Y:S04]  /*cbe0*/  STL [R1+0xcd8], R106 ;  /* 0x000cd86a01007387 */ /* 0x000fe80000100800 */
[----:B------:R-:W-:Y:S04]  /*cbf0*/  STL [R1+0xca4], R109 ;  /* 0x000ca46d01007387 */ /* 0x000fe80000100800 */
[----:B------:R-:W3:Y:S01]  /*cc00*/  LDL R235, [R1+0xe24] ;  /* 0x000e240001eb7983 */ /* 0x000ee20000100800 */
[----:B------:R-:W-:Y:S01]  /*cc10*/  @!P5 IMAD.MOV R103, RZ, RZ, -R103 ;  /* 0x000000ffff67d224 */ /* 0x000fe200078e0a67 */
[----:B------:R-:W-:Y:S01]  /*cc20*/  LEA.HI.X.SX32 R107, R105, R2, 0x2, P6 ;  /* 0x00000002696b7211 */ /* 0x000fe200030f16ff */
[----:B------:R-:W-:Y:S01]  /*cc30*/  IMAD.MOV.U32 R105, RZ, RZ, R109 ;  /* 0x000000ffff697224 */ /* 0x000fe200078e006d */
[----:B------:R-:W-:-:S02]  /*cc40*/  MOV R104, R108 ;  /* 0x0000006c00687202 */ /* 0x000fc40000000f00 */
[----:B------:R-:W-:-:S03]  /*cc50*/  SEL R103, R157, R103, !P3 ;  /* 0x000000679d677207 */ /* 0x000fc60005800000 */
[----:B------:R1:W-:Y:S01]  /*cc60*/  LDGSTS.E [R0+0x1c800], [R104.64], P1 ;  /* 0x1c80000068007fae */ /* 0x0003e2000892184a */
[----:B------:R-:W-:-:S03]  /*cc70*/  ISETP.GT.U32.AND P4, PT, R4, R98, PT ;  /* 0x000000620400720c */ /* 0x000fc60003f84070 */
[----:B------:R1:W-:Y:S02]  /*cc80*/  STL [R1+0xcac], R107 ;  /* 0x000cac6b01007387 */ /* 0x0003e40000100800 */
[----:B-1----:R-:W-:Y:S01]  /*cc90*/  IMAD R105, R103, c[0x0][0x190], RZ ;  /* 0x0000640067697a24 */ /* 0x002fe200078e02ff */
[----:B------:R-:W-:Y:S01]  /*cca0*/  SEL R104, R157, R102, !P3 ;  /* 0x000000669d687207 */ /* 0x000fe20005800000 */
[----:B------:R-:W-:-:S03]  /*ccb0*/  IMAD.MOV.U32 R103, RZ, RZ, R107 ;  /* 0x000000ffff677224 */ /* 0x000fc600078e006b */
[----:B------:R-:W-:Y:S01]  /*ccc0*/  LEA R107, P6, R105, R3, 0x2 ;  /* 0x00000003696b7211 */ /* 0x000fe200078c10ff */
[----:B------:R-:W-:-:S03]  /*ccd0*/  IMAD R104, R104, c[0x0][0x190], RZ ;  /* 0x0000640068687a24 */ /* 0x000fc600078e02ff */
[-C--:B------:R-:W-:Y:S02]  /*cce0*/  LEA.HI.X.SX32 R108, R105, R2.reuse, 0x2, P6 ;  /* 0x00000002696c7211 */ /* 0x080fe400030f16ff */
[----:B------:R-:W-:Y:S01]  /*ccf0*/  ISETP.GT.U32.AND P5, PT, R4, R99, PT ;  /* 0x000000630400720c */ /* 0x000fe20003fa4070 */
[----:B------:R-:W-:Y:S02]  /*cd00*/  IMAD.MOV.U32 R102, RZ, RZ, R106 ;  /* 0x000000ffff667224 */ /* 0x000fe400078e006a */
[--C-:B------:R-:W-:Y:S01]  /*cd10*/  @!P4 IMAD.IADD R98, R98, 0x1, -R4.reuse ;  /* 0x000000016262c824 */ /* 0x100fe200078e0a04 */
[C---:B------:R-:W-:Y:S01]  /*cd20*/  LEA R106, P4, R104.reuse, R3, 0x2 ;  /* 0x00000003686a7211 */ /* 0x040fe200078810ff */
[----:B------:R-:W-:Y:S03]  /*cd30*/  STL [R1+0xcb4], R107 ;  /* 0x000cb46b01007387 */ /* 0x000fe60000100800 */
[----:B------:R-:W-:Y:S01]  /*cd40*/  LEA.HI.X.SX32 R104, R104, R2, 0x2, P4 ;  /* 0x0000000268687211 */ /* 0x000fe200020f16ff */
[----:B------:R1:W-:Y:S04]  /*cd50*/  STL [R1+0xcd4], R106 ;  /* 0x000cd46a01007387 */ /* 0x0003e80000100800 */
[----:B------:R-:W-:Y:S01]  /*cd60*/  STL [R1+0xcb0], R108 ;  /* 0x000cb06c01007387 */ /* 0x000fe20000100800 */
[----:B------:R-:W-:Y:S01]  /*cd70*/  @!P5 IMAD.IADD R99, R99, 0x1, -R4 ;  /* 0x000000016363d824 */ /* 0x000fe200078e0a04 */
[----:B------:R-:W-:-:S02]  /*cd80*/  ISETP.GT.U32.AND P5, PT, R4, R100, PT ;  /* 0x000000640400720c */ /* 0x000fc40003fa4070 */
[----:B------:R1:W-:Y:S01]  /*cd90*/  STL [R1+0xcd0], R104 ;  /* 0x000cd06801007387 */ /* 0x0003e20000100800 */
[----:B------:R-:W-:-:S03]  /*cda0*/  @!P2 IMAD.MOV R101, RZ, RZ, -R101 ;  /* 0x000000ffff65a224 */ /* 0x000fc600078e0a65 */
[----:B------:R1:W-:Y:S07]  /*cdb0*/  LDGSTS.E [R0+0x1d000], [R102.64], P1 ;  /* 0x1d00000066007fae */ /* 0x0003ee000892184a */
[----:B------:R-:W-:Y:S01]  /*cdc0*/  @!P5 IMAD.IADD R100, R100, 0x1, -R4 ;  /* 0x000000016464d824 */ /* 0x000fe200078e0a04 */
[----:B----4-:R-:W-:-:S13]  /*cdd0*/  ISETP.GE.AND P6, PT, R175, RZ, PT ;  /* 0x000000ffaf00720c */ /* 0x010fda0003fc6270 */
[----:B------:R-:W-:Y:S01]  /*cde0*/  @!P6 IMAD.MOV R98, RZ, RZ, -R98 ;  /* 0x000000ffff62e224 */ /* 0x000fe200078e0a62 */
[----:B------:R-:W-:-:S13]  /*cdf0*/  ISETP.GE.AND P4, PT, R176, RZ, PT ;  /* 0x000000ffb000720c */ /* 0x000fda0003f86270 */
[----:B------:R-:W-:Y:S01]  /*ce00*/  @!P4 IMAD.MOV R100, RZ, RZ, -R100 ;  /* 0x000000ffff64c224 */ /* 0x000fe200078e0a64 */
[----:B--2---:R-:W-:Y:S02]  /*ce10*/  ISETP.GE.AND P6, PT, R233, RZ, PT ;  /* 0x000000ffe900720c */ /* 0x004fe40003fc6270 */
[----:B------:R-:W2:Y:S01]  /*ce20*/  LDL R233, [R1+0xf6c] ;  /* 0x000f6c0001e97983 */ /* 0x000ea20000100800 */
[----:B---3--:R-:W-:-:S03]  /*ce30*/  ISETP.GE.AND P4, PT, R235, RZ, PT ;  /* 0x000000ffeb00720c */ /* 0x008fc60003f86270 */
[----:B------:R-:W3:Y:S01]  /*ce40*/  LDL R235, [R1+0xf7c] ;  /* 0x000f7c0001eb7983 */ /* 0x000ee20000100800 */
[----:B------:R-:W-:Y:S02]  /*ce50*/  ISETP.GT.U32.AND P2, PT, R4, R99, PT ;  /* 0x000000630400720c */ /* 0x000fe40003f44070 */
[----:B------:R-:W-:Y:S02]  /*ce60*/  ISETP.GE.AND P5, PT, R232, RZ, PT ;  /* 0x000000ffe800720c */ /* 0x000fe40003fa6270 */
[----:B------:R-:W4:Y:S01]  /*ce70*/  LDL R232, [R1+0xf08] ;  /* 0x000f080001e87983 */ /* 0x000f220000100800 */
[----:B------:R-:W-:Y:S01]  /*ce80*/  SEL R98, R157, R98, !P3 ;  /* 0x000000629d627207 */ /* 0x000fe20005800000 */
[----:B-1----:R-:W-:-:S07]  /*ce90*/  IMAD.MOV.U32 R102, RZ, RZ, R107 ;  /* 0x000000ffff667224 */ /* 0x002fce00078e006b */
[----:B------:R-:W-:Y:S01]  /*cea0*/  @!P2 IMAD.IADD R99, R99, 0x1, -R4 ;  /* 0x000000016363a824 */ /* 0x000fe200078e0a04 */
[----:B------:R-:W-:-:S03]  /*ceb0*/  ISETP.GT.U32.AND P2, PT, R4, R74, PT ;  /* 0x0000004a0400720c */ /* 0x000fc60003f44070 */
[----:B------:R-:W-:Y:S01]  /*cec0*/  @!P5 IMAD.MOV R99, RZ, RZ, -R99 ;  /* 0x000000ffff63d224 */ /* 0x000fe200078e0a63 */
[----:B------:R-:W-:Y:S01]  /*ced0*/  SEL R100, R157, R100, !P3 ;  /* 0x000000649d647207 */ /* 0x000fe20005800000 */
[----:B------:R-:W-:-:S03]  /*cee0*/  IMAD.MOV.U32 R103, RZ, RZ, R108 ;  /* 0x000000ffff677224 */ /* 0x000fc600078e006c */
[----:B------:R-:W-:Y:S01]  /*cef0*/  SEL R99, R157, R99, !P3 ;  /* 0x000000639d637207 */ /* 0x000fe20005800000 */
[----:B------:R-:W-:Y:S01]  /*cf00*/  IMAD R98, R98, c[0x0][0x190], RZ ;  /* 0x0000640062627a24 */ /* 0x000fe200078e02ff */
[----:B------:R1:W-:Y:S01]  /*cf10*/  LDGSTS.E [R0+0x1d800], [R102.64], P1 ;  /* 0x1d80000066007fae */ /* 0x0003e2000892184a */
[----:B------:R-:W-:Y:S01]  /*cf20*/  IMAD R100, R100, c[0x0][0x190], RZ ;  /* 0x0000640064647a24 */ /* 0x000fe200078e02ff */
[----:B------:R-:W-:Y:S01]  /*cf30*/  ISETP.GT.U32.AND P5, PT, R4, R21, PT ;  /* 0x000000150400720c */ /* 0x000fe20003fa4070 */
[----:B------:R-:W-:Y:S01]  /*cf40*/  IMAD R99, R99, c[0x0][0x190], RZ ;  /* 0x0000640063637a24 */ /* 0x000fe200078e02ff */
[----:B------:R-:W-:Y:S01]  /*cf50*/  @!P2 IADD3 R74, R74, -R4, RZ ;  /* 0x800000044a4aa210 */ /* 0x000fe20007ffe0ff */
[----:B------:R-:W-:Y:S02]  /*cf60*/  @!P4 IMAD.MOV R90, RZ, RZ, -R90 ;  /* 0x000000ffff5ac224 */ /* 0x000fe400078e0a5a */
[----:B------:R-:W-:Y:S02]  /*cf70*/  @!P6 IMAD.MOV R97, RZ, RZ, -R97 ;  /* 0x000000ffff61e224 */ /* 0x000fe400078e0a61 */
[----:B-1----:R-:W-:-:S02]  /*cf80*/  IMAD.MOV.U32 R102, RZ, RZ, R106 ;  /* 0x000000ffff667224 */ /* 0x002fc400078e006a */
[----:B------:R-:W-:Y:S01]  /*cf90*/  IMAD.MOV.U32 R103, RZ, RZ, R104 ;  /* 0x000000ffff677224 */ /* 0x000fe200078e0068 */
[-C--:B------:R-:W-:Y:S02]  /*cfa0*/  LEA R106, P2, R98, R3.reuse, 0x2 ;  /* 0x00000003626a7211 */ /* 0x080fe400078410ff */
[-C--:B------:R-:W-:Y:S02]  /*cfb0*/  LEA R104, P4, R100, R3.reuse, 0x2 ;  /* 0x0000000364687211 */ /* 0x080fe400078810ff */
[----:B------:R1:W-:Y:S01]  /*cfc0*/  LDGSTS.E [R0+0x1e000], [R102.64], P1 ;  /* 0x1e00000066007fae */ /* 0x0003e2000892184a */
[-C--:B------:R-:W-:Y:S02]  /*cfd0*/  LEA.HI.X.SX32 R107, R98, R2.reuse, 0x2, P2 ;  /* 0x00000002626b7211 */ /* 0x080fe400010f16ff */
[----:B------:R-:W-:Y:S01]  /*cfe0*/  LEA.HI.X.SX32 R105, R100, R2, 0x2, P4 ;  /* 0x0000000264697211 */ /* 0x000fe200020f16ff */
[----:B------:R-:W-:Y:S01]  /*cff0*/  STL [R1+0xcbc], R106 ;  /* 0x000cbc6a01007387 */ /* 0x000fe20000100800 */
[----:B-1----:R-:W-:-:S03]  /*d000*/  LEA R102, P6, R99, R3, 0x2 ;  /* 0x0000000363667211 */ /* 0x002fc600078c10ff */
[----:B------:R-:W-:Y:S01]  /*d010*/  STL [R1+0xcc4], R104 ;  /* 0x000cc46801007387 */ /* 0x000fe20000100800 */
[----:B------:R-:W-:-:S03]  /*d020*/  LEA.HI.X.SX32 R103, R99, R2, 0x2, P6 ;  /* 0x0000000263677211 */ /* 0x000fc600030f16ff */
[----:B------:R1:W-:Y:S01]  /*d030*/  STL [R1+0xcb8], R107 ;  /* 0x000cb86b01007387 */ /* 0x0003e20000100800 */
[----:B------:R-:W-:-:S03]  /*d040*/  @!P5 IMAD.IADD R21, R21, 0x1, -R4 ;  /* 0x000000011515d824 */ /* 0x000fc600078e0a04 */
[----:B------:R-:W-:Y:S04]  /*d050*/  STL [R1+0xccc], R102 ;  /* 0x000ccc6601007387 */ /* 0x000fe80000100800 */
[----:B------:R1:W-:Y:S04]  /*d060*/  STL [R1+0xcc0], R105 ;  /* 0x000cc06901007387 */ /* 0x0003e80000100800 */
[----:B------:R1:W-:Y:S01]  /*d070*/  STL [R1+0xcc8], R103 ;  /* 0x000cc86701007387 */ /* 0x0003e20000100800 */
[----:B------:R-:W-:Y:S01]  /*d080*/  ISETP.GT.U32.AND P2, PT, R4, R73, PT ;  /* 0x000000490400720c */ /* 0x000fe20003f44070 */
[----:B------:R-:W-:-:S02]  /*d090*/  IMAD.MOV.U32 R98, RZ, RZ, R106 ;  /* 0x000000ffff627224 */ /* 0x000fc400078e006a */
[----:B------:R-:W-:Y:S01]  /*d0a0*/  IMAD.MOV.U32 R99, RZ, RZ, R107 ;  /* 0x000000ffff637224 */ /* 0x000fe200078e006b */
[----:B------:R-:W-:Y:S01]  /*d0b0*/  ISETP.GT.U32.AND P4, PT, R4, R72, PT ;  /* 0x000000480400720c */ /* 0x000fe20003f84070 */
[----:B------:R-:W4:Y:S04]  /*d0c0*/  LDL R176, [R1+0xfe0] ;  /* 0x000fe00001b07983 */ /* 0x000f280000100800 */
[----:B------:R1:W-:Y:S04]  /*d0d0*/  LDGSTS.E [R0+0x1e800], [R98.64], P1 ;  /* 0x1e80000062007fae */ /* 0x0003e8000892184a */
[----:B------:R-:W-:Y:S01]  /*d0e0*/  @!P2 IMAD.IADD R73, R73, 0x1, -R4 ;  /* 0x000000014949a824 */ /* 0x000fe200078e0a04 */
[----:B--2---:R-:W-:-:S02]  /*d0f0*/  ISETP.GE.AND P5, PT, R233, RZ, PT ;  /* 0x000000ffe900720c */ /* 0x004fc40003fa6270 */
[----:B------:R-:W2:Y:S01]  /*d100*/  LDL R233, [R1+0xf9c] ;  /* 0x000f9c0001e97983 */ /* 0x000ea20000100800 */
[----:B---3--:R-:W-:-:S03]  /*d110*/  ISETP.GE.AND P2, PT, R235, RZ, PT ;  /* 0x000000ffeb00720c */ /* 0x008fc60003f46270 */
[----:B------:R-:W3:Y:S01]  /*d120*/  LDL R235, [R1+0xfc0] ;  /* 0x000fc00001eb7983 */ /* 0x000ee20000100800 */
[----:B-1----:R-:W-:Y:S02]  /*d130*/  IMAD.MOV.U32 R98, RZ, RZ, R104 ;  /* 0x000000ffff627224 */ /* 0x002fe400078e0068 */
[----:B------:R-:W-:Y:S01]  /*d140*/  IMAD.MOV.U32 R99, RZ, RZ, R105 ;  /* 0x000000ffff637224 */ /* 0x000fe200078e0069 */
[----:B----4-:R-:W-:-:S04]  /*d150*/  ISETP.GE.AND P6, PT, R232, RZ, PT ;  /* 0x000000ffe800720c */ /* 0x010fc80003fc6270 */
[----:B------:R1:W-:Y:S01]  /*d160*/  LDGSTS.E [R0+0x1f000], [R98.64], P1 ;  /* 0x1f00000062007fae */ /* 0x0003e2000892184a */
[----:B------:R-:W-:Y:S01]  /*d170*/  SEL R100, R157, R239, !P3 ;  /* 0x000000ef9d647207 */ /* 0x000fe20005800000 */
[----:B-1----:R-:W-:Y:S02]  /*d180*/  IMAD.MOV.U32 R98, RZ, RZ, R102 ;  /* 0x000000ffff627224 */ /* 0x002fe400078e0066 */
[----:B------:R-:W-:-:S05]  /*d190*/  IMAD.MOV.U32 R99, RZ, RZ, R103 ;  /* 0x000000ffff637224 */ /* 0x000fca00078e0067 */
[----:B------:R1:W-:Y:S01]  /*d1a0*/  LDGSTS.E [R0+0x1f800], [R98.64], P1 ;  /* 0x1f80000062007fae */ /* 0x0003e2000892184a */
[----:B------:R-:W-:Y:S01]  /*d1b0*/  @!P4 IMAD.IADD R72, R72, 0x1, -R4 ;  /* 0x000000014848c824 */ /* 0x000fe200078e0a04 */
[----:B------:R-:W-:Y:S01]  /*d1c0*/  ISETP.GT.U32.AND P4, PT, R4, R73, PT ;  /* 0x000000490400720c */ /* 0x000fe20003f84070 */
[----:B------:R-:W-:Y:S01]  /*d1d0*/  IMAD R100, R100, c[0x0][0x190], RZ ;  /* 0x0000640064647a24 */ /* 0x000fe200078e02ff */
[C---:B-1----:R-:W-:Y:S02]  /*d1e0*/  SEL R98, R157.reuse, R241, !P3 ;  /* 0x000000f19d627207 */ /* 0x042fe40005800000 */
[----:B------:R-:W-:-:S03]  /*d1f0*/  SEL R99, R157, R240, !P3 ;  /* 0x000000f09d637207 */ /* 0x000fc60005800000 */
[----:B------:R-:W-:Y:S02]  /*d200*/  IMAD R98, R98, c[0x0][0x190], RZ ;  /* 0x0000640062627a24 */ /* 0x000fe400078e02ff */
[----:B------:R-:W-:Y:S02]  /*d210*/  IMAD R99, R99, c[0x0][0x190], RZ ;  /* 0x0000640063637a24 */ /* 0x000fe400078e02ff */
[----:B------:R-:W-:Y:S01]  /*d220*/  @!P6 IMAD.MOV R91, RZ, RZ, -R91 ;  /* 0x000000ffff5be224 */ /* 0x000fe200078e0a5b */
[-C--:B------:R-:W-:Y:S01]  /*d230*/  LEA R107, P6, R98, R3.reuse, 0x2 ;  /* 0x00000003626b7211 */ /* 0x080fe200078c10ff */
[----:B------:R-:W-:Y:S01]  /*d240*/  @!P5 IMAD.MOV R95, RZ, RZ, -R95 ;  /* 0x000000ffff5fd224 */ /* 0x000fe200078e0a5f */
[-C--:B------:R-:W-:Y:S01]  /*d250*/  LEA R105, P5, R100, R3.reuse, 0x2 ;  /* 0x0000000364697211 */ /* 0x080fe200078a10ff */
[----:B------:R-:W-:Y:S01]  /*d260*/  @!P2 IMAD.MOV R96, RZ, RZ, -R96 ;  /* 0x000000ffff60a224 */ /* 0x000fe200078e0a60 */
[----:B------:R-:W-:Y:S02]  /*d270*/  LEA R103, P2, R99, R3, 0x2 ;  /* 0x0000000363677211 */ /* 0x000fe400078410ff */
[-C--:B------:R-:W-:Y:S01]  /*d280*/  LEA.HI.X.SX32 R108, R98, R2.reuse, 0x2, P6 ;  /* 0x00000002626c7211 */ /* 0x080fe200030f16ff */
[----:B------:R-:W-:Y:S01]  /*d290*/  STL [R1+0x51c], R107 ;  /* 0x00051c6b01007387 */ /* 0x000fe20000100800 */
[----:B------:R-:W-:-:S02]  /*d2a0*/  LEA.HI.X.SX32 R106, R100, R2, 0x2, P5 ;  /* 0x00000002646a7211 */ /* 0x000fc400028f16ff */
[----:B------:R-:W-:Y:S01]  /*d2b0*/  LEA.HI.X.SX32 R104, R99, R2, 0x2, P2 ;  /* 0x0000000263687211 */ /* 0x000fe200010f16ff */
[----:B------:R-:W-:Y:S01]  /*d2c0*/  STL [R1+0x53c], R105 ;  /* 0x00053c6901007387 */ /* 0x000fe20000100800 */
[----:B------:R-:W-:-:S03]  /*d2d0*/  @!P4 IMAD.IADD R73, R73, 0x1, -R4 ;  /* 0x000000014949c824 */ /* 0x000fc600078e0a04 */
[----:B------:R-:W-:Y:S04]  /*d2e0*/  STL [R1+0x518], R108 ;  /* 0x0005186c01007387 */ /* 0x000fe80000100800 */
[----:B------:R1:W-:Y:S04]  /*d2f0*/  STL [R1+0x55c], R103 ;  /* 0x00055c6701007387 */ /* 0x0003e80000100800 */
[----:B------:R-:W-:Y:S04]  /*d300*/  STL [R1+0x538], R106 ;  /* 0x0005386a01007387 */ /* 0x000fe80000100800 */
[----:B------:R4:W-:Y:S01]  /*d310*/  STL [R1+0x558], R104 ;  /* 0x0005586801007387 */ /* 0x0009e20000100800 */
[----:B------:R-:W-:Y:S01]  /*d320*/  ISETP.GT.U32.AND P6, PT, R4, R72, PT ;  /* 0x000000480400720c */ /* 0x000fe20003fc4070 */
[----:B------:R-:W-:Y:S01]  /*d330*/  IMAD.MOV.U32 R99, RZ, RZ, R108 ;  /* 0x000000ffff637224 */ /* 0x000fe200078e006c */
[----:B------:R-:W-:Y:S01]  /*d340*/  LOP3.LUT R102, R0, 0x20, RZ, 0x3c, !PT ;  /* 0x0000002000667812 */ /* 0x000fe200078e3cff */
[----:B------:R-:W4:Y:S10]  /*d350*/  LDL R232, [R1+0x1010] ;  /* 0x0010100001e87983 */ /* 0x000f340000100800 */
[----:B------:R-:W-:Y:S01]  /*d360*/  @!P6 IMAD.IADD R72, R72, 0x1, -R4 ;  /* 0x000000014848e824 */ /* 0x000fe200078e0a04 */
[----:B--2---:R-:W-:-:S02]  /*d370*/  ISETP.GE.AND P4, PT, R233, RZ, PT ;  /* 0x000000ffe900720c */ /* 0x004fc40003f86270 */
[----:B------:R-:W2:Y:S01]  /*d380*/  LDL R233, [R1+0x1054] ;  /* 0x0010540001e97983 */ /* 0x000ea20000100800 */
[----:B---3--:R-:W-:-:S03]  /*d390*/  ISETP.GE.AND P6, PT, R235, RZ, PT ;  /* 0x000000ffeb00720c */ /* 0x008fc60003fc6270 */
[----:B------:R-:W3:Y:S01]  /*d3a0*/  LDL R235, [R1+0x10a8] ;  /* 0x0010a80001eb7983 */ /* 0x000ee20000100800 */
[----:B------:R-:W-:Y:S02]  /*d3b0*/  MOV R98, R107 ;  /* 0x0000006b00627202 */ /* 0x000fe40000000f00 */
[----:B------:R-:W-:Y:S02]  /*d3c0*/  ISETP.GT.U32.AND P2, PT, R4, R70, PT ;  /* 0x000000460400720c */ /* 0x000fe40003f44070 */
[C---:B------:R-:W-:Y:S01]  /*d3d0*/  SEL R120, R157.reuse, R120, !P3 ;  /* 0x000000789d787207 */ /* 0x040fe20005800000 */
[----:B------:R1:W-:Y:S01]  /*d3e0*/  LDGSTS.E [R102+0x200], [R98.64], P1 ;  /* 0x0020000062667fae */ /* 0x0003e2000892184a */
[C---:B------:R-:W-:Y:S02]  /*d3f0*/  SEL R161, R157.reuse, R161, !P3 ;  /* 0x000000a19da17207 */ /* 0x040fe40005800000 */
[----:B------:R-:W-:Y:S01]  /*d400*/  SEL R101, R157, R101, !P3 ;  /* 0x000000659d657207 */ /* 0x000fe20005800000 */
[----:B------:R-:W-:-:S02]  /*d410*/  IMAD R120, R120, c[0x0][0x190], RZ ;  /* 0x0000640078787a24 */ /* 0x000fc400078e02ff */
[----:B-1----:R-:W-:Y:S02]  /*d420*/  IMAD.MOV.U32 R98, RZ, RZ, R105 ;  /* 0x000000ffff627224 */ /* 0x002fe400078e0069 */
[----:B------:R-:W-:Y:S02]  /*d430*/  IMAD.MOV.U32 R99, RZ, RZ, R106 ;  /* 0x000000ffff637224 */ /* 0x000fe400078e006a */
[----:B------:R-:W-:-:S03]  /*d440*/  IMAD R161, R161, c[0x0][0x190], RZ ;  /* 0x00006400a1a17a24 */ /* 0x000fc600078e02ff */
[----:B------:R1:W-:Y:S01]  /*d450*/  LDGSTS.E [R102+0xa00], [R98.64], P1 ;  /* 0x00a0000062667fae */ /* 0x0003e2000892184a */
[----:B------:R-:W-:Y:S02]  /*d460*/  @!P6 IMAD.MOV R93, RZ, RZ, -R93 ;  /* 0x000000ffff5de224 */ /* 0x000fe400078e0a5d */
[----:B------:R-:W-:Y:S02]  /*d470*/  IMAD R101, R101, c[0x0][0x190], RZ ;  /* 0x0000640065657a24 */ /* 0x000fe400078e02ff */
[----:B------:R-:W-:Y:S02]  /*d480*/  @!P2 IMAD.IADD R70, R70, 0x1, -R4 ;  /* 0x000000014646a824 */ /* 0x000fe400078e0a04 */
[----:B-1----:R-:W-:Y:S02]  /*d490*/  IMAD.MOV.U32 R98, RZ, RZ, R103 ;  /* 0x000000ffff627224 */ /* 0x002fe400078e0067 */
[----:B------:R-:W-:Y:S01]  /*d4a0*/  IMAD.MOV.U32 R99, RZ, RZ, R104 ;  /* 0x000000ffff637224 */ /* 0x000fe200078e0068 */
[----:B------:R-:W-:-:S04]  /*d4b0*/  LEA R103, P6, R120, R3, 0x2 ;  /* 0x0000000378677211 */ /* 0x000fc800078c10ff */
[----:B------:R1:W-:Y:S01]  /*d4c0*/  LDGSTS.E [R102+0x1200], [R98.64], P1 ;  /* 0x0120000062667fae */ /* 0x0003e2000892184a */
[----:B----4-:R-:W-:Y:S02]  /*d4d0*/  LEA.HI.X.SX32 R104, R120, R2, 0x2, P6 ;  /* 0x0000000278687211 */ /* 0x010fe400030f16ff */
[-C--:B------:R-:W-:Y:S02]  /*d4e0*/  LEA R100, P6, R101, R3.reuse, 0x2 ;  /* 0x0000000365647211 */ /* 0x080fe400078c10ff */
[----:B-1----:R-:W-:-:S04]  /*d4f0*/  LEA R98, P2, R161, R3, 0x2 ;  /* 0x00000003a1627211 */ /* 0x002fc800078410ff */
[-C--:B------:R-:W-:Y:S01]  /*d500*/  LEA.HI.X.SX32 R99, R161, R2.reuse, 0x2, P2 ;  /* 0x00000002a1637211 */ /* 0x080fe200010f16ff */
[----:B------:R1:W-:Y:S01]  /*d510*/  STL [R1+0x57c], R98 ;  /* 0x00057c6201007387 */ /* 0x0003e20000100800 */
[----:B------:R-:W-:-:S03]  /*d520*/  LEA.HI.X.SX32 R101, R101, R2, 0x2, P6 ;  /* 0x0000000265657211 */ /* 0x000fc600030f16ff */
[----:B------:R-:W-:Y:S04]  /*d530*/  STL [R1+0x59c], R103 ;  /* 0x00059c6701007387 */ /* 0x000fe80000100800 */
[----:B------:R4:W-:Y:S04]  /*d540*/  STL [R1+0x578], R99 ;  /* 0x0005786301007387 */ /* 0x0009e80000100800 */
[----:B------:R-:W-:Y:S04]  /*d550*/  STL [R1+0x598], R104 ;  /* 0x0005986801007387 */ /* 0x000fe80000100800 */
[----:B------:R1:W-:Y:S04]  /*d560*/  STL [R1+0x5bc], R100 ;  /* 0x0005bc6401007387 */ /* 0x0003e80000100800 */
[----:B------:R1:W-:Y:S01]  /*d570*/  STL [R1+0x5b8], R101 ;  /* 0x0005b86501007387 */ /* 0x0003e20000100800 */
[----:B------:R-:W-:-:S02]  /*d580*/  ISETP.GT.U32.AND P2, PT, R4, R69, PT ;  /* 0x000000450400720c */ /* 0x000fc40003f44070 */
[----:B------:R-:W-:Y:S01]  /*d590*/  ISETP.GT.U32.AND P5, PT, R4, R71, PT ;  /* 0x000000470400720c */ /* 0x000fe20003fa4070 */
[----:B------:R-:W-:Y:S01]  /*d5a0*/  @!P4 IMAD.MOV R94, RZ, RZ, -R94 ;  /* 0x000000ffff5ec224 */ /* 0x000fe200078e0a5e */
[----:B------:R-:W-:Y:S01]  /*d5b0*/  SEL R97, R157, R97, !P3 ;  /* 0x000000619d617207 */ /* 0x000fe20005800000 */
[----:B------:R1:W-:Y:S08]  /*d5c0*/  LDGSTS.E [R102+0x1a00], [R98.64], P1 ;  /* 0x01a0000062667fae */ /* 0x0003f0000892184a */
[----:B------:R-:W-:Y:S01]  /*d5d0*/  @!P2 IMAD.IADD R69, R69, 0x1, -R4 ;  /* 0x000000014545a824 */ /* 0x000fe200078e0a04 */
[----:B--2---:R-:W-:-:S02]  /*d5e0*/  ISETP.GE.AND P6, PT, R233, RZ, PT ;  /* 0x000000ffe900720c */ /* 0x004fc40003fc6270 */
[----:B------:R-:W2:Y:S01]  /*d5f0*/  LDL R233, [R1+0x10dc] ;  /* 0x0010dc0001e97983 */ /* 0x000ea20000100800 */
[----:B---3--:R-:W-:-:S03]  /*d600*/  ISETP.GE.AND P2, PT, R235, RZ, PT ;  /* 0x000000ffeb00720c */ /* 0x008fc60003f46270 */
[----:B------:R-:W3:Y:S01]  /*d610*/  LDL R235, [R1+0x10ec] ;  /* 0x0010ec0001eb7983 */ /* 0x000ee20000100800 */
[----:B------:R-:W-:Y:S01]  /*d620*/  @!P5 IMAD.IADD R71, R71, 0x1, -R4 ;  /* 0x000000014747d824 */ /* 0x000fe200078e0a04 */
[----:B------:R-:W-:Y:S02]  /*d630*/  ISETP.GE.AND P5, PT, R176, RZ, PT ;  /* 0x000000ffb000720c */ /* 0x000fe40003fa6270 */
[----:B------:R-:W-:Y:S01]  /*d640*/  ISETP.GT.U32.AND P4, PT, R4, R68, PT ;  /* 0x000000440400720c */ /* 0x000fe20003f84070 */
[----:B-1----:R-:W-:Y:S01]  /*d650*/  IMAD.MOV.U32 R98, RZ, RZ, R103 ;  /* 0x000000ffff627224 */ /* 0x002fe200078e0067 */
[----:B------:R-:W-:Y:S01]  /*d660*/  SEL R90, R157, R90, !P3 ;  /* 0x0000005a9d5a7207 */ /* 0x000fe20005800000 */
[----:B----4-:R-:W-:-:S08]  /*d670*/  IMAD.MOV.U32 R99, RZ, RZ, R104 ;  /* 0x000000ffff637224 */ /* 0x010fd000078e0068 */
[----:B------:R-:W-:Y:S01]  /*d680*/  @!P5 IMAD.MOV R92, RZ, RZ, -R92 ;  /* 0x000000ffff5cd224 */ /* 0x000fe200078e0a5c */
[----:B------:R-:W-:Y:S01]  /*d690*/  ISETP.GE.AND P5, PT, R232, RZ, PT ;  /* 0x000000ffe800720c */ /* 0x000fe20003fa6270 */
[----:B------:R-:W-:Y:S01]  /*d6a0*/  IMAD R97, R97, c[0x0][0x190], RZ ;  /* 0x0000640061617a24 */ /* 0x000fe200078e02ff */
[----:B------:R-:W-:Y:S01]  /*d6b0*/  SEL R91, R157, R91, !P3 ;  /* 0x0000005b9d5b7207 */ /* 0x000fe20005800000 */
[----:B------:R1:W-:Y:S01]  /*d6c0*/  LDGSTS.E [R102+0x2200], [R98.64], P1 ;  /* 0x0220000062667fae */ /* 0x0003e2000892184a */
[----:B------:R-:W-:Y:S01]  /*d6d0*/  @!P6 IMAD.MOV R88, RZ, RZ, -R88 ;  /* 0x000000ffff58e224 */ /* 0x000fe200078e0a58 */
[----:B------:R-:W-:Y:S01]  /*d6e0*/  ISETP.GT.U32.AND P6, PT, R4, R71, PT ;  /* 0x000000470400720c */ /* 0x000fe20003fc4070 */
[----:B------:R-:W-:Y:S02]  /*d6f0*/  IMAD R90, R90, c[0x0][0x190], RZ ;  /* 0x000064005a5a7a24 */ /* 0x000fe400078e02ff */
[----:B------:R-:W-:-:S05]  /*d700*/  IMAD R91, R91, c[0x0][0x190], RZ ;  /* 0x000064005b5b7a24 */ /* 0x000fca00078e02ff */
[----:B------:R-:W-:Y:S01]  /*d710*/  @!P5 IMAD.MOV R87, RZ, RZ, -R87 ;  /* 0x000000ffff57d224 */ /* 0x000fe200078e0a57 */
[CC--:B------:R-:W-:Y:S01]  /*d720*/  LEA R103, P5, R97.reuse, R3.reuse, 0x2 ;  /* 0x0000000361677211 */ /* 0x0c0fe200078a10ff */
[----:B-1----:R-:W-:Y:S01]  /*d730*/  IMAD.MOV.U32 R99, RZ, RZ, R101 ;  /* 0x000000ffff637224 */ /* 0x002fe200078e0065 */
[----:B------:R-:W-:Y:S01]  /*d740*/  MOV R98, R100 ;  /* 0x0000006400627202 */ /* 0x000fe20000000f00 */
[----:B------:R-:W-:Y:S01]  /*d750*/  @!P4 IMAD.IADD R68, R68, 0x1, -R4 ;  /* 0x000000014444c824 */ /* 0x000fe200078e0a04 */
[C---:B------:R-:W-:Y:S02]  /*d760*/  LEA R100, P4, R90.reuse, R3, 0x2 ;  /* 0x000000035a647211 */ /* 0x040fe400078810ff */
[-C--:B------:R-:W-:Y:S01]  /*d770*/  LEA.HI.X.SX32 R104, R97, R2.reuse, 0x2, P5 ;  /* 0x0000000261687211 */ /* 0x080fe200028f16ff */
        /* <DEDUP_REMOVED lines=11> */
[----:B------:R-:W-:Y:S01]  /*d830*/  @!P2 IMAD.MOV R89, RZ, RZ, -R89 ;  /* 0x000000ffff59a224 */ /* 0x000fe200078e0a59 */
[----:B------:R-:W-:Y:S01]  /*d840*/  ISETP.GT.U32.AND P2, PT, R4, R70, PT ;  /* 0x000000460400720c */ /* 0x000fe20003f44070 */
[----:B------:R-:W-:-:S02]  /*d850*/  IMAD.MOV.U32 R90, RZ, RZ, R103 ;  /* 0x000000ffff5a7224 */ /* 0x000fc400078e0067 */
[----:B------:R-:W-:Y:S01]  /*d860*/  IMAD.MOV.U32 R91, RZ, RZ, R104 ;  /* 0x000000ffff5b7224 */ /* 0x000fe200078e0068 */
[C---:B------:R-:W-:Y:S01]  /*d870*/  ISETP.GT.U32.AND P4, PT, R4.reuse, R69, PT ;  /* 0x000000450400720c */ /* 0x040fe20003f84070 */
[----:B------:R-:W4:Y:S01]  /*d880*/  LDL R232, [R1+0x10fc] ;  /* 0x0010fc0001e87983 */ /* 0x000f220000100800 */
[----:B------:R-:W-:-:S03]  /*d890*/  ISETP.GT.U32.AND P5, PT, R4, R68, PT ;  /* 0x000000440400720c */ /* 0x000fc60003fa4070 */
[----:B------:R1:W-:Y:S04]  /*d8a0*/  LDGSTS.E [R102+0x3200], [R90.64], P1 ;  /* 0x032000005a667fae */ /* 0x0003e8000892184a */
[----:B------:R-:W-:Y:S01]  /*d8b0*/  @!P2 IMAD.IADD R70, R70, 0x1, -R4 ;  /* 0x000000014646a824 */ /* 0x000fe200078e0a04 */
[----:B--2---:R-:W-:Y:S02]  /*d8c0*/  ISETP.GE.AND P6, PT, R233, RZ, PT ;  /* 0x000000ffe900720c */ /* 0x004fe40003fc6270 */
[----:B------:R-:W2:Y:S01]  /*d8d0*/  LDL R233, [R1+0x110c] ;  /* 0x00110c0001e97983 */ /* 0x000ea20000100800 */
[----:B---3--:R-:W-:-:S03]  /*d8e0*/  ISETP.GE.AND P2, PT, R235, RZ, PT ;  /* 0x000000ffeb00720c */ /* 0x008fc60003f46270 */
[----:B------:R-:W3:Y:S01]  /*d8f0*/  LDL R235, [R1+0x111c] ;  /* 0x00111c0001eb7983 */ /* 0x000ee20000100800 */
[----:B-1----:R-:W-:Y:S02]  /*d900*/  IMAD.MOV.U32 R90, RZ, RZ, R100 ;  /* 0x000000ffff5a7224 */ /* 0x002fe400078e0064 */
[----:B------:R-:W-:Y:S01]  /*d910*/  IMAD.MOV.U32 R91, RZ, RZ, R101 ;  /* 0x000000ffff5b7224 */ /* 0x000fe200078e0065 */
[C---:B------:R-:W-:Y:S02]  /*d920*/  SEL R95, R157.reuse, R95, !P3 ;  /* 0x0000005f9d5f7207 */ /* 0x040fe40005800000 */
[C---:B------:R-:W-:Y:S02]  /*d930*/  SEL R96, R157.reuse, R96, !P3 ;  /* 0x000000609d607207 */ /* 0x040fe40005800000 */
[----:B------:R1:W-:Y:S01]  /*d940*/  LDGSTS.E [R102+0x3a00], [R90.64], P1 ;  /* 0x03a000005a667fae */ /* 0x0003e2000892184a */
[----:B------:R-:W-:Y:S01]  /*d950*/  SEL R94, R157, R94, !P3 ;  /* 0x0000005e9d5e7207 */ /* 0x000fe20005800000 */
[----:B------:R-:W-:Y:S01]  /*d960*/  IMAD R95, R95, c[0x0][0x190], RZ ;  /* 0x000064005f5f7a24 */ /* 0x000fe200078e02ff */
[----:B------:R-:W-:Y:S01]  /*d970*/  @!P4 IADD3 R69, R69, -R4, RZ ;  /* 0x800000044545c210 */ /* 0x000fe20007ffe0ff */
[----:B------:R-:W-:Y:S01]  /*d980*/  IMAD R96, R96, c[0x0][0x190], RZ ;  /* 0x0000640060607a24 */ /* 0x000fe200078e02ff */
[----:B------:R-:W-:Y:S01]  /*d990*/  ISETP.GT.U32.AND P4, PT, R4, R67, PT ;  /* 0x000000430400720c */ /* 0x000fe20003f84070 */
[----:B------:R-:W-:-:S02]  /*d9a0*/  IMAD R94, R94, c[0x0][0x190], RZ ;  /* 0x000064005e5e7a24 */ /* 0x000fc400078e02ff */
[----:B-1----:R-:W-:Y:S02]  /*d9b0*/  IMAD.MOV.U32 R90, RZ, RZ, R98 ;  /* 0x000000ffff5a7224 */ /* 0x002fe400078e0062 */
[----:B------:R-:W-:Y:S02]  /*d9c0*/  IMAD.MOV.U32 R91, RZ, RZ, R99 ;  /* 0x000000ffff5b7224 */ /* 0x000fe400078e0063 */
[----:B------:R-:W-:-:S03]  /*d9d0*/  @!P5 IMAD.IADD R68, R68, 0x1, -R4 ;  /* 0x000000014444d824 */ /* 0x000fc600078e0a04 */
[----:B------:R1:W-:Y:S01]  /*d9e0*/  LDGSTS.E [R102+0x4200], [R90.64], P1 ;  /* 0x042000005a667fae */ /* 0x0003e2000892184a */
[----:B------:R-:W-:Y:S01]  /*d9f0*/  @!P2 IMAD.MOV R85, RZ, RZ, -R85 ;  /* 0x000000ffff55a224 */ /* 0x000fe200078e0a55 */
[-C--:B------:R-:W-:Y:S01]  /*da00*/  LEA R99, P2, R96, R3.reuse, 0x2 ;  /* 0x0000000360637211 */ /* 0x080fe200078410ff */
[----:B------:R-:W-:Y:S01]  /*da10*/  @!P6 IMAD.MOV R86, RZ, RZ, -R86 ;  /* 0x000000ffff56e224 */ /* 0x000fe200078e0a56 */
[-C--:B------:R-:W-:Y:S02]  /*da20*/  LEA R97, P6, R94, R3.reuse, 0x2 ;  /* 0x000000035e617211 */ /* 0x080fe400078c10ff */
[----:B------:R-:W-:Y:S02]  /*da30*/  LEA.HI.X.SX32 R100, R96, R2, 0x2, P2 ;  /* 0x0000000260647211 */ /* 0x000fe400010f16ff */
[----:B-1----:R-:W-:-:S04]  /*da40*/  LEA R90, P5, R95, R3, 0x2 ;  /* 0x000000035f5a7211 */ /* 0x002fc800078a10ff */
        /* <DEDUP_REMOVED lines=11> */
[----:B------:R1:W-:Y:S10]  /*db00*/  LDGSTS.E [R102+0x4a00], [R90.64], P1 ;  /* 0x04a000005a667fae */ /* 0x0003f4000892184a */
[----:B------:R-:W-:Y:S01]  /*db10*/  @!P5 IMAD.IADD R66, R66, 0x1, -R4 ;  /* 0x000000014242d824 */ /* 0x000fe200078e0a04 */
[----:B--2---:R-:W-:-:S02]  /*db20*/  ISETP.GE.AND P4, PT, R233, RZ, PT ;  /* 0x000000ffe900720c */ /* 0x004fc40003f86270 */
[----:B------:R-:W2:Y:S01]  /*db30*/  LDL R233, [R1+0x1128] ;  /* 0x0011280001e97983 */ /* 0x000ea20000100800 */
[----:B---3--:R-:W-:-:S03]  /*db40*/  ISETP.GE.AND P5, PT, R235, RZ, PT ;  /* 0x000000ffeb00720c */ /* 0x008fc60003fa6270 */
[----:B------:R-:W3:Y:S01]  /*db50*/  LDL R235, [R1+0x1134] ;  /* 0x0011340001eb7983 */ /* 0x000ee20000100800 */
[----:B----4-:R-:W-:Y:S01]  /*db60*/  ISETP.GE.AND P6, PT, R232, RZ, PT ;  /* 0x000000ffe800720c */ /* 0x010fe20003fc6270 */
[----:B-1----:R-:W-:Y:S02]  /*db70*/  IMAD.MOV.U32 R90, RZ, RZ, R99 ;  /* 0x000000ffff5a7224 */ /* 0x002fe400078e0063 */
[----:B------:R-:W-:Y:S01]  /*db80*/  IMAD.MOV.U32 R91, RZ, RZ, R100 ;  /* 0x000000ffff5b7224 */ /* 0x000fe200078e0064 */
[C---:B------:R-:W-:Y:S02]  /*db90*/  SEL R93, R157.reuse, R93, !P3 ;  /* 0x0000005d9d5d7207 */ /* 0x040fe40005800000 */
[C---:B------:R-:W-:Y:S02]  /*dba0*/  SEL R92, R157.reuse, R92, !P3 ;  /* 0x0000005c9d5c7207 */ /* 0x040fe40005800000 */
[----:B------:R1:W-:Y:S01]  /*dbb0*/  LDGSTS.E [R102+0x5200], [R90.64], P1 ;  /* 0x052000005a667fae */ /* 0x0003e2000892184a */
[----:B------:R-:W-:Y:S01]  /*dbc0*/  SEL R87, R157, R87, !P3 ;  /* 0x000000579d577207 */ /* 0x000fe20005800000 */
[----:B------:R-:W-:-:S02]  /*dbd0*/  IMAD R93, R93, c[0x0][0x190], RZ ;  /* 0x000064005d5d7a24 */ /* 0x000fc400078e02ff */
[----:B------:R-:W-:Y:S01]  /*dbe0*/  @!P2 IMAD.IADD R65, R65, 0x1, -R4 ;  /* 0x000000014141a824 */ /* 0x000fe200078e0a04 */
[----:B------:R-:W-:Y:S01]  /*dbf0*/  ISETP.GT.U32.AND P2, PT, R4, R67, PT ;  /* 0x000000430400720c */ /* 0x000fe20003f44070 */
[----:B------:R-:W-:Y:S02]  /*dc00*/  IMAD R92, R92, c[0x0][0x190], RZ ;  /* 0x000064005c5c7a24 */ /* 0x000fe400078e02ff */
[----:B------:R-:W-:Y:S02]  /*dc10*/  IMAD R87, R87, c[0x0][0x190], RZ ;  /* 0x0000640057577a24 */ /* 0x000fe400078e02ff */
[----:B-1----:R-:W-:Y:S02]  /*dc20*/  IMAD.MOV.U32 R90, RZ, RZ, R97 ;  /* 0x000000ffff5a7224 */ /* 0x002fe400078e0061 */
[----:B------:R-:W-:Y:S02]  /*dc30*/  IMAD.MOV.U32 R91, RZ, RZ, R98 ;  /* 0x000000ffff5b7224 */ /* 0x000fe400078e0062 */
[----:B------:R-:W-:-:S03]  /*dc40*/  @!P4 IMAD.MOV R83, RZ, RZ, -R83 ;  /* 0x000000ffff53c224 */ /* 0x000fc600078e0a53 */
[----:B------:R1:W-:Y:S01]  /*dc50*/  LDGSTS.E [R102+0x5a00], [R90.64], P1 ;  /* 0x05a000005a667fae */ /* 0x0003e2000892184a */
[----:B------:R-:W-:Y:S01]  /*dc60*/  @!P6 IMAD.MOV R84, RZ, RZ, -R84 ;  /* 0x000000ffff54e224 */ /* 0x000fe200078e0a54 */
[CC--:B------:R-:W-:Y:S01]  /*dc70*/  LEA R96, P6, R92.reuse, R3.reuse, 0x2 ;  /* 0x000000035c607211 */ /* 0x0c0fe200078c10ff */
        /* <DEDUP_REMOVED lines=18> */
[----:B------:R-:W-:Y:S01]  /*dda0*/  @!P4 IMAD.IADD R66, R66, 0x1, -R4 ;  /* 0x000000014242c824 */ /* 0x000fe200078e0a04 */
[----:B--2---:R-:W-:Y:S02]  /*ddb0*/  ISETP.GE.AND P2, PT, R233, RZ, PT ;  /* 0x000000ffe900720c */ /* 0x004fe40003f46270 */
[----:B------:R-:W2:Y:S01]  /*ddc0*/  LDL R233, [R1+0x114c] ;  /* 0x00114c0001e97983 */ /* 0x000ea20000100800 */
[----:B---3--:R-:W-:-:S03]  /*ddd0*/  ISETP.GE.AND P4, PT, R235, RZ, PT ;  /* 0x000000ffeb00720c */ /* 0x008fc60003f86270 */
[----:B------:R-:W3:Y:S01]  /*dde0*/  LDL R235, [R1+0x115c] ;  /* 0x00115c0001eb7983 */ /* 0x000ee20000100800 */
[----:B------:R-:W-:Y:S01]  /*ddf0*/  ISETP.GT.U32.AND P5, PT, R4, R64, PT ;  /* 0x000000400400720c */ /* 0x000fe20003fa4070 */
[----:B-1----:R-:W-:Y:S01]  /*de00*/  IMAD.MOV.U32 R90, RZ, RZ, R96 ;  /* 0x000000ffff5a7224 */ /* 0x002fe200078e0060 */
[----:B----4-:R-:W-:Y:S02]  /*de10*/  MOV R91, R97 ;  /* 0x00000061005b7202 */ /* 0x010fe40000000f00 */
        /* <DEDUP_REMOVED lines=12> */
[----:B------:R-:W-:Y:S01]  /*dee0*/  @!P5 IMAD.IADD R64, R64, 0x1, -R4 ;  /* 0x000000014040d824 */ /* 0x000fe200078e0a04 */
[----:B------:R-:W-:Y:S01]  /*def0*/  LEA R92, P5, R89, R3, 0x2 ;  /* 0x00000003595c7211 */ /* 0x000fe200078a10ff */
[----:B------:R-:W-:Y:S01]  /*df00*/  @!P4 IMAD.MOV R80, RZ, RZ, -R80 ;  /* 0x000000ffff50c224 */ /* 0x000fe200078e0a50 */
[----:B------:R1:W-:Y:S01]  /*df10*/  LDGSTS.E [R102+0x7200], [R90.64], P1 ;  /* 0x072000005a667fae */ /* 0x0003e2000892184a */
[----:B------:R-:W-:-:S02]  /*df20*/  LEA.HI.X.SX32 R94, R88, R2, 0x2, P2 ;  /* 0x00000002585e7211 */ /* 0x000fc400010f16ff */
[----:B------:R-:W-:Y:S01]  /*df30*/  LEA.HI.X.SX32 R93, R89, R2, 0x2, P5 ;  /* 0x00000002595d7211 */ /* 0x000fe200028f16ff */
[----:B------:R4:W-:Y:S01]  /*df40*/  STL [R1+0x6fc], R87 ;  /* 0x0006fc5701007387 */ /* 0x0009e20000100800 */
[----:B-1----:R-:W-:-:S03]  /*df50*/  LEA R90, P4, R86, R3, 0x2 ;  /* 0x00000003565a7211 */ /* 0x002fc600078810ff */
[----:B------:R-:W-:Y:S01]  /*df60*/  STL [R1+0x71c], R92 ;  /* 0x00071c5c01007387 */ /* 0x000fe20000100800 */
[----:B------:R-:W-:-:S03]  /*df70*/  LEA.HI.X.SX32 R91, R86, R2, 0x2, P4 ;  /* 0x00000002565b7211 */ /* 0x000fc600020f16ff */
[----:B------:R-:W-:Y:S01]  /*df80*/  STL [R1+0x6f8], R94 ;  /* 0x0006f85e01007387 */ /* 0x000fe20000100800 */
[----:B------:R-:W-:-:S03]  /*df90*/  @!P6 IADD3 R63, R63, -R4, RZ ;  /* 0x800000043f3fe210 */ /* 0x000fc60007ffe0ff */
        /* <DEDUP_REMOVED lines=11> */
[----:B------:R-:W-:Y:S01]  /*e050*/  ISETP.GT.U32.AND P5, PT, R4, R60, PT ;  /* 0x0000003c0400720c */ /* 0x000fe20003fa4070 */
[----:B----4-:R-:W-:Y:S01]  /*e060*/  IMAD.MOV.U32 R87, RZ, RZ, R94 ;  /* 0x000000ffff577224 */ /* 0x010fe200078e005e */
        /* <DEDUP_REMOVED lines=12> */
[----:B------:R-:W-:Y:S02]  /*e130*/  @!P5 IMAD.IADD R60, R60, 0x1, -R4 ;  /* 0x000000013c3cd824 */ /* 0x000fe400078e0a04 */
[----:B------:R-:W-:Y:S01]  /*e140*/  @!P6 IMAD.MOV R78, RZ, RZ, -R78 ;  /* 0x000000ffff4ee224 */ /* 0x000fe200078e0a4e */
[-C--:B------:R-:W-:Y:S01]  /*e150*/  LEA R88, P6, R84, R3.reuse, 0x2 ;  /* 0x0000000354587211 */ /* 0x080fe200078c10ff */
[----:B------:R-:W-:Y:S02]  /*e160*/  @!P2 IMAD.MOV R77, RZ, RZ, -R77 ;  /* 0x000000ffff4da224 */ /* 0x000fe400078e0a4d */
[----:B----4-:R-:W-:Y:S02]  /*e170*/  IMAD.MOV.U32 R86, RZ, RZ, R90 ;  /* 0x000000ffff567224 */ /* 0x010fe400078e005a */
[----:B------:R-:W-:Y:S01]  /*e180*/  IMAD.MOV.U32 R87, RZ, RZ, R91 ;  /* 0x000000ffff577224 */ /* 0x000fe200078e005b */
[----:B-1----:R-:W-:-:S04]  /*e190*/  LEA R90, P5, R85, R3, 0x2 ;  /* 0x00000003555a7211 */ /* 0x002fc800078a10ff */
[----:B------:R1:W-:Y:S01]  /*e1a0*/  LDGSTS.E [R102+0x8a00], [R86.64], P1 ;  /* 0x08a0000056667fae */ /* 0x0003e2000892184a */
[-C--:B------:R-:W-:Y:S02]  /*e1b0*/  LEA.HI.X.SX32 R91, R85, R2.reuse, 0x2, P5 ;  /* 0x00000002555b7211 */ /* 0x080fe400028f16ff */
[----:B------:R-:W-:Y:S01]  /*e1c0*/  LEA.HI.X.SX32 R89, R84, R2, 0x2, P6 ;  /* 0x0000000254597211 */ /* 0x000fe200030f16ff */
        /* <DEDUP_REMOVED lines=25> */
[----:B------:R-:W-:Y:S01]  /*e360*/  SEL R80, R157, R80, !P3 ;  /* 0x000000509d507207 */ /* 0x000fe20005800000 */
[----:B------:R-:W-:Y:S01]  /*e370*/  IMAD R82, R82, c[0x0][0x190], RZ ;  /* 0x0000640052527a24 */ /* 0x000fe200078e02ff */
[----:B------:R1:W-:Y:S01]  /*e380*/  LDGSTS.E [R102+0x9a00], [R84.64], P1 ;  /* 0x09a0000054667fae */ /* 0x0003e2000892184a */
[----:B------:R-:W-:Y:S01]  /*e390*/  @!P6 IMAD.IADD R62, R62, 0x1, -R4 ;  /* 0x000000013e3ee824 */ /* 0x000fe200078e0a04 */
[----:B------:R-:W-:Y:S01]  /*e3a0*/  ISETP.GT.U32.AND P6, PT, R4, R59, PT ;  /* 0x0000003b0400720c */ /* 0x000fe20003fc4070 */
[----:B------:R-:W-:Y:S01]  /*e3b0*/  IMAD R81, R81, c[0x0][0x190], RZ ;  /* 0x0000640051517a24 */ /* 0x000fe200078e02ff */
[----:B------:R-:W-:Y:S01]  /*e3c0*/  @!P2 IADD3 R60, R60, -R4, RZ ;  /* 0x800000043c3ca210 */ /* 0x000fe20007ffe0ff */
[----:B------:R-:W-:-:S02]  /*e3d0*/  IMAD R80, R80, c[0x0][0x190], RZ ;  /* 0x0000640050507a24 */ /* 0x000fc400078e02ff */
[----:B------:R-:W-:Y:S02]  /*e3e0*/  @!P5 IMAD.MOV R75, RZ, RZ, -R75 ;  /* 0x000000ffff4bd224 */ /* 0x000fe400078e0a4b */
[----:B-1----:R-:W-:Y:S02]  /*e3f0*/  IMAD.MOV.U32 R84, RZ, RZ, R86 ;  /* 0x000000ffff547224 */ /* 0x002fe400078e0056 */
[----:B------:R-:W-:Y:S01]  /*e400*/  IMAD.MOV.U32 R85, RZ, RZ, R87 ;  /* 0x000000ffff557224 */ /* 0x000fe200078e0057 */
[-C--:B------:R-:W-:Y:S01]  /*e410*/  LEA R87, P2, R82, R3.reuse, 0x2 ;  /* 0x0000000352577211 */ /* 0x080fe200078410ff */
[----:B------:R-:W-:Y:S01]  /*e420*/  @!P4 IMAD.MOV R76, RZ, RZ, -R76 ;  /* 0x000000ffff4cc224 */ /* 0x000fe200078e0a4c */
[----:B------:R-:W-:Y:S02]  /*e430*/  LEA R83, P4, R80, R3, 0x2 ;  /* 0x0000000350537211 */ /* 0x000fe400078810ff */
[----:B------:R1:W-:Y:S01]  /*e440*/  LDGSTS.E [R102+0xa200], [R84.64], P1 ;  /* 0x0a20000054667fae */ /* 0x0003e2000892184a */
[----:B------:R-:W-:-:S03]  /*e450*/  LEA.HI.X.SX32 R88, R82, R2, 0x2, P2 ;  /* 0x0000000252587211 */ /* 0x000fc600010f16ff */
[----:B------:R-:W-:Y:S01]  /*e460*/  STL [R1+0x7bc], R87 ;  /* 0x0007bc5701007387 */ /* 0x000fe20000100800 */
[C---:B-1----:R-:W-:Y:S02]  /*e470*/  LEA R85, P5, R81.reuse, R3, 0x2 ;  /* 0x0000000351557211 */ /* 0x042fe400078a10ff */
        /* <DEDUP_REMOVED lines=74> */
[----:B-1----:R-:W-:Y:S02]  /*e920*/  IMAD.MOV.U32 R78, RZ, RZ, R80 ;  /* 0x000000ffff4e7224 */ /* 0x002fe400078e0050 */
[----:B------:R-:W-:Y:S01]  /*e930*/  IMAD.MOV.U32 R79, RZ, RZ, R81 ;  /* 0x000000ffff4f7224 */ /* 0x000fe200078e0051 */
[-C--:B------:R-:W-:Y:S01]  /*e940*/  LEA R81, P2, R76, R3.reuse, 0x2 ;  /* 0x000000034c517211 */ /* 0x080fe200078410ff */
[----:B------:R-:W-:Y:S01]  /*e950*/  @!P4 IMAD.MOV R71, RZ, RZ, -R71 ;  /* 0x000000ffff47c224 */ /* 0x000fe200078e0a47 */
[----:B------:R-:W-:-:S02]  /*e960*/  LEA R77, P4, R74, R3, 0x2 ;  /* 0x000000034a4d7211 */ /* 0x000fc400078810ff */
        /* <DEDUP_REMOVED lines=29> */
[----:B----4-:R-:W-:Y:S01]  /*eb40*/  IMAD.MOV.U32 R74, RZ, RZ, R79 ;  /* 0x000000ffff4a7224 */ /* 0x010fe200078e004f */
[----:B------:R-:W-:Y:S01]  /*eb50*/  MOV R75, R80 ;  /* 0x00000050004b7202 */ /* 0x000fe20000000f00 */
[----:B------:R-:W-:Y:S01]  /*eb60*/  IMAD R71, R71, c[0x0][0x190], RZ ;  /* 0x0000640047477a24 */ /* 0x000fe200078e02ff */
[----:B------:R-:W-:-:S03]  /*eb70*/  ISETP.GT.U32.AND P4, PT, R4, R56, PT ;  /* 0x000000380400720c */ /* 0x000fc60003f84070 */
        /* <DEDUP_REMOVED lines=16> */
[----:B------:R-:W-:-:S03]  /*ec80*/  @!P4 IADD3 R56, R56, -R4, RZ ;  /* 0x800000043838c210 */ /* 0x000fc60007ffe0ff */
[----:B------:R-:W-:Y:S04]  /*ec90*/  STL [R1+0xb1c], R74 ;  /* 0x000b1c4a01007387 */ /* 0x000fe80000100800 */
[----:B------:R-:W-:Y:S04]  /*eca0*/  STL [R1+0x988], R77 ;  /* 0x0009884d01007387 */ /* 0x000fe80000100800 */
[----:B------:R1:W-:Y:S01]  /*ecb0*/  STL [R1+0xb18], R75 ;  /* 0x000b184b01007387 */ /* 0x0003e20000100800 */
[C---:B------:R-:W-:Y:S01]  /*ecc0*/  ISETP.GT.U32.AND P5, PT, R4.reuse, R55, PT ;  /* 0x000000370400720c */ /* 0x040fe20003fa4070 */
[----:B------:R-:W-:Y:S01]  /*ecd0*/  IMAD.MOV.U32 R72, RZ, RZ, R78 ;  /* 0x000000ffff487224 */ /* 0x000fe200078e004e */
[C---:B------:R-:W-:Y:S01]  /*ece0*/  ISETP.GT.U32.AND P6, PT, R4.reuse, R54, PT ;  /* 0x000000360400720c */ /* 0x040fe20003fc4070 */
[----:B------:R-:W-:Y:S01]  /*ecf0*/  IMAD.MOV.U32 R73, RZ, RZ, R79 ;  /* 0x000000ffff497224 */ /* 0x000fe200078e004f */
[----:B------:R-:W-:Y:S01]  /*ed00*/  ISETP.GT.U32.AND P2, PT, R4, R53, PT ;  /* 0x000000350400720c */ /* 0x000fe20003f44070 */
[----:B------:R-:W4:Y:S01]  /*ed10*/  LDL R232, [R1+0xfe8] ;  /* 0x000fe80001e87983 */ /* 0x000f220000100800 */
[----:B------:R-:W-:-:S03]  /*ed20*/  SEL R70, R157, R70, !P3 ;  /* 0x000000469d467207 */ /* 0x000fc60005800000 */
        /* <DEDUP_REMOVED lines=16> */
[----:B------:R-:W-:Y:S02]  /*ee30*/  @!P2 IMAD.IADD R53, R53, 0x1, -R4 ;  /* 0x000000013535a824 */ /* 0x000fe400078e0a04 */
[----:B-1----:R-:W-:Y:S02]  /*ee40*/  IMAD.MOV.U32 R72, RZ, RZ, R74 ;  /* 0x000000ffff487224 */ /* 0x002fe400078e004a */
[----:B------:R-:W-:Y:S01]  /*ee50*/  IMAD.MOV.U32 R73, RZ, RZ, R75 ;  /* 0x000000ffff497224 */ /* 0x000fe200078e004b */
[-C--:B------:R-:W-:Y:S01]  /*ee60*/  LEA R75, P2, R70, R3.reuse, 0x2 ;  /* 0x00000003464b7211 */ /* 0x080fe200078410ff */
[----:B------:R-:W-:Y:S02]  /*ee70*/  @!P5 IMAD.MOV R65, RZ, RZ, -R65 ;  /* 0x000000ffff41d224 */ /* 0x000fe400078e0a41 */
[----:B------:R-:W-:Y:S01]  /*ee80*/  @!P4 IMAD.MOV R66, RZ, RZ, -R66 ;  /* 0x000000ffff42c224 */ /* 0x000fe200078e0a42 */
[----:B------:R1:W-:Y:S01]  /*ee90*/  LDGSTS.E [R102+0x10200], [R72.64], P1 ;  /* 0x1020000048667fae */ /* 0x0003e2000892184a */
[----:B------:R-:W-:-:S02]  /*eea0*/  LEA R71, P4, R68, R3, 0x2 ;  /* 0x0000000344477211 */ /* 0x000fc400078810ff */
[-C--:B------:R-:W-:Y:S01]  /*eeb0*/  LEA.HI.X.SX32 R76, R70, R2.reuse, 0x2, P2 ;  /* 0x00000002464c7211 */ /* 0x080fe200010f16ff */
        /* <DEDUP_REMOVED lines=12> */
[----:B------:R-:W-:Y:S01]  /*ef80*/  ISETP.GT.U32.AND P5, PT, R4, R50, PT ;  /* 0x000000320400720c */ /* 0x000fe20003fa4070 */
[----:B------:R-:W-:Y:S01]  /*ef90*/  IMAD.MOV.U32 R69, RZ, RZ, R76 ;  /* 0x000000ffff457224 */ /* 0x000fe200078e004c */
[----:B------:R-:W-:Y:S01]  /*efa0*/  SEL R67, R157, R67, !P3 ;  /* 0x000000439d437207 */ /* 0x000fe20005800000 */
        /* <DEDUP_REMOVED lines=8> */
[----:B------:R-:W-:Y:S02]  /*f030*/  IMAD.MOV.U32 R69, RZ, RZ, R74 ;  /* 0x000000ffff457224 */ /* 0x000fe400078e004a */
[----:B------:R-:W-:Y:S01]  /*f040*/  IMAD R67, R67, c[0x0][0x190], RZ ;  /* 0x0000640043437a24 */ /* 0x000fe200078e02ff */
[C---:B------:R-:W-:Y:S01]  /*f050*/  SEL R66, R157.reuse, R66, !P3 ;  /* 0x000000429d427207 */ /* 0x040fe20005800000 */
[----:B------:R-:W-:Y:S01]  /*f060*/  @!P5 IMAD.IADD R50, R50, 0x1, -R4 ;  /* 0x000000013232d824 */ /* 0x000fe200078e0a04 */
[----:B------:R1:W-:Y:S01]  /*f070*/  LDGSTS.E [R102+0x11200], [R68.64], P1 ;  /* 0x1120000044667fae */ /* 0x0003e2000892184a */
[----:B------:R-:W-:Y:S02]  /*f080*/  SEL R65, R157, R65, !P3 ;  /* 0x000000419d417207 */ /* 0x000fe40005800000 */
[----:B------:R-:W-:-:S03]  /*f090*/  IMAD R66, R66, c[0x0][0x190], RZ ;  /* 0x0000640042427a24 */ /* 0x000fc600078e02ff */
[----:B------:R-:W-:Y:S02]  /*f0a0*/  IMAD R65, R65, c[0x0][0x190], RZ ;  /* 0x0000640041417a24 */ /* 0x000fe400078e02ff */
[----:B-1----:R-:W-:Y:S01]  /*f0b0*/  IMAD.MOV.U32 R69, RZ, RZ, R72 ;  /* 0x000000ffff457224 */ /* 0x002fe200078e0048 */
[----:B------:R-:W-:Y:S01]  /*f0c0*/  LEA R72, P5, R67, R3, 0x2 ;  /* 0x0000000343487211 */ /* 0x000fe200078a10ff */
[----:B------:R-:W-:-:S03]  /*f0d0*/  IMAD.MOV.U32 R68, RZ, RZ, R71 ;  /* 0x000000ffff447224 */ /* 0x000fc600078e0047 */
[-C--:B------:R-:W-:Y:S02]  /*f0e0*/  LEA.HI.X.SX32 R73, R67, R2.reuse, 0x2, P5 ;  /* 0x0000000243497211 */ /* 0x080fe400028f16ff */
[----:B------:R-:W-:Y:S01]  /*f0f0*/  ISETP.GT.U32.AND P5, PT, R4, R51, PT ;  /* 0x000000330400720c */ /* 0x000fe20003fa4070 */
[----:B------:R-:W-:Y:S01]  /*f100*/  @!P6 IMAD.MOV R63, RZ, RZ, -R63 ;  /* 0x000000ffff3fe224 */ /* 0x000fe200078e0a3f */
[----:B------:R1:W-:Y:S01]  /*f110*/  LDGSTS.E [R102+0x11a00], [R68.64], P1 ;  /* 0x11a0000044667fae */ /* 0x0003e2000892184a */
[----:B------:R-:W-:Y:S01]  /*f120*/  @!P2 IMAD.MOV R62, RZ, RZ, -R62 ;  /* 0x000000ffff3ea224 */ /* 0x000fe200078e0a3e */
[C---:B------:R-:W-:Y:S02]  /*f130*/  LEA R70, P6, R66.reuse, R3, 0x2 ;  /* 0x0000000342467211 */ /* 0x040fe400078c10ff */
[----:B------:R-:W-:Y:S02]  /*f140*/  STL [R1+0xb4c], R72 ;  /* 0x000b4c4801007387 */ /* 0x000fe40000100800 */
[----:B------:R-:W-:-:S02]  /*f150*/  LEA.HI.X.SX32 R71, R66, R2, 0x2, P6 ;  /* 0x0000000242477211 */ /* 0x000fc400030f16ff */
[C---:B-1----:R-:W-:Y:S01]  /*f160*/  LEA R68, P2, R65.reuse, R3, 0x2 ;  /* 0x0000000341447211 */ /* 0x042fe200078410ff */
[----:B------:R-:W-:Y:S03]  /*f170*/  STL [R1+0xc1c], R70 ;  /* 0x000c1c4601007387 */ /* 0x000fe60000100800 */
[----:B------:R-:W-:Y:S01]  /*f180*/  LEA.HI.X.SX32 R69, R65, R2, 0x2, P2 ;  /* 0x0000000241457211 */ /* 0x000fe200010f16ff */
        /* <DEDUP_REMOVED lines=11> */
[----:B----4-:R-:W-:-:S03]  /*f240*/  ISETP.GE.AND P4, PT, R232, RZ, PT ;  /* 0x000000ffe800720c */ /* 0x010fc60003f86270 */
[----:B------:R-:W4:Y:S10]  /*f250*/  LDL R232, [R1+0xf48] ;  /* 0x000f480001e87983 */ /* 0x000f340000100800 */
[----:B------:R-:W-:-:S02]  /*f260*/  @!P4 IADD3 R64, -R64, RZ, RZ ;  /* 0x000000ff4040c210 */ /* 0x000fc40007ffe1ff */
[C---:B------:R-:W-:Y:S01]  /*f270*/  ISETP.GT.U32.AND P4, PT, R4.reuse, R52, PT ;  /* 0x000000340400720c */ /* 0x040fe20003f84070 */
[----:B------:R-:W-:Y:S02]  /*f280*/  IMAD.MOV.U32 R66, RZ, RZ, R72 ;  /* 0x000000ffff427224 */ /* 0x000fe400078e0048 */
[----:B------:R-:W-:Y:S01]  /*f290*/  IMAD.MOV.U32 R67, RZ, RZ, R73 ;  /* 0x000000ffff437224 */ /* 0x000fe200078e0049 */
[----:B------:R-:W-:Y:S02]  /*f2a0*/  ISETP.GT.U32.AND P2, PT, R4, R48, PT ;  /* 0x000000300400720c */ /* 0x000fe40003f44070 */
[C---:B------:R-:W-:Y:S02]  /*f2b0*/  SEL R64, R157.reuse, R64, !P3 ;  /* 0x000000409d407207 */ /* 0x040fe40005800000 */
[----:B------:R1:W-:Y:S05]  /*f2c0*/  LDGSTS.E [R102+0x12200], [R66.64], P1 ;  /* 0x1220000042667fae */ /* 0x0003ea000892184a */
[----:B------:R-:W-:Y:S01]  /*f2d0*/  @!P4 IMAD.IADD R52, R52, 0x1, -R4 ;  /* 0x000000013434c824 */ /* 0x000fe200078e0a04 */
[----:B------:R-:W-:Y:S01]  /*f2e0*/  ISETP.GE.AND P4, PT, R176, RZ, PT ;  /* 0x000000ffb000720c */ /* 0x000fe20003f86270 */
[----:B------:R-:W-:Y:S01]  /*f2f0*/  IMAD R64, R64, c[0x0][0x190], RZ ;  /* 0x0000640040407a24 */ /* 0x000fe200078e02ff */
[----:B------:R-:W-:Y:S01]  /*f300*/  SEL R63, R157, R63, !P3 ;  /* 0x0000003f9d3f7207 */ /* 0x000fe20005800000 */
[----:B-1----:R-:W-:-:S02]  /*f310*/  IMAD.MOV.U32 R66, RZ, RZ, R70 ;  /* 0x000000ffff427224 */ /* 0x002fc400078e0046 */
[----:B------:R-:W-:Y:S01]  /*f320*/  IMAD.MOV.U32 R67, RZ, RZ, R71 ;  /* 0x000000ffff437224 */ /* 0x000fe200078e0047 */
[----:B------:R-:W-:Y:S01]  /*f330*/  SEL R62, R157, R62, !P3 ;  /* 0x0000003e9d3e7207 */ /* 0x000fe20005800000 */
[----:B------:R-:W-:-:S03]  /*f340*/  IMAD R63, R63, c[0x0][0x190], RZ ;  /* 0x000064003f3f7a24 */ /* 0x000fc600078e02ff */
[----:B------:R1:W-:Y:S03]  /*f350*/  LDGSTS.E [R102+0x12a00], [R66.64], P1 ;  /* 0x12a0000042667fae */ /* 0x0003e6000892184a */
[----:B------:R-:W-:Y:S02]  /*f360*/  @!P4 IMAD.MOV R61, RZ, RZ, -R61 ;  /* 0x000000ffff3dc224 */ /* 0x000fe400078e0a3d */
[----:B------:R-:W-:Y:S02]  /*f370*/  IMAD R65, R62, c[0x0][0x190], RZ ;  /* 0x000064003e417a24 */ /* 0x000fe400078e02ff */
[----:B------:R-:W-:Y:S02]  /*f380*/  @!P2 IMAD.IADD R48, R48, 0x1, -R4 ;  /* 0x000000013030a824 */ /* 0x000fe400078e0a04 */
[----:B-1----:R-:W-:Y:S02]  /*f390*/  IMAD.MOV.U32 R66, RZ, RZ, R68 ;  /* 0x000000ffff427224 */ /* 0x002fe400078e0044 */
[----:B------:R-:W-:Y:S01]  /*f3a0*/  IMAD.MOV.U32 R67, RZ, RZ, R69 ;  /* 0x000000ffff437224 */ /* 0x000fe200078e0045 */
[----:B------:R-:W-:-:S04]  /*f3b0*/  LEA R69, P4, R64, R3, 0x2 ;  /* 0x0000000340457211 */ /* 0x000fc800078810ff */
[----:B------:R1:W-:Y:S01]  /*f3c0*/  LDGSTS.E [R102+0x13200], [R66.64], P1 ;  /* 0x1320000042667fae */ /* 0x0003e2000892184a */
[----:B------:R-:W-:-:S03]  /*f3d0*/  LEA.HI.X.SX32 R70, R64, R2, 0x2, P4 ;  /* 0x0000000240467211 */ /* 0x000fc600020f16ff */
[----:B------:R-:W-:Y:S01]  /*f3e0*/  STL [R1+0xb58], R69 ;  /* 0x000b584501007387 */ /* 0x000fe20000100800 */
[-C--:B-1----:R-:W-:Y:S02]  /*f3f0*/  LEA R67, P2, R63, R3.reuse, 0x2 ;  /* 0x000000033f437211 */ /* 0x082fe400078410ff */
[----:B------:R-:W-:Y:S02]  /*f400*/  LEA R66, P4, R65, R3, 0x2 ;  /* 0x0000000341427211 */ /* 0x000fe400078810ff */
[-C--:B------:R-:W-:Y:S01]  /*f410*/  LEA.HI.X.SX32 R68, R63, R2.reuse, 0x2, P2 ;  /* 0x000000023f447211 */ /* 0x080fe200010f16ff */
[----:B------:R-:W-:Y:S01]  /*f420*/  STL [R1+0xc10], R67 ;  /* 0x000c104301007387 */ /* 0x000fe20000100800 */
[----:B------:R-:W-:Y:S01]  /*f430*/  LEA.HI.X.SX32 R64, R65, R2, 0x2, P4 ;  /* 0x0000000241407211 */ /* 0x000fe200020f16ff */
[----:B------:R-:W-:Y:S02]  /*f440*/  @!P6 IMAD.MOV R59, RZ, RZ, -R59 ;  /* 0x000000ffff3be224 */ /* 0x000fe400078e0a3b */
[----:B------:R-:W-:Y:S04]  /*f450*/  STL [R1+0xb54], R70 ;  /* 0x000b544601007387 */ /* 0x000fe80000100800 */
[----:B------:R1:W-:Y:S04]  /*f460*/  STL [R1+0xc18], R66 ;  /* 0x000c184201007387 */ /* 0x0003e80000100800 */
        /* <DEDUP_REMOVED lines=9> */
[----:B----4-:R-:W-:-:S03]  /*f500*/  ISETP.GE.AND P2, PT, R232, RZ, PT ;  /* 0x000000ffe800720c */ /* 0x010fc60003f46270 */
[----:B------:R-:W4:Y:S01]  /*f510*/  LDL R232, [R1+0xee4] ;  /* 0x000ee40001e87983 */ /* 0x000f220000100800 */
[----:B------:R-:W-:Y:S01]  /*f520*/  MOV R62, R69 ;  /* 0x00000045003e7202 */ /* 0x000fe20000000f00 */
[----:B------:R-:W-:Y:S01]  /*f530*/  IMAD.MOV.U32 R63, RZ, RZ, R70 ;  /* 0x000000ffff3f7224 */ /* 0x000fe200078e0046 */
[----:B------:R-:W-:Y:S02]  /*f540*/  ISETP.GT.U32.AND P4, PT, R4, R48, PT ;  /* 0x000000300400720c */ /* 0x000fe40003f84070 */
[C---:B------:R-:W-:Y:S02]  /*f550*/  SEL R60, R157.reuse, R60, !P3 ;  /* 0x0000003c9d3c7207 */ /* 0x040fe40005800000 */
[----:B------:R1:W-:Y:S03]  /*f560*/  LDGSTS.E [R102+0x13a00], [R62.64], P1 ;  /* 0x13a000003e667fae */ /* 0x0003e6000892184a */
[----:B------:R-:W-:Y:S01]  /*f570*/  @!P2 IMAD.MOV R58, RZ, RZ, -R58 ;  /* 0x000000ffff3aa224 */ /* 0x000fe200078e0a3a */
[----:B------:R-:W-:Y:S01]  /*f580*/  SEL R59, R157, R59, !P3 ;  /* 0x0000003b9d3b7207 */ /* 0x000fe20005800000 */
[----:B------:R-:W-:-:S03]  /*f590*/  IMAD R60, R60, c[0x0][0x190], RZ ;  /* 0x000064003c3c7a24 */ /* 0x000fc600078e02ff */
[----:B------:R-:W-:Y:S01]  /*f5a0*/  SEL R58, R157, R58, !P3 ;  /* 0x0000003a9d3a7207 */ /* 0x000fe20005800000 */
[----:B-1----:R-:W-:Y:S02]  /*f5b0*/  IMAD.MOV.U32 R62, RZ, RZ, R67 ;  /* 0x000000ffff3e7224 */ /* 0x002fe400078e0043 */
[----:B------:R-:W-:Y:S01]  /*f5c0*/  IMAD.MOV.U32 R63, RZ, RZ, R68 ;  /* 0x000000ffff3f7224 */ /* 0x000fe200078e0044 */
[----:B------:R-:W-:Y:S01]  /*f5d0*/  ISETP.GT.U32.AND P2, PT, R4, R49, PT ;  /* 0x000000310400720c */ /* 0x000fe20003f44070 */
[----:B------:R-:W-:-:S03]  /*f5e0*/  IMAD R59, R59, c[0x0][0x190], RZ ;  /* 0x000064003b3b7a24 */ /* 0x000fc600078e02ff */
[----:B------:R1:W-:Y:S01]  /*f5f0*/  LDGSTS.E [R102+0x14200], [R62.64], P1 ;  /* 0x142000003e667fae */ /* 0x0003e2000892184a */
[----:B------:R-:W-:Y:S02]  /*f600*/  IMAD R58, R58, c[0x0][0x190], RZ ;  /* 0x000064003a3a7a24 */ /* 0x000fe400078e02ff */
[----:B------:R-:W-:Y:S01]  /*f610*/  @!P4 IMAD.IADD R48, R48, 0x1, -R4 ;  /* 0x000000013030c824 */ /* 0x000fe200078e0a04 */
[----:B------:R-:W-:Y:S01]  /*f620*/  LEA R65, P4, R60, R3, 0x2 ;  /* 0x000000033c417211 */ /* 0x000fe200078810ff */
[----:B------:R-:W-:Y:S02]  /*f630*/  @!P5 IMAD.MOV R56, RZ, RZ, -R56 ;  /* 0x000000ffff38d224 */ /* 0x000fe400078e0a38 */
[----:B-1----:R-:W-:Y:S02]  /*f640*/  IMAD.MOV.U32 R62, RZ, RZ, R66 ;  /* 0x000000ffff3e7224 */ /* 0x002fe400078e0042 */
[----:B------:R-:W-:Y:S02]  /*f650*/  IMAD.MOV.U32 R63, RZ, RZ, R64 ;  /* 0x000000ffff3f7224 */ /* 0x000fe400078e0040 */
[----:B------:R-:W-:-:S03]  /*f660*/  @!P6 IMAD.MOV R57, RZ, RZ, -R57 ;  /* 0x000000ffff39e224 */ /* 0x000fc600078e0a39 */
[----:B------:R1:W-:Y:S01]  /*f670*/  LDGSTS.E [R102+0x14a00], [R62.64], P1 ;  /* 0x14a000003e667fae */ /* 0x0003e2000892184a */
[----:B------:R-:W-:-:S03]  /*f680*/  LEA.HI.X.SX32 R66, R60, R2, 0x2, P4 ;  /* 0x000000023c427211 */ /* 0x000fc600020f16ff */
        /* <DEDUP_REMOVED lines=8> */
[----:B------:R1:W-:Y:S04]  /*f710*/  STL [R1+0xc08], R62 ;  /* 0x000c083e01007387 */ /* 0x0003e80000100800 */
[----:B------:R-:W-:Y:S04]  /*f720*/  STL [R1+0xb64], R64 ;  /* 0x000b644001007387 */ /* 0x000fe80000100800 */
[----:B------:R1:W-:Y:S01]  /*f730*/  STL [R1+0xc04], R60 ;  /* 0x000c043c01007387 */ /* 0x0003e20000100800 */
[----:B------:R-:W-:Y:S01]  /*f740*/  ISETP.GT.U32.AND P4, PT, R4, R47, PT ;  /* 0x0000002f0400720c */ /* 0x000fe20003f84070 */
[----:B------:R-:W-:-:S02]  /*f750*/  IMAD.MOV.U32 R58, RZ, RZ, R65 ;  /* 0x000000ffff3a7224 */ /* 0x000fc400078e0041 */
        /* <DEDUP_REMOVED lines=10> */
[----:B----4-:R-:W-:Y:S01]  /*f800*/  ISETP.GE.AND P5, PT, R232, RZ, PT ;  /* 0x000000ffe800720c */ /* 0x010fe20003fa6270 */
[----:B-1----:R-:W-:Y:S01]  /*f810*/  IMAD.MOV.U32 R58, RZ, RZ, R63 ;  /* 0x000000ffff3a7224 */ /* 0x002fe200078e003f */
[----:B------:R-:W-:Y:S02]  /*f820*/  MOV R59, R64 ;  /* 0x00000040003b7202 */ /* 0x000fe40000000f00 */
[----:B------:R-:W-:Y:S01]  /*f830*/  SEL R56, R157, R56, !P3 ;  /* 0x000000389d387207 */ /* 0x000fe20005800000 */
[----:B------:R-:W-:Y:S01]  /*f840*/  IMAD R57, R57, c[0x0][0x190], RZ ;  /* 0x0000640039397a24 */ /* 0x000fe200078e02ff */
[----:B------:R-:W4:Y:S04]  /*f850*/  LDL R232, [R1+0xed0] ;  /* 0x000ed00001e87983 */ /* 0x000f280000100800 */
[----:B------:R1:W-:Y:S03]  /*f860*/  LDGSTS.E [R102+0x15a00], [R58.64], P1 ;  /* 0x15a000003a667fae */ /* 0x0003e6000892184a */
[----:B------:R-:W-:-:S02]  /*f870*/  @!P5 IMAD.MOV R55, RZ, RZ, -R55 ;  /* 0x000000ffff37d224 */ /* 0x000fc400078e0a37 */
[----:B------:R-:W-:-:S03]  /*f880*/  IMAD R56, R56, c[0x0][0x190], RZ ;  /* 0x0000640038387a24 */ /* 0x000fc600078e02ff */
[----:B------:R-:W-:Y:S01]  /*f890*/  SEL R55, R157, R55, !P3 ;  /* 0x000000379d377207 */ /* 0x000fe20005800000 */
[----:B------:R-:W-:Y:S02]  /*f8a0*/  @!P6 IMAD.IADD R46, R46, 0x1, -R4 ;  /* 0x000000012e2ee824 */ /* 0x000fe400078e0a04 */
[----:B-1----:R-:W-:Y:S02]  /*f8b0*/  IMAD.MOV.U32 R58, RZ, RZ, R62 ;  /* 0x000000ffff3a7224 */ /* 0x002fe400078e003e */
[----:B------:R-:W-:Y:S01]  /*f8c0*/  IMAD.MOV.U32 R59, RZ, RZ, R60 ;  /* 0x000000ffff3b7224 */ /* 0x000fe200078e003c */
[----:B------:R-:W-:Y:S01]  /*f8d0*/  LEA R62, P6, R57, R3, 0x2 ;  /* 0x00000003393e7211 */ /* 0x000fe200078c10ff */
[----:B------:R-:W-:Y:S02]  /*f8e0*/  IMAD R55, R55, c[0x0][0x190], RZ ;  /* 0x0000640037377a24 */ /* 0x000fe400078e02ff */
[----:B------:R-:W-:Y:S01]  /*f8f0*/  @!P2 IMAD.MOV R54, RZ, RZ, -R54 ;  /* 0x000000ffff36a224 */ /* 0x000fe200078e0a36 */
[----:B------:R1:W-:Y:S01]  /*f900*/  LDGSTS.E [R102+0x16200], [R58.64], P1 ;  /* 0x162000003a667fae */ /* 0x0003e2000892184a */
[----:B------:R-:W-:-:S03]  /*f910*/  LEA.HI.X.SX32 R63, R57, R2, 0x2, P6 ;  /* 0x00000002393f7211 */ /* 0x000fc600030f16ff */
[----:B------:R-:W-:Y:S01]  /*f920*/  STL [R1+0xb70], R62 ;  /* 0x000b703e01007387 */ /* 0x000fe20000100800 */
[CC--:B-1----:R-:W-:Y:S02]  /*f930*/  LEA R59, P2, R56.reuse, R3.reuse, 0x2 ;  /* 0x00000003383b7211 */ /* 0x0c2fe400078410ff */
[----:B------:R-:W-:Y:S02]  /*f940*/  LEA R58, P6, R55, R3, 0x2 ;  /* 0x00000003373a7211 */ /* 0x000fe400078c10ff */
[----:B------:R-:W-:Y:S01]  /*f950*/  LEA.HI.X.SX32 R60, R56, R2, 0x2, P2 ;  /* 0x00000002383c7211 */ /* 0x000fe200010f16ff */
[----:B------:R-:W-:Y:S04]  /*f960*/  STL [R1+0xbf8], R59 ;  /* 0x000bf83b01007387 */ /* 0x000fe80000100800 */
[----:B------:R-:W-:Y:S04]  /*f970*/  STL [R1+0xb6c], R63 ;  /* 0x000b6c3f01007387 */ /* 0x000fe80000100800 */
[----:B------:R-:W-:Y:S04]  /*f980*/  STL [R1+0xc00], R58 ;  /* 0x000c003a01007387 */ /* 0x000fe80000100800 */
[----:B------:R-:W-:Y:S01]  /*f990*/  STL [R1+0xb74], R60 ;  /* 0x000b743c01007387 */ /* 0x000fe20000100800 */
[----:B------:R-:W-:-:S02]  /*f9a0*/  ISETP.GT.U32.AND P5, PT, R4, R47, PT ;  /* 0x0000002f0400720c */ /* 0x000fc40003fa4070 */
[----:B------:R-:W-:-:S11]  /*f9b0*/  LEA.HI.X.SX32 R55, R55, R2, 0x2, P6 ;  /* 0x0000000237377211 */ /* 0x000fd600030f16ff */
[----:B------:R-:W-:Y:S02]  /*f9c0*/  @!P5 IADD3 R47, R47, -R4, RZ ;  /* 0x800000042f2fd210 */ /* 0x000fe40007ffe0ff */
[----:B--2---:R-:W-:Y:S02]  /*f9d0*/  ISETP.GE.AND P2, PT, R233, RZ, PT ;  /* 0x000000ffe900720c */ /* 0x004fe40003f46270 */
[----:B------:R-:W2:Y:S04]  /*f9e0*/  LDL R233, [R1+0xec4] ;  /* 0x000ec40001e97983 */ /* 0x000ea80000100800 */
[----:B------:R1:W-:Y:S01]  /*f9f0*/  STL [R1+0xbfc], R55 ;  /* 0x000bfc3701007387 */ /* 0x0003e20000100800 */
[----:B---3--:R-:W-:-:S03]  /*fa00*/  ISETP.GE.AND P5, PT, R235, RZ, PT ;  /* 0x000000ffeb00720c */ /* 0x008fc60003fa6270 */
[----:B------:R-:W3:Y:S01]  /*fa10*/  LDL R235, [R1+0xeb8] ;  /* 0x000eb80001eb7983 */ /* 0x000ee20000100800 */
[----:B------:R-:W-:Y:S02]  /*fa20*/  IMAD.MOV.U32 R56, RZ, RZ, R62 ;  /* 0x000000ffff387224 */ /* 0x000fe400078e003e */
[----:B------:R-:W-:Y:S01]  /*fa30*/  IMAD.MOV.U32 R57, RZ, RZ, R63 ;  /* 0x000000ffff397224 */ /* 0x000fe200078e003f */
[----:B------:R-:W-:Y:S01]  /*fa40*/  ISETP.GT.U32.AND P6, PT, R4, R45, PT ;  /* 0x0000002d0400720c */ /* 0x000fe20003fc4070 */
[----:B------:R-:W-:Y:S01]  /*fa50*/  @!P4 IMAD.MOV R53, RZ, RZ, -R53 ;  /* 0x000000ffff35c224 */ /* 0x000fe200078e0a35 */
[C---:B------:R-:W-:Y:S02]  /*fa60*/  SEL R54, R157.reuse, R54, !P3 ;  /* 0x000000369d367207 */ /* 0x040fe40005800000 */
[----:B------:R1:W-:Y:S02]  /*fa70*/  LDGSTS.E [R102+0x16a00], [R56.64], P1 ;  /* 0x16a0000038667fae */ /* 0x0003e4000892184a */
[----:B------:R-:W-:Y:S01]  /*fa80*/  SEL R53, R157, R53, !P3 ;  /* 0x000000359d357207 */ /* 0x000fe20005800000 */
[----:B------:R-:W-:-:S02]  /*fa90*/  IMAD R54, R54, c[0x0][0x190], RZ ;  /* 0x0000640036367a24 */ /* 0x000fc400078e02ff */
[----:B-1----:R-:W-:Y:S02]  /*faa0*/  IMAD.MOV.U32 R56, RZ, RZ, R59 ;  /* 0x000000ffff387224 */ /* 0x002fe400078e003b */
[----:B------:R-:W-:Y:S02]  /*fab0*/  IMAD.MOV.U32 R57, RZ, RZ, R60 ;  /* 0x000000ffff397224 */ /* 0x000fe400078e003c */
[----:B------:R-:W-:-:S03]  /*fac0*/  IMAD R53, R53, c[0x0][0x190], RZ ;  /* 0x0000640035357a24 */ /* 0x000fc600078e02ff */
[----:B------:R1:W-:Y:S01]  /*fad0*/  LDGSTS.E [R102+0x17200], [R56.64], P1 ;  /* 0x1720000038667fae */ /* 0x0003e2000892184a */
[----:B------:R-:W-:Y:S02]  /*fae0*/  @!P6 IMAD.IADD R45, R45, 0x1, -R4 ;  /* 0x000000012d2de824 */ /* 0x000fe400078e0a04 */
[----:B------:R-:W-:Y:S02]  /*faf0*/  @!P5 IMAD.MOV R51, RZ, RZ, -R51 ;  /* 0x000000ffff33d224 */ /* 0x000fe400078e0a33 */
[----:B-1----:R-:W-:Y:S02]  /*fb00*/  IMAD.MOV.U32 R56, RZ, RZ, R58 ;  /* 0x000000ffff387224 */ /* 0x002fe400078e003a */
[----:B------:R-:W-:Y:S01]  /*fb10*/  IMAD.MOV.U32 R57, RZ, RZ, R55 ;  /* 0x000000ffff397224 */ /* 0x000fe200078e0037 */
[----:B------:R-:W-:-:S04]  /*fb20*/  LEA R55, P6, R54, R3, 0x2 ;  /* 0x0000000336377211 */ /* 0x000fc800078c10ff */
        /* <DEDUP_REMOVED lines=8> */
[----:B----4-:R-:W-:-:S03]  /*fbb0*/  ISETP.GE.AND P6, PT, R232, RZ, PT ;  /* 0x000000ffe800720c */ /* 0x010fc60003fc6270 */
        /* <DEDUP_REMOVED lines=13> */
[----:B------:R-:W-:Y:S01]  /*fc90*/  IMAD.MOV.U32 R55, RZ, RZ, R57 ;  /* 0x000000ffff377224 */ /* 0x000fe200078e0039 */
        /* <DEDUP_REMOVED lines=8> */
[----:B-1----:R-:W-:Y:S02]  /*fd20*/  IMAD.MOV.U32 R54, RZ, RZ, R56 ;  /* 0x000000ffff367224 */ /* 0x002fe400078e0038 */
[----:B------:R-:W-:Y:S01]  /*fd30*/  IMAD.MOV.U32 R55, RZ, RZ, R53 ;  /* 0x000000ffff377224 */ /* 0x000fe200078e0035 */
[----:B------:R-:W-:Y:S01]  /*fd40*/  ISETP.GT.U32.AND P2, PT, R4, R44, PT ;  /* 0x0000002c0400720c */ /* 0x000fe20003f44070 */
[----:B------:R-:W-:Y:S01]  /*fd50*/  @!P5 IMAD.MOV R49, RZ, RZ, -R49 ;  /* 0x000000ffff31d224 */ /* 0x000fe200078e0a31 */
[----:B------:R-:W-:Y:S01]  /*fd60*/  LEA R57, P5, R52, R3, 0x2 ;  /* 0x0000000334397211 */ /* 0x000fe200078a10ff */
[----:B------:R-:W-:Y:S01]  /*fd70*/  IMAD R53, R50, c[0x0][0x190], RZ ;  /* 0x0000640032357a24 */ /* 0x000fe200078e02ff */
[----:B------:R1:W-:Y:S01]  /*fd80*/  LDGSTS.E [R102+0x18a00], [R54.64], P1 ;  /* 0x18a0000036667fae */ /* 0x0003e2000892184a */
[----:B------:R-:W-:Y:S01]  /*fd90*/  @!P4 IMAD.IADD R45, R45, 0x1, -R4 ;  /* 0x000000012d2dc824 */ /* 0x000fe200078e0a04 */
[----:B------:R-:W-:-:S02]  /*fda0*/  LEA.HI.X.SX32 R58, R52, R2, 0x2, P5 ;  /* 0x00000002343a7211 */ /* 0x000fc400028f16ff */
[----:B------:R-:W-:Y:S01]  /*fdb0*/  STL [R1+0xb88], R57 ;  /* 0x000b883901007387 */ /* 0x000fe20000100800 */
[-C--:B-1----:R-:W-:Y:S02]  /*fdc0*/  LEA R55, P4, R51, R3.reuse, 0x2 ;  /* 0x0000000333377211 */ /* 0x082fe400078810ff */
[----:B------:R-:W-:Y:S02]  /*fdd0*/  LEA R54, P5, R53, R3, 0x2 ;  /* 0x0000000335367211 */ /* 0x000fe400078a10ff */
        /* <DEDUP_REMOVED lines=10> */
[----:B----4-:R-:W-:Y:S02]  /*fe80*/  ISETP.GE.AND P5, PT, R232, RZ, PT ;  /* 0x000000ffe800720c */ /* 0x010fe40003fa6270 */
[----:B------:R-:W4:Y:S09]  /*fe90*/  LDL R232, [R1+0xe88] ;  /* 0x000e880001e87983 */ /* 0x000f320000100800 */
[----:B------:R-:W-:Y:S01]  /*fea0*/  @!P6 IMAD.IADD R43, R43, 0x1, -R4 ;  /* 0x000000012b2be824 */ /* 0x000fe200078e0a04 */
[----:B--2---:R-:W-:-:S02]  /*feb0*/  ISETP.GE.AND P2, PT, R233, RZ, PT ;  /* 0x000000ffe900720c */ /* 0x004fc40003f46270 */
[----:B------:R-:W2:Y:S01]  /*fec0*/  LDL R233, [R1+0xe7c] ;  /* 0x000e7c0001e97983 */ /* 0x000ea20000100800 */
[----:B---3--:R-:W-:-:S03]  /*fed0*/  ISETP.GE.AND P6, PT, R235, RZ, PT ;  /* 0x000000ffeb00720c */ /* 0x008fc60003fc6270 */
[----:B------:R-:W3:Y:S01]  /*fee0*/  LDL R235, [R1+0xe4c] ;  /* 0x000e4c0001eb7983 */ /* 0x000ee20000100800 */
[----:B------:R-:W-:Y:S01]  /*fef0*/  MOV R50, R57 ;  /* 0x0000003900327202 */ /* 0x000fe20000000f00 */
        /* <DEDUP_REMOVED lines=12> */
[----:B------:R-:W-:-:S05]  /*ffc0*/  IMAD.MOV.U32 R51, RZ, RZ, R52 ;  /* 0x000000ffff337224 */ /* 0x000fca00078e0034 */
[----:B------:R1:W-:Y:S01]  /*ffd0*/  LDGSTS.E [R102+0x1a200], [R50.64], P1 ;  /* 0x1a20000032667fae */ /* 0x0003e2000892184a */
[----:B------:R-:W-:Y:S01]  /*ffe0*/  @!P4 IMAD.IADD R42, R42, 0x1, -R4 ;  /* 0x000000012a2ac824 */ /* 0x000fe200078e0a04 */
[----:B------:R-:W-:Y:S02]  /*fff0*/  LEA R52, P4, R49, R3, 0x2 ;  /* 0x0000000331347211 */ /* 0x000fe400078810ff */
[----:B------:R-:W-:Y:S02]  /*10000*/  SEL R47, R157, R47, !P3 ;  /* 0x0000002f9d2f7207 */ /* 0x000fe40005800000 */
[----:B-1----:R-:W-:-:S04]  /*10010*/  LEA R51, P5, R48, R3, 0x2 ;  /* 0x0000000330337211 */ /* 0x002fc800078a10ff */
[-C--:B------:R-:W-:Y:S01]  /*10020*/  LEA.HI.X.SX32 R54, R48, R2.reuse, 0x2, P5 ;  /* 0x0000000230367211 */ /* 0x080fe200028f16ff */
[----:B------:R-:W-:Y:S01]  /*10030*/  IMAD.MOV.U32 R48, RZ, RZ, R51 ;  /* 0x000000ffff307224 */ /* 0x000fe200078e0033 */
[----:B------:R-:W-:-:S03]  /*10040*/  LEA.HI.X.SX32 R53, R49, R2, 0x2, P4 ;  /* 0x0000000231357211 */ /* 0x000fc600020f16ff */
[----:B------:R-:W-:Y:S02]  /*10050*/  IMAD.MOV.U32 R49, RZ, RZ, R54 ;  /* 0x000000ffff317224 */ /* 0x000fe400078e0036 */
[----:B------:R-:W-:-:S03]  /*10060*/  IMAD R47, R47, c[0x0][0x190], RZ ;  /* 0x000064002f2f7a24 */ /* 0x000fc600078e02ff */
[----:B------:R1:W-:Y:S02]  /*10070*/  LDGSTS.E [R102+0x1aa00], [R48.64], P1 ;  /* 0x1aa0000030667fae */ /* 0x0003e4000892184a */
[----:B------:R-:W-:Y:S02]  /*10080*/  LEA R50, P5, R47, R3, 0x2 ;  /* 0x000000032f327211 */ /* 0x000fe400078a10ff */
[----:B------:R4:W-:Y:S01]  /*10090*/  STL [R1+0xb94], R51 ;  /* 0x000b943301007387 */ /* 0x0009e20000100800 */
[----:B-1----:R-:W-:Y:S01]  /*100a0*/  SEL R48, R157, R46, !P3 ;  /* 0x0000002e9d307207 */ /* 0x002fe20005800000 */
[----:B------:R-:W-:Y:S01]  /*100b0*/  IMAD.MOV.U32 R46, RZ, RZ, R52 ;  /* 0x000000ffff2e7224 */ /* 0x000fe200078e0034 */
[----:B----4-:R-:W-:Y:S01]  /*100c0*/  LEA.HI.X.SX32 R51, R47, R2, 0x2, P5 ;  /* 0x000000022f337211 */ /* 0x010fe200028f16ff */
[----:B------:R-:W-:Y:S02]  /*100d0*/  IMAD.MOV.U32 R47, RZ, RZ, R53 ;  /* 0x000000ffff2f7224 */ /* 0x000fe400078e0035 */
[----:B------:R-:W-:-:S02]  /*100e0*/  IMAD R48, R48, c[0x0][0x190], RZ ;  /* 0x0000640030307a24 */ /* 0x000fc400078e02ff */
[----:B------:R-:W-:Y:S01]  /*100f0*/  @!P6 IMAD.MOV R44, RZ, RZ, -R44 ;  /* 0x000000ffff2ce224 */ /* 0x000fe200078e0a2c */
[----:B------:R-:W-:Y:S02]  /*10100*/  STL [R1+0xbdc], R52 ;  /* 0x000bdc3401007387 */ /* 0x000fe40000100800 */
[----:B------:R-:W-:Y:S02]  /*10110*/  LEA R49, P6, R48, R3, 0x2 ;  /* 0x0000000330317211 */ /* 0x000fe400078c10ff */
[----:B------:R-:W-:Y:S04]  /*10120*/  STL [R1+0xb90], R54 ;  /* 0x000b903601007387 */ /* 0x000fe80000100800 */
[----:B------:R1:W-:Y:S01]  /*10130*/  LDGSTS.E [R102+0x1b200], [R46.64], P1 ;  /* 0x1b2000002e667fae */ /* 0x0003e2000892184a */
[----:B------:R-:W-:-:S03]  /*10140*/  ISETP.GT.U32.AND P4, PT, R4, R42, PT ;  /* 0x0000002a0400720c */ /* 0x000fc60003f84070 */
[----:B------:R4:W-:Y:S04]  /*10150*/  STL [R1+0xbe4], R50 ;  /* 0x000be43201007387 */ /* 0x0009e80000100800 */
[----:B------:R-:W-:Y:S01]  /*10160*/  STL [R1+0xbd8], R53 ;  /* 0x000bd83501007387 */ /* 0x000fe20000100800 */
[----:B-1----:R-:W-:Y:S02]  /*10170*/  MOV R46, R50 ;  /* 0x00000032002e7202 */ /* 0x002fe40000000f00 */
[----:B----4-:R-:W-:Y:S01]  /*10180*/  LEA.HI.X.SX32 R50, R48, R2, 0x2, P6 ;  /* 0x0000000230327211 */ /* 0x010fe200030f16ff */
        /* <DEDUP_REMOVED lines=30> */
[----:B-1----:R-:W-:-:S05]  /*10370*/  LEA R46, P6, R44, R3, 0x2 ;  /* 0x000000032c2e7211 */ /* 0x002fca00078c10ff */
[----:B------:R-:W-:Y:S04]  /*10380*/  STL [R1+0xbd4], R46 ;  /* 0x000bd42e01007387 */ /* 0x000fe80000100800 */
[----:B------:R-:W-:Y:S01]  /*10390*/  STL [R1+0xba0], R49 ;  /* 0x000ba03101007387 */ /* 0x000fe20000100800 */
[----:B---3--:R-:W-:-:S03]  /*103a0*/  ISETP.GE.AND P2, PT, R235, RZ, PT ;  /* 0x000000ffeb00720c */ /* 0x008fc60003f46270 */
[----:B------:R-:W3:Y:S01]  /*103b0*/  LDL R235, [R1+0xe20] ;  /* 0x000e200001eb7983 */ /* 0x000ee20000100800 */
[----:B------:R-:W-:Y:S01]  /*103c0*/  @!P5 IMAD.MOV R43, RZ, RZ, -R43 ;  /* 0x000000ffff2bd224 */ /* 0x000fe200078e0a2b */
[----:B------:R-:W-:Y:S01]  /*103d0*/  LEA.HI.X.SX32 R47, R44, R2, 0x2, P6 ;  /* 0x000000022c2f7211 */ /* 0x000fe200030f16ff */
[----:B------:R-:W-:Y:S02]  /*103e0*/  IMAD.MOV.U32 R44, RZ, RZ, R48 ;  /* 0x000000ffff2c7224 */ /* 0x000fe400078e0030 */
[----:B------:R-:W-:Y:S01]  /*103f0*/  IMAD.MOV.U32 R45, RZ, RZ, R49 ;  /* 0x000000ffff2d7224 */ /* 0x000fe200078e0031 */
[----:B------:R-:W-:Y:S02]  /*10400*/  SEL R43, R157, R43, !P3 ;  /* 0x0000002b9d2b7207 */ /* 0x000fe40005800000 */
[----:B------:R-:W-:Y:S02]  /*10410*/  ISETP.GT.U32.AND P4, PT, R4, R38, PT ;  /* 0x000000260400720c */ /* 0x000fe40003f84070 */
[----:B------:R1:W-:Y:S04]  /*10420*/  LDGSTS.E [R102+0x1ca00], [R44.64], P1 ;  /* 0x1ca000002c667fae */ /* 0x0003e8000892184a */
[----:B------:R1:W-:Y:S02]  /*10430*/  STL [R1+0xbd0], R47 ;  /* 0x000bd02f01007387 */ /* 0x0003e40000100800 */
[----:B-1----:R-:W-:Y:S01]  /*10440*/  IMAD R45, R43, c[0x0][0x190], RZ ;  /* 0x000064002b2d7a24 */ /* 0x002fe200078e02ff */
[----:B------:R-:W-:-:S02]  /*10450*/  MOV R43, R47 ;  /* 0x0000002f002b7202 */ /* 0x000fc40000000f00 */
[----:B------:R-:W-:Y:S02]  /*10460*/  SEL R44, R157, R42, !P3 ;  /* 0x0000002a9d2c7207 */ /* 0x000fe40005800000 */
[----:B------:R-:W-:-:S03]  /*10470*/  LEA R47, P6, R45, R3, 0x2 ;  /* 0x000000032d2f7211 */ /* 0x000fc600078c10ff */
[----:B------:R-:W-:Y:S01]  /*10480*/  IMAD R44, R44, c[0x0][0x190], RZ ;  /* 0x000064002c2c7a24 */ /* 0x000fe200078e02ff */
[----:B------:R-:W-:Y:S02]  /*10490*/  LEA.HI.X.SX32 R48, R45, R2, 0x2, P6 ;  /* 0x000000022d307211 */ /* 0x000fe400030f16ff */
        /* <DEDUP_REMOVED lines=37> */
[----:B------:R-:W-:Y:S02]  /*106f0*/  IMAD R36, R36, c[0x0][0x190], RZ ;  /* 0x0000640024247a24 */ /* 0x000fe400078e02ff */
[----:B------:R-:W-:Y:S02]  /*10700*/  @!P2 IMAD.IADD R177, R177, 0x1, -R4 ;  /* 0x00000001b1b1a824 */ /* 0x000fe400078e0a04 */
[----:B------:R-:W-:Y:S02]  /*10710*/  @!P4 IMAD.MOV R39, RZ, RZ, -R39 ;  /* 0x000000ffff27c224 */ /* 0x000fe400078e0a27 */
[----:B-1----:R-:W-:-:S02]  /*10720*/  IMAD.MOV.U32 R42, RZ, RZ, R46 ;  /* 0x000000ffff2a7224 */ /* 0x002fc400078e002e */
[----:B------:R-:W-:Y:S01]  /*10730*/  IMAD.MOV.U32 R43, RZ, RZ, R44 ;  /* 0x000000ffff2b7224 */ /* 0x000fe200078e002c */
[CC--:B------:R-:W-:Y:S01]  /*10740*/  LEA R46, P2, R38.reuse, R3.reuse, 0x2 ;  /* 0x00000003262e7211 */ /* 0x0c0fe200078410ff */
[----:B------:R-:W-:Y:S01]  /*10750*/  @!P6 IMAD.MOV R40, RZ, RZ, -R40 ;  /* 0x000000ffff28e224 */ /* 0x000fe200078e0a28 */
[CC--:B------:R-:W-:Y:S02]  /*10760*/  LEA R44, P4, R37.reuse, R3.reuse, 0x2 ;  /* 0x00000003252c7211 */ /* 0x0c0fe400078810ff */
        /* <DEDUP_REMOVED lines=13> */
[----:B------:R-:W-:Y:S01]  /*10840*/  IMAD.MOV.U32 R37, RZ, RZ, R47 ;  /* 0x000000ffff257224 */ /* 0x000fe200078e002f */
[----:B------:R-:W-:Y:S01]  /*10850*/  MOV R36, R46 ;  /* 0x0000002e00247202 */ /* 0x000fe20000000f00 */
[----:B------:R-:W4:Y:S04]  /*10860*/  LDL R176, [R1+0xff0] ;  /* 0x000ff00001b07983 */ /* 0x000f280000100800 */
[----:B------:R1:W-:Y:S06]  /*10870*/  LDGSTS.E [R102+0x1ea00], [R36.64], P1 ;  /* 0x1ea0000024667fae */ /* 0x0003ec000892184a */
[----:B------:R-:W-:Y:S01]  /*10880*/  @!P2 IMAD.IADD R20, R20, 0x1, -R4 ;  /* 0x000000011414a824 */ /* 0x000fe200078e0a04 */
[----:B--2---:R-:W-:-:S02]  /*10890*/  ISETP.GE.AND P5, PT, R233, RZ, PT ;  /* 0x000000ffe900720c */ /* 0x004fc40003fa6270 */
[----:B------:R-:W2:Y:S01]  /*108a0*/  LDL R233, [R1+0xfa4] ;  /* 0x000fa40001e97983 */ /* 0x000ea20000100800 */
[----:B---3--:R-:W-:-:S03]  /*108b0*/  ISETP.GE.AND P2, PT, R235, RZ, PT ;  /* 0x000000ffeb00720c */ /* 0x008fc60003f46270 */
[----:B------:R-:W3:Y:S01]  /*108c0*/  LDL R235, [R1+0xfc4] ;  /* 0x000fc40001eb7983 */ /* 0x000ee20000100800 */
[----:B-1----:R-:W-:Y:S02]  /*108d0*/  IMAD.MOV.U32 R36, RZ, RZ, R44 ;  /* 0x000000ffff247224 */ /* 0x002fe400078e002c */
[----:B------:R-:W-:Y:S01]  /*108e0*/  IMAD.MOV.U32 R37, RZ, RZ, R45 ;  /* 0x000000ffff257224 */ /* 0x000fe200078e002d */
[----:B------:R-:W-:-:S04]  /*108f0*/  ISETP.GT.U32.AND P4, PT, R4, R19, PT ;  /* 0x000000130400720c */ /* 0x000fc80003f84070 */
[----:B------:R1:W-:Y:S01]  /*10900*/  LDGSTS.E [R102+0x1f200], [R36.64], P1 ;  /* 0x1f20000024667fae */ /* 0x0003e2000892184a */
[----:B----4-:R-:W-:Y:S02]  /*10910*/  ISETP.GE.AND P6, PT, R232, RZ, PT ;  /* 0x000000ffe800720c */ /* 0x010fe40003fc6270 */
        /* <DEDUP_REMOVED lines=30> */
[----:B------:R-:W-:Y:S01]  /*10b00*/  IMAD.MOV.U32 R37, RZ, RZ, R48 ;  /* 0x000000ffff257224 */ /* 0x000fe200078e0030 */
[----:B------:R-:W4:Y:S04]  /*10b10*/  LDL R232, [R1+0x1024] ;  /* 0x0010240001e87983 */ /* 0x000f280000100800 */
[----:B------:R1:W-:Y:S05]  /*10b20*/  LDGSTS.E [R42+0x400], [R36.64], P1 ;  /* 0x00400000242a7fae */ /* 0x0003ea000892184a */
[----:B------:R-:W-:Y:S01]  /*10b30*/  @!P6 IMAD.IADD R19, R19, 0x1, -R4 ;  /* 0x000000011313e824 */ /* 0x000fe200078e0a04 */
[----:B--2---:R-:W-:-:S02]  /*10b40*/  ISETP.GE.AND P4, PT, R233, RZ, PT ;  /* 0x000000ffe900720c */ /* 0x004fc40003f86270 */
[----:B------:R-:W2:Y:S01]  /*10b50*/  LDL R233, [R1+0x1068] ;  /* 0x0010680001e97983 */ /* 0x000ea20000100800 */
[----:B---3--:R-:W-:-:S03]  /*10b60*/  ISETP.GE.AND P6, PT, R235, RZ, PT ;  /* 0x000000ffeb00720c */ /* 0x008fc60003fc6270 */
[----:B------:R-:W3:Y:S01]  /*10b70*/  LDL R235, [R1+0x10b0] ;  /* 0x0010b00001eb7983 */ /* 0x000ee20000100800 */
[----:B-1----:R-:W-:Y:S01]  /*10b80*/  IMAD.MOV.U32 R36, RZ, RZ, R45 ;  /* 0x000000ffff247224 */ /* 0x002fe200078e002d */
[----:B------:R-:W-:Y:S02]  /*10b90*/  MOV R37, R46 ;  /* 0x0000002e00257202 */ /* 0x000fe40000000f00 */
[----:B------:R-:W-:-:S03]  /*10ba0*/  ISETP.GT.U32.AND P2, PT, R4, R17, PT ;  /* 0x000000110400720c */ /* 0x000fc60003f44070 */
[----:B------:R1:W-:Y:S01]  /*10bb0*/  LDGSTS.E [R42+0xc00], [R36.64], P1 ;  /* 0x00c00000242a7fae */ /* 0x0003e2000892184a */
[C---:B------:R-:W-:Y:S02]  /*10bc0*/  SEL R61, R157.reuse, R61, !P3 ;  /* 0x0000003d9d3d7207 */ /* 0x040fe40005800000 */
[----:B------:R-:W-:Y:S01]  /*10bd0*/  SEL R41, R157, R41, !P3 ;  /* 0x000000299d297207 */ /* 0x000fe20005800000 */
[----:B-1----:R-:W-:Y:S02]  /*10be0*/  IMAD.MOV.U32 R36, RZ, RZ, R43 ;  /* 0x000000ffff247224 */ /* 0x002fe400078e002b */
[----:B------:R-:W-:-:S05]  /*10bf0*/  IMAD.MOV.U32 R37, RZ, RZ, R44 ;  /* 0x000000ffff257224 */ /* 0x000fca00078e002c */
[----:B------:R1:W-:Y:S01]  /*10c00*/  LDGSTS.E [R42+0x1400], [R36.64], P1 ;  /* 0x01400000242a7fae */ /* 0x0003e2000892184a */
[----:B------:R-:W-:Y:S02]  /*10c10*/  IMAD R61, R61, c[0x0][0x190], RZ ;  /* 0x000064003d3d7a24 */ /* 0x000fe400078e02ff */
[----:B------:R-:W-:Y:S01]  /*10c20*/  @!P6 IMAD.MOV R31, RZ, RZ, -R31 ;  /* 0x000000ffff1fe224 */ /* 0x000fe200078e0a1f */
[----:B-1----:R-:W-:Y:S01]  /*10c30*/  SEL R36, R157, R234, !P3 ;  /* 0x000000ea9d247207 */ /* 0x002fe20005800000 */
[----:B------:R-:W-:Y:S01]  /*10c40*/  IMAD R41, R41, c[0x0][0x190], RZ ;  /* 0x0000640029297a24 */ /* 0x000fe200078e02ff */
[----:B------:R-:W-:-:S03]  /*10c50*/  LEA R43, P6, R61, R3, 0x2 ;  /* 0x000000033d2b7211 */ /* 0x000fc600078c10ff */
[----:B------:R-:W-:Y:S02]  /*10c60*/  IMAD R36, R36, c[0x0][0x190], RZ ;  /* 0x0000640024247a24 */ /* 0x000fe400078e02ff */
[----:B------:R-:W-:Y:S01]  /*10c70*/  @!P2 IMAD.IADD R17, R17, 0x1, -R4 ;  /* 0x000000011111a824 */ /* 0x000fe200078e0a04 */
[-C--:B----4-:R-:W-:Y:S02]  /*10c80*/  LEA.HI.X.SX32 R44, R61, R2.reuse, 0x2, P6 ;  /* 0x000000023d2c7211 */ /* 0x090fe400030f16ff */
[CC--:B------:R-:W-:Y:S02]  /*10c90*/  LEA R37, P2, R36.reuse, R3.reuse, 0x2 ;  /* 0x0000000324257211 */ /* 0x0c0fe400078410ff */
[C---:B------:R-:W-:Y:S02]  /*10ca0*/  LEA R38, P6, R41.reuse, R3, 0x2 ;  /* 0x0000000329267211 */ /* 0x040fe400078c10ff */
[-C--:B------:R-:W-:Y:S01]  /*10cb0*/  LEA.HI.X.SX32 R45, R36, R2.reuse, 0x2, P2 ;  /* 0x00000002242d7211 */ /* 0x080fe200010f16ff */
[----:B------:R1:W-:Y:S01]  /*10cc0*/  STL [R1+0x584], R37 ;  /* 0x0005842501007387 */ /* 0x0003e20000100800 */
[----:B------:R-:W-:-:S03]  /*10cd0*/  LEA.HI.X.SX32 R41, R41, R2, 0x2, P6 ;  /* 0x0000000229297211 */ /* 0x000fc600030f16ff */
[----:B------:R4:W-:Y:S04]  /*10ce0*/  STL [R1+0x5a4], R43 ;  /* 0x0005a42b01007387 */ /* 0x0009e80000100800 */
[----:B------:R-:W-:Y:S04]  /*10cf0*/  STL [R1+0x580], R45 ;  /* 0x0005802d01007387 */ /* 0x000fe80000100800 */
[----:B------:R-:W-:Y:S04]  /*10d00*/  STL [R1+0x5a0], R44 ;  /* 0x0005a02c01007387 */ /* 0x000fe80000100800 */
        /* <DEDUP_REMOVED lines=8> */
[----:B------:R-:W-:Y:S01]  /*10d90*/  ISETP.GT.U32.AND P5, PT, R4, R18, PT ;  /* 0x000000120400720c */ /* 0x000fe20003fa4070 */
[----:B------:R-:W-:-:S12]  /*10da0*/  IMAD.MOV.U32 R36, RZ, RZ, R37 ;  /* 0x000000ffff247224 */ /* 0x000fd800078e0025 */
[----:B------:R-:W-:Y:S01]  /*10db0*/  @!P5 IMAD.IADD R18, R18, 0x1, -R4 ;  /* 0x000000011212d824 */ /* 0x000fe200078e0a04 */
[----:B------:R-:W-:Y:S01]  /*10dc0*/  ISETP.GE.AND P5, PT, R176, RZ, PT ;  /* 0x000000ffb000720c */ /* 0x000fe20003fa6270 */
[----:B-1----:R-:W-:Y:S01]  /*10dd0*/  IMAD.MOV.U32 R37, RZ, RZ, R45 ;  /* 0x000000ffff257224 */ /* 0x002fe200078e002d */
[----:B------:R-:W-:Y:S01]  /*10de0*/  SEL R40, R157, R40, !P3 ;  /* 0x000000289d287207 */ /* 0x000fe20005800000 */
[----:B------:R-:W-:-:S03]  /*10df0*/  @!P4 IMAD.MOV R32, RZ, RZ, -R32 ;  /* 0x000000ffff20c224 */ /* 0x000fc600078e0a20 */
[----:B------:R1:W-:Y:S01]  /*10e00*/  LDGSTS.E [R42+0x1c00], [R36.64], P1 ;  /* 0x01c00000242a7fae */ /* 0x0003e2000892184a */
[----:B------:R-:W-:-:S06]  /*10e10*/  ISETP.GT.U32.AND P4, PT, R4, R15, PT ;  /* 0x0000000f0400720c */ /* 0x000fcc0003f84070 */
[----:B------:R-:W-:Y:S01]  /*10e20*/  @!P5 IMAD.MOV R30, RZ, RZ, -R30 ;  /* 0x000000ffff1ed224 */ /* 0x000fe200078e0a1e */
[----:B------:R-:W-:Y:S01]  /*10e30*/  ISETP.GE.AND P5, PT, R232, RZ, PT ;  /* 0x000000ffe800720c */ /* 0x000fe20003fa6270 */
[----:B-1----:R-:W-:Y:S02]  /*10e40*/  IMAD.MOV.U32 R36, RZ, RZ, R43 ;  /* 0x000000ffff247224 */ /* 0x002fe400078e002b */
[----:B------:R-:W-:Y:S01]  /*10e50*/  IMAD.MOV.U32 R37, RZ, RZ, R44 ;  /* 0x000000ffff257224 */ /* 0x000fe200078e002c */
[C---:B------:R-:W-:Y:S01]  /*10e60*/  SEL R39, R157.reuse, R39, !P3 ;  /* 0x000000279d277207 */ /* 0x040fe20005800000 */
[----:B------:R-:W-:Y:S01]  /*10e70*/  IMAD R40, R40, c[0x0][0x190], RZ ;  /* 0x0000640028287a24 */ /* 0x000fe200078e02ff */
[----:B------:R-:W-:Y:S02]  /*10e80*/  SEL R35, R157, R35, !P3 ;  /* 0x000000239d237207 */ /* 0x000fe40005800000 */
[----:B------:R1:W-:Y:S01]  /*10e90*/  LDGSTS.E [R42+0x2400], [R36.64], P1 ;  /* 0x02400000242a7fae */ /* 0x0003e2000892184a */
[----:B------:R-:W-:Y:S01]  /*10ea0*/  @!P6 IMAD.MOV R28, RZ, RZ, -R28 ;  /* 0x000000ffff1ce224 */ /* 0x000fe200078e0a1c */
[----:B------:R-:W-:-:S03]  /*10eb0*/  ISETP.GT.U32.AND P6, PT, R4, R18, PT ;  /* 0x000000120400720c */ /* 0x000fc60003fc4070 */
[----:B------:R-:W-:Y:S02]  /*10ec0*/  @!P5 IMAD.MOV R27, RZ, RZ, -R27 ;  /* 0x000000ffff1bd224 */ /* 0x000fe400078e0a1b */
[----:B------:R-:W-:Y:S02]  /*10ed0*/  IMAD R39, R39, c[0x0][0x190], RZ ;  /* 0x0000640027277a24 */ /* 0x000fe400078e02ff */
[----:B-1----:R-:W-:Y:S01]  /*10ee0*/  IMAD.MOV.U32 R36, RZ, RZ, R38 ;  /* 0x000000ffff247224 */ /* 0x002fe200078e0026 */
[----:B------:R-:W-:Y:S01]  /*10ef0*/  MOV R37, R41 ;  /* 0x0000002900257202 */ /* 0x000fe20000000f00 */
[----:B------:R-:W-:-:S04]  /*10f00*/  IMAD R35, R35, c[0x0][0x190], RZ ;  /* 0x0000640023237a24 */ /* 0x000fc800078e02ff */
[----:B------:R1:W-:Y:S01]  /*10f10*/  LDGSTS.E [R42+0x2c00], [R36.64], P1 ;  /* 0x02c00000242a7fae */ /* 0x0003e2000892184a */
[----:B------:R-:W-:Y:S01]  /*10f20*/  @!P4 IMAD.IADD R15, R15, 0x1, -R4 ;  /* 0x000000010f0fc824 */ /* 0x000fe200078e0a04 */
[-C--:B----4-:R-:W-:Y:S02]  /*10f30*/  LEA R43, P4, R39, R3.reuse, 0x2 ;  /* 0x00000003272b7211 */ /* 0x090fe400078810ff */
[----:B-1----:R-:W-:-:S04]  /*10f40*/  LEA R36, P5, R40, R3, 0x2 ;  /* 0x0000000328247211 */ /* 0x002fc800078a10ff */
[-C--:B------:R-:W-:Y:S02]  /*10f50*/  LEA.HI.X.SX32 R37, R40, R2.reuse, 0x2, P5 ;  /* 0x0000000228257211 */ /* 0x080fe400028f16ff */
[----:B------:R-:W-:Y:S01]  /*10f60*/  LEA R38, P5, R35, R3, 0x2 ;  /* 0x0000000323267211 */ /* 0x000fe200078a10ff */
[----:B------:R1:W-:Y:S01]  /*10f70*/  STL [R1+0x5e4], R36 ;  /* 0x0005e42401007387 */ /* 0x0003e20000100800 */
[-C--:B------:R-:W-:Y:S02]  /*10f80*/  LEA.HI.X.SX32 R44, R39, R2.reuse, 0x2, P4 ;  /* 0x00000002272c7211 */ /* 0x080fe400020f16ff */
[----:B------:R-:W-:Y:S01]  /*10f90*/  LEA.HI.X.SX32 R41, R35, R2, 0x2, P5 ;  /* 0x0000000223297211 */ /* 0x000fe200028f16ff */
[----:B------:R-:W-:Y:S01]  /*10fa0*/  STL [R1+0x604], R43 ;  /* 0x0006042b01007387 */ /* 0x000fe20000100800 */
[----:B------:R-:W-:-:S03]  /*10fb0*/  @!P6 IMAD.IADD R18, R18, 0x1, -R4 ;  /* 0x000000011212e824 */ /* 0x000fc600078e0a04 */
[----:B------:R2:W-:Y:S04]  /*10fc0*/  STL [R1+0x5e0], R37 ;  /* 0x0005e02501007387 */ /* 0x0005e80000100800 */
[----:B------:R1:W-:Y:S04]  /*10fd0*/  STL [R1+0x624], R38 ;  /* 0x0006242601007387 */ /* 0x0003e80000100800 */
[----:B------:R-:W-:Y:S04]  /*10fe0*/  STL [R1+0x600], R44 ;  /* 0x0006002c01007387 */ /* 0x000fe80000100800 */
[----:B------:R-:W-:Y:S01]  /*10ff0*/  STL [R1+0x620], R41 ;  /* 0x0006202901007387 */ /* 0x000fe20000100800 */
[----:B------:R-:W-:Y:S01]  /*11000*/  @!P2 IMAD.MOV R29, RZ, RZ, -R29 ;  /* 0x000000ffff1da224 */ /* 0x000fe200078e0a1d */
[----:B------:R-:W-:-:S02]  /*11010*/  ISETP.GT.U32.AND P2, PT, R4, R17, PT ;  /* 0x000000110400720c */ /* 0x000fc40003f44070 */
[C---:B------:R-:W-:Y:S01]  /*11020*/  ISETP.GT.U32.AND P4, PT, R4.reuse, R16, PT ;  /* 0x000000100400720c */ /* 0x040fe20003f84070 */
[----:B------:R1:W-:Y:S01]  /*11030*/  LDGSTS.E [R42+0x3400], [R36.64], P1 ;  /* 0x03400000242a7fae */ /* 0x0003e2000892184a */
[----:B------:R-:W-:Y:S02]  /*11040*/  ISETP.GT.U32.AND P5, PT, R4, R15, PT ;  /* 0x0000000f0400720c */ /* 0x000fe40003fa4070 */
[----:B------:R-:W-:Y:S01]  /*11050*/  SEL R34, R157, R34, !P3 ;  /* 0x000000229d227207 */ /* 0x000fe20005800000 */
[----:B------:R-:W4:Y:S06]  /*11060*/  LDL R232, [R1+0x1100] ;  /* 0x0011000001e87983 */ /* 0x000f2c0000100800 */
[----:B------:R-:W-:Y:S01]  /*11070*/  @!P2 IMAD.IADD R17, R17, 0x1, -R4 ;  /* 0x000000011111a824 */ /* 0x000fe200078e0a04 */
[----:B--2---:R-:W-:-:S02]  /*11080*/  ISETP.GE.AND P6, PT, R233, RZ, PT ;  /* 0x000000ffe900720c */ /* 0x004fc40003fc6270 */
        /* <DEDUP_REMOVED lines=16> */
[----:B------:R-:W-:Y:S01]  /*11190*/  IMAD.MOV.U32 R37, RZ, RZ, R41 ;  /* 0x000000ffff257224 */ /* 0x000fe200078e0029 */
[----:B------:R-:W-:Y:S01]  /*111a0*/  @!P2 IADD3 R25, -R25, RZ, RZ ;  /* 0x000000ff1919a210 */ /* 0x000fe20007ffe1ff */
        /* <DEDUP_REMOVED lines=21> */
[----:B------:R-:W-:Y:S02]  /*11300*/  IMAD.MOV.U32 R32, RZ, RZ, R39 ;  /* 0x000000ffff207224 */ /* 0x000fe400078e0027 */
[----:B------:R-:W-:Y:S01]  /*11310*/  IMAD.MOV.U32 R33, RZ, RZ, R40 ;  /* 0x000000ffff217224 */ /* 0x000fe200078e0028 */
[----:B----4-:R-:W-:Y:S02]  /*11320*/  ISETP.GE.AND P6, PT, R232, RZ, PT ;  /* 0x000000ffe800720c */ /* 0x010fe40003fc6270 */
[C---:B------:R-:W-:Y:S02]  /*11330*/  SEL R31, R157.reuse, R31, !P3 ;  /* 0x0000001f9d1f7207 */ /* 0x040fe40005800000 */
[----:B------:R4:W-:Y:S01]  /*11340*/  LDGSTS.E [R42+0x4c00], [R32.64], P1 ;  /* 0x04c00000202a7fae */ /* 0x0009e2000892184a */
[----:B------:R-:W-:-:S02]  /*11350*/  SEL R30, R157, R30, !P3 ;  /* 0x0000001e9d1e7207 */ /* 0x000fc40005800000 */
[----:B------:R-:W-:Y:S01]  /*11360*/  SEL R27, R157, R27, !P3 ;  /* 0x0000001b9d1b7207 */ /* 0x000fe20005800000 */
[----:B------:R-:W-:Y:S02]  /*11370*/  IMAD R31, R31, c[0x0][0x190], RZ ;  /* 0x000064001f1f7a24 */ /* 0x000fe400078e02ff */
[----:B------:R-:W-:Y:S02]  /*11380*/  @!P2 IMAD.IADD R12, R12, 0x1, -R4 ;  /* 0x000000010c0ca824 */ /* 0x000fe400078e0a04 */
[----:B----4-:R-:W-:Y:S02]  /*11390*/  IMAD.MOV.U32 R32, RZ, RZ, R37 ;  /* 0x000000ffff207224 */ /* 0x010fe400078e0025 */
[----:B------:R-:W-:Y:S01]  /*113a0*/  IMAD.MOV.U32 R33, RZ, RZ, R38 ;  /* 0x000000ffff217224 */ /* 0x000fe200078e0026 */
[----:B------:R-:W-:Y:S01]  /*113b0*/  ISETP.GT.U32.AND P2, PT, R4, R14, PT ;  /* 0x0000000e0400720c */ /* 0x000fe20003f44070 */
[----:B------:R-:W-:-:S03]  /*113c0*/  IMAD R30, R30, c[0x0][0x190], RZ ;  /* 0x000064001e1e7a24 */ /* 0x000fc600078e02ff */
[----:B------:R4:W-:Y:S01]  /*113d0*/  LDGSTS.E [R42+0x5400], [R32.64], P1 ;  /* 0x05400000202a7fae */ /* 0x0009e2000892184a */
[----:B------:R-:W-:Y:S02]  /*113e0*/  IMAD R27, R27, c[0x0][0x190], RZ ;  /* 0x000064001b1b7a24 */ /* 0x000fe400078e02ff */
[----:B------:R-:W-:Y:S02]  /*113f0*/  @!P4 IMAD.MOV R23, RZ, RZ, -R23 ;  /* 0x000000ffff17c224 */ /* 0x000fe400078e0a17 */
        /* <DEDUP_REMOVED lines=31> */
[----:B-1----:R-:W-:Y:S01]  /*115f0*/  MOV R30, R34 ;  /* 0x00000022001e7202 */ /* 0x002fe20000000f00 */
        /* <DEDUP_REMOVED lines=10> */
[CC--:B------:R-:W-:Y:S01]  /*116a0*/  LEA R27, P2, R28.reuse, R3.reuse, 0x2 ;  /* 0x000000031c1b7211 */ /* 0x0c0fe200078410ff */
[----:B-1----:R-:W-:Y:S02]  /*116b0*/  IMAD.MOV.U32 R30, RZ, RZ, R32 ;  /* 0x000000ffff1e7224 */ /* 0x002fe400078e0020 */
[----:B------:R-:W-:Y:S02]  /*116c0*/  IMAD.MOV.U32 R31, RZ, RZ, R33 ;  /* 0x000000ffff1f7224 */ /* 0x000fe400078e0021 */
[----:B------:R-:W-:Y:S01]  /*116d0*/  @!P5 IMAD.IADD R11, R11, 0x1, -R4 ;  /* 0x000000010b0bd824 */ /* 0x000fe200078e0a04 */
[----:B------:R-:W-:Y:S01]  /*116e0*/  LEA R32, P5, R29, R3, 0x2 ;  /* 0x000000031d207211 */ /* 0x000fe200078a10ff */
[----:B------:R-:W-:Y:S01]  /*116f0*/  @!P4 IMAD.MOV R164, RZ, RZ, -R164 ;  /* 0x000000ffffa4c224 */ /* 0x000fe200078e0aa4 */
[----:B------:R1:W-:Y:S01]  /*11700*/  LDGSTS.E [R42+0x7400], [R30.64], P1 ;  /* 0x074000001e2a7fae */ /* 0x0003e2000892184a */
[----:B------:R-:W-:-:S02]  /*11710*/  LEA.HI.X.SX32 R34, R28, R2, 0x2, P2 ;  /* 0x000000021c227211 */ /* 0x000fc400010f16ff */
[----:B----4-:R-:W-:Y:S01]  /*11720*/  LEA.HI.X.SX32 R33, R29, R2, 0x2, P5 ;  /* 0x000000021d217211 */ /* 0x010fe200028f16ff */
[----:B------:R4:W-:Y:S01]  /*11730*/  STL [R1+0x704], R27 ;  /* 0x0007041b01007387 */ /* 0x0009e20000100800 */
        /* <DEDUP_REMOVED lines=32> */
[----:B------:R-:W-:Y:S01]  /*11940*/  LEA R28, P6, R24, R3, 0x2 ;  /* 0x00000003181c7211 */ /* 0x000fe200078c10ff */
[----:B------:R-:W-:Y:S02]  /*11950*/  @!P2 IMAD.MOV R168, RZ, RZ, -R168 ;  /* 0x000000ffffa8a224 */ /* 0x000fe400078e0aa8 */
[----:B----4-:R-:W-:Y:S01]  /*11960*/  IMAD.MOV.U32 R26, RZ, RZ, R30 ;  /* 0x000000ffff1a7224 */ /* 0x010fe200078e001e */
[----:B------:R-:W-:Y:S02]  /*11970*/  MOV R27, R31 ;  /* 0x0000001f001b7202 */ /* 0x000fe40000000f00 */
[----:B-1----:R-:W-:-:S03]  /*11980*/  LEA R30, P5, R25, R3, 0x2 ;  /* 0x00000003191e7211 */ /* 0x002fc600078a10ff */
        /* <DEDUP_REMOVED lines=29> */
[----:B------:R-:W-:Y:S01]  /*11b60*/  IMAD R22, R22, c[0x0][0x190], RZ ;  /* 0x0000640016167a24 */ /* 0x000fe200078e02ff */
[----:B------:R-:W-:Y:S01]  /*11b70*/  @!P6 IADD3 R9, R9, -R4, RZ ;  /* 0x800000040909e210 */ /* 0x000fe20007ffe0ff */
[----:B------:R-:W-:Y:S01]  /*11b80*/  IMAD R165, R165, c[0x0][0x190], RZ ;  /* 0x00006400a5a57a24 */ /* 0x000fe200078e02ff */
[----:B------:R1:W-:Y:S01]  /*11b90*/  LDGSTS.E [R42+0x9c00], [R24.64], P1 ;  /* 0x09c00000182a7fae */ /* 0x0003e2000892184a */
[----:B------:R-:W-:Y:S01]  /*11ba0*/  ISETP.GT.U32.AND P6, PT, R4, R163, PT ;  /* 0x000000a30400720c */ /* 0x000fe20003fc4070 */
[----:B------:R-:W-:-:S02]  /*11bb0*/  IMAD R164, R164, c[0x0][0x190], RZ ;  /* 0x00006400a4a47a24 */ /* 0x000fc400078e02ff */
[----:B------:R-:W-:Y:S01]  /*11bc0*/  @!P2 IMAD.IADD R8, R8, 0x1, -R4 ;  /* 0x000000010808a824 */ /* 0x000fe200078e0a04 */
[CC--:B------:R-:W-:Y:S01]  /*11bd0*/  LEA R23, P2, R22.reuse, R3.reuse, 0x2 ;  /* 0x0000000316177211 */ /* 0x0c0fe200078410ff */
[----:B------:R-:W-:Y:S02]  /*11be0*/  @!P5 IMAD.MOV R177, RZ, RZ, -R177 ;  /* 0x000000ffffb1d224 */ /* 0x000fe400078e0ab1 */
[----:B-1----:R-:W-:Y:S02]  /*11bf0*/  IMAD.MOV.U32 R24, RZ, RZ, R26 ;  /* 0x000000ffff187224 */ /* 0x002fe400078e001a */
[----:B------:R-:W-:Y:S01]  /*11c00*/  IMAD.MOV.U32 R25, RZ, RZ, R27 ;  /* 0x000000ffff197224 */ /* 0x000fe200078e001b */
[C---:B------:R-:W-:Y:S01]  /*11c10*/  LEA R26, P5, R165.reuse, R3, 0x2 ;  /* 0x00000003a51a7211 */ /* 0x040fe200078a10ff */
[----:B------:R-:W-:Y:S01]  /*11c20*/  @!P4 IMAD.MOV R178, RZ, RZ, -R178 ;  /* 0x000000ffffb2c224 */ /* 0x000fe200078e0ab2 */
[-C--:B------:R-:W-:Y:S02]  /*11c30*/  LEA.HI.X.SX32 R28, R22, R2.reuse, 0x2, P2 ;  /* 0x00000002161c7211 */ /* 0x080fe400010f16ff */
[----:B------:R1:W-:Y:S01]  /*11c40*/  LDGSTS.E [R42+0xa400], [R24.64], P1 ;  /* 0x0a400000182a7fae */ /* 0x0003e2000892184a */
[----:B----4-:R-:W-:-:S03]  /*11c50*/  LEA.HI.X.SX32 R27, R165, R2, 0x2, P5 ;  /* 0x00000002a51b7211 */ /* 0x010fc600028f16ff */
[----:B------:R4:W-:Y:S01]  /*11c60*/  STL [R1+0x7c4], R23 ;  /* 0x0007c41701007387 */ /* 0x0009e20000100800 */
[----:B-1----:R-:W-:-:S03]  /*11c70*/  LEA R24, P4, R164, R3, 0x2 ;  /* 0x00000003a4187211 */ /* 0x002fc600078810ff */
[----:B------:R1:W-:Y:S01]  /*11c80*/  STL [R1+0x7e4], R26 ;  /* 0x0007e41a01007387 */ /* 0x0003e20000100800 */
[----:B------:R-:W-:-:S03]  /*11c90*/  LEA.HI.X.SX32 R25, R164, R2, 0x2, P4 ;  /* 0x00000002a4197211 */ /* 0x000fc600020f16ff */
[----:B------:R-:W-:Y:S01]  /*11ca0*/  STL [R1+0x7c0], R28 ;  /* 0x0007c01c01007387 */ /* 0x000fe20000100800 */
[----:B------:R-:W-:-:S03]  /*11cb0*/  @!P6 IMAD.IADD R163, R163, 0x1, -R4 ;  /* 0x00000001a3a3e824 */ /* 0x000fc600078e0a04 */
[----:B------:R1:W-:Y:S04]  /*11cc0*/  STL [R1+0x804], R24 ;  /* 0x0008041801007387 */ /* 0x0003e80000100800 */
        /* <DEDUP_REMOVED lines=8> */
[----:B------:R-:W-:Y:S02]  /*11d50*/  IMAD.MOV.U32 R22, RZ, RZ, R23 ;  /* 0x000000ffff167224 */ /* 0x000fe400078e0017 */
[----:B----4-:R-:W-:Y:S01]  /*11d60*/  IMAD.MOV.U32 R23, RZ, RZ, R28 ;  /* 0x000000ffff177224 */ /* 0x010fe200078e001c */
[----:B------:R-:W-:Y:S02]  /*11d70*/  ISETP.GE.AND P4, PT, R232, RZ, PT ;  /* 0x000000ffe800720c */ /* 0x000fe40003f86270 */
[----:B------:R-:W-:Y:S02]  /*11d80*/  ISETP.GT.U32.AND P5, PT, R4, R7, PT ;  /* 0x000000070400720c */ /* 0x000fe40003fa4070 */
[----:B------:R4:W-:Y:S01]  /*11d90*/  LDGSTS.E [R42+0xac00], [R22.64], P1 ;  /* 0x0ac00000162a7fae */ /* 0x0009e2000892184a */
[C---:B------:R-:W-:Y:S02]  /*11da0*/  SEL R171, R157.reuse, R171, !P3 ;  /* 0x000000ab9dab7207 */ /* 0x040fe40005800000 */
[----:B------:R-:W-:-:S02]  /*11db0*/  SEL R169, R157, R169, !P3 ;  /* 0x000000a99da97207 */ /* 0x000fc40005800000 */
[----:B------:R-:W-:Y:S01]  /*11dc0*/  SEL R168, R157, R168, !P3 ;  /* 0x000000a89da87207 */ /* 0x000fe20005800000 */
[----:B----4-:R-:W-:Y:S02]  /*11dd0*/  IMAD.MOV.U32 R22, RZ, RZ, R26 ;  /* 0x000000ffff167224 */ /* 0x010fe400078e001a */
[----:B------:R-:W-:Y:S02]  /*11de0*/  IMAD.MOV.U32 R23, RZ, RZ, R27 ;  /* 0x000000ffff177224 */ /* 0x000fe400078e001b */
[----:B------:R-:W-:-:S03]  /*11df0*/  IMAD R171, R171, c[0x0][0x190], RZ ;  /* 0x00006400abab7a24 */ /* 0x000fc600078e02ff */
[----:B------:R4:W-:Y:S01]  /*11e00*/  LDGSTS.E [R42+0xb400], [R22.64], P1 ;  /* 0x0b400000162a7fae */ /* 0x0009e2000892184a */
[----:B------:R-:W-:Y:S01]  /*11e10*/  @!P4 IMAD.MOV R21, RZ, RZ, -R21 ;  /* 0x000000ffff15c224 */ /* 0x000fe200078e0a15 */
[----:B------:R-:W-:Y:S01]  /*11e20*/  ISETP.GT.U32.AND P4, PT, R4, R163, PT ;  /* 0x000000a30400720c */ /* 0x000fe20003f84070 */
[----:B------:R-:W-:Y:S02]  /*11e30*/  IMAD R169, R169, c[0x0][0x190], RZ ;  /* 0x00006400a9a97a24 */ /* 0x000fe400078e02ff */
[----:B------:R-:W-:Y:S02]  /*11e40*/  IMAD R168, R168, c[0x0][0x190], RZ ;  /* 0x00006400a8a87a24 */ /* 0x000fe400078e02ff */
[----:B------:R-:W-:Y:S02]  /*11e50*/  @!P5 IMAD.IADD R7, R7, 0x1, -R4 ;  /* 0x000000010707d824 */ /* 0x000fe400078e0a04 */
[----:B----4-:R-:W-:Y:S02]  /*11e60*/  IMAD.MOV.U32 R22, RZ, RZ, R24 ;  /* 0x000000ffff167224 */ /* 0x010fe400078e0018 */
[----:B------:R-:W-:Y:S01]  /*11e70*/  IMAD.MOV.U32 R23, RZ, RZ, R25 ;  /* 0x000000ffff177224 */ /* 0x000fe200078e0019 */
[----:B------:R-:W-:Y:S01]  /*11e80*/  @!P2 IADD3 R19, -R19, RZ, RZ ;  /* 0x000000ff1313a210 */ /* 0x000fe20007ffe1ff */
[----:B------:R-:W-:-:S03]  /*11e90*/  @!P6 IMAD.MOV R20, RZ, RZ, -R20 ;  /* 0x000000ffff14e224 */ /* 0x000fc600078e0a14 */
[----:B------:R4:W-:Y:S01]  /*11ea0*/  LDGSTS.E [R42+0xbc00], [R22.64], P1 ;  /* 0x0bc00000162a7fae */ /* 0x0009e2000892184a */
[CC--:B-1----:R-:W-:Y:S02]  /*11eb0*/  LEA R26, P6, R169.reuse, R3.reuse, 0x2 ;  /* 0x00000003a91a7211 */ /* 0x0c2fe400078c10ff */
[-C--:B------:R-:W-:Y:S02]  /*11ec0*/  LEA R24, P2, R168, R3.reuse, 0x2 ;  /* 0x00000003a8187211 */ /* 0x080fe400078410ff */
[----:B------:R-:W-:Y:S02]  /*11ed0*/  LEA.HI.X.SX32 R27, R169, R2, 0x2, P6 ;  /* 0x00000002a91b7211 */ /* 0x000fe400030f16ff */
[----:B----4-:R-:W-:-:S04]  /*11ee0*/  LEA R22, P5, R171, R3, 0x2 ;  /* 0x00000003ab167211 */ /* 0x010fc800078a10ff */
[-C--:B------:R-:W-:Y:S01]  /*11ef0*/  LEA.HI.X.SX32 R23, R171, R2.reuse, 0x2, P5 ;  /* 0x00000002ab177211 */ /* 0x080fe200028f16ff */
[----:B------:R1:W-:Y:S01]  /*11f00*/  STL [R1+0x824], R22 ;  /* 0x0008241601007387 */ /* 0x0003e20000100800 */
[----:B------:R-:W-:-:S03]  /*11f10*/  LEA.HI.X.SX32 R25, R168, R2, 0x2, P2 ;  /* 0x00000002a8197211 */ /* 0x000fc600010f16ff */
[----:B------:R-:W-:Y:S01]  /*11f20*/  STL [R1+0x8d4], R26 ;  /* 0x0008d41a01007387 */ /* 0x000fe20000100800 */
[----:B------:R-:W-:-:S03]  /*11f30*/  @!P4 IMAD.IADD R163, R163, 0x1, -R4 ;  /* 0x00000001a3a3c824 */ /* 0x000fc600078e0a04 */
[----:B------:R4:W-:Y:S04]  /*11f40*/  STL [R1+0x820], R23 ;  /* 0x0008201701007387 */ /* 0x0009e80000100800 */
[----:B------:R1:W-:Y:S04]  /*11f50*/  STL [R1+0x8f4], R24 ;  /* 0x0008f41801007387 */ /* 0x0003e80000100800 */
[----:B------:R1:W-:Y:S04]  /*11f60*/  STL [R1+0x8d0], R27 ;  /* 0x0008d01b01007387 */ /* 0x0003e80000100800 */
[----:B------:R1:W-:Y:S01]  /*11f70*/  STL [R1+0x8f0], R25 ;  /* 0x0008f01901007387 */ /* 0x0003e20000100800 */
        /* <DEDUP_REMOVED lines=11> */
[----:B-1----:R-:W-:Y:S02]  /*12030*/  IMAD.MOV.U32 R22, RZ, RZ, R26 ;  /* 0x000000ffff167224 */ /* 0x002fe400078e001a */
[----:B----4-:R-:W-:Y:S01]  /*12040*/  IMAD.MOV.U32 R23, RZ, RZ, R27 ;  /* 0x000000ffff177224 */ /* 0x010fe200078e001b */
[C---:B------:R-:W-:Y:S02]  /*12050*/  SEL R177, R157.reuse, R177, !P3 ;  /* 0x000000b19db17207 */ /* 0x040fe40005800000 */
[----:B------:R-:W-:Y:S02]  /*12060*/  SEL R21, R157, R21, !P3 ;  /* 0x000000159d157207 */ /* 0x000fe40005800000 */
[----:B------:R1:W-:Y:S01]  /*12070*/  LDGSTS.E [R42+0xcc00], [R22.64], P1 ;  /* 0x0cc00000162a7fae */ /* 0x0003e2000892184a */
[----:B------:R-:W-:-:S02]  /*12080*/  IMAD R178, R178, c[0x0][0x190], RZ ;  /* 0x00006400b2b27a24 */ /* 0x000fc400078e02ff */
[----:B------:R-:W-:Y:S01]  /*12090*/  @!P6 IMAD.IADD R7, R7, 0x1, -R4 ;  /* 0x000000010707e824 */ /* 0x000fe200078e0a04 */
[----:B------:R-:W-:Y:S01]  /*120a0*/  ISETP.GT.U32.AND P6, PT, R4, R167, PT ;  /* 0x000000a70400720c */ /* 0x000fe20003fc4070 */
[----:B------:R-:W-:Y:S02]  /*120b0*/  IMAD R177, R177, c[0x0][0x190], RZ ;  /* 0x00006400b1b17a24 */ /* 0x000fe400078e02ff */
[----:B------:R-:W-:Y:S02]  /*120c0*/  IMAD R21, R21, c[0x0][0x190], RZ ;  /* 0x0000640015157a24 */ /* 0x000fe400078e02ff */
        /* <DEDUP_REMOVED lines=14> */
[----:B------:R-:W-:-:S03]  /*121b0*/  @!P6 IADD3 R167, R167, -R4, RZ ;  /* 0x80000004a7a7e210 */ /* 0x000fc60007ffe0ff */
[----:B------:R4:W-:Y:S04]  /*121c0*/  STL [R1+0x910], R23 ;  /* 0x0009101701007387 */ /* 0x0009e80000100800 */
[----:B------:R-:W-:Y:S04]  /*121d0*/  STL [R1+0x954], R24 ;  /* 0x0009541801007387 */ /* 0x000fe80000100800 */
[----:B------:R-:W-:Y:S04]  /*121e0*/  STL [R1+0x930], R27 ;  /* 0x0009301b01007387 */ /* 0x000fe80000100800 */
[----:B------:R1:W-:Y:S01]  /*121f0*/  STL [R1+0x950], R25 ;  /* 0x0009501901007387 */ /* 0x0003e20000100800 */
        /* <DEDUP_REMOVED lines=8> */
[----:B------:R-:W-:Y:S01]  /*12280*/  ISETP.GE.AND P4, PT, R232, RZ, PT ;  /* 0x000000ffe800720c */ /* 0x000fe20003f86270 */
[----:B-1----:R-:W-:Y:S01]  /*12290*/  IMAD.MOV.U32 R22, RZ, RZ, R26 ;  /* 0x000000ffff167224 */ /* 0x002fe200078e001a */
[C---:B------:R-:W-:Y:S01]  /*122a0*/  SEL R20, R157.reuse, R20, !P3 ;  /* 0x000000149d147207 */ /* 0x040fe20005800000 */
[----:B----4-:R-:W-:Y:S01]  /*122b0*/  IMAD.MOV.U32 R23, RZ, RZ, R27 ;  /* 0x000000ffff177224 */ /* 0x010fe200078e001b */
[C---:B------:R-:W-:Y:S02]  /*122c0*/  SEL R19, R157.reuse, R19, !P3 ;  /* 0x000000139d137207 */ /* 0x040fe40005800000 */
[----:B------:R-:W-:Y:S01]  /*122d0*/  SEL R18, R157, R18, !P3 ;  /* 0x000000129d127207 */ /* 0x000fe20005800000 */
[----:B------:R-:W-:Y:S01]  /*122e0*/  IMAD R20, R20, c[0x0][0x190], RZ ;  /* 0x0000640014147a24 */ /* 0x000fe200078e02ff */
[----:B------:R1:W-:Y:S01]  /*122f0*/  LDGSTS.E [R42+0xe400], [R22.64], P1 ;  /* 0x0e400000162a7fae */ /* 0x0003e2000892184a */
[----:B------:R-:W-:-:S02]  /*12300*/  IMAD R19, R19, c[0x0][0x190], RZ ;  /* 0x0000640013137a24 */ /* 0x000fc400078e02ff */
[----:B------:R-:W-:Y:S02]  /*12310*/  IMAD R18, R18, c[0x0][0x190], RZ ;  /* 0x0000640012127a24 */ /* 0x000fe400078e02ff */
[----:B------:R-:W-:Y:S01]  /*12320*/  @!P4 IMAD.MOV R16, RZ, RZ, -R16 ;  /* 0x000000ffff10c224 */ /* 0x000fe200078e0a10 */
[----:B------:R-:W-:Y:S01]  /*12330*/  ISETP.GT.U32.AND P4, PT, R4, R5, PT ;  /* 0x000000050400720c */ /* 0x000fe20003f84070 */
[----:B------:R-:W-:Y:S02]  /*12340*/  @!P5 IMAD.IADD R172, R172, 0x1, -R4 ;  /* 0x00000001acacd824 */ /* 0x000fe400078e0a04 */
[----:B-1----:R-:W-:Y:S02]  /*12350*/  IMAD.MOV.U32 R22, RZ, RZ, R24 ;  /* 0x000000ffff167224 */ /* 0x002fe400078e0018 */
[----:B------:R-:W-:Y:S01]  /*12360*/  IMAD.MOV.U32 R23, RZ, RZ, R25 ;  /* 0x000000ffff177224 */ /* 0x000fe200078e0019 */
[----:B------:R-:W-:Y:S01]  /*12370*/  LEA R25, P5, R20, R3, 0x2 ;  /* 0x0000000314197211 */ /* 0x000fe200078a10ff */
[----:B------:R-:W-:-:S02]  /*12380*/  @!P6 IMAD.MOV R15, RZ, RZ, -R15 ;  /* 0x000000ffff0fe224 */ /* 0x000fc400078e0a0f */
[----:B------:R-:W-:Y:S01]  /*12390*/  @!P2 IMAD.MOV R14, RZ, RZ, -R14 ;  /* 0x000000ffff0ea224 */ /* 0x000fe200078e0a0e */
[----:B------:R1:W-:Y:S01]  /*123a0*/  LDGSTS.E [R42+0xec00], [R22.64], P1 ;  /* 0x0ec00000162a7fae */ /* 0x0003e2000892184a */
[-C--:B------:R-:W-:Y:S02]  /*123b0*/  LEA R21, P2, R18, R3.reuse, 0x2 ;  /* 0x0000000312157211 */ /* 0x080fe400078410ff */
        /* <DEDUP_REMOVED lines=33> */
[----:B------:R-:W-:Y:S01]  /*125d0*/  IMAD R15, R15, c[0x0][0x190], RZ ;  /* 0x000064000f0f7a24 */ /* 0x000fe200078e02ff */
[----:B------:R-:W-:Y:S01]  /*125e0*/  @!P2 IADD3 R172, R172, -R4, RZ ;  /* 0x80000004acaca210 */ /* 0x000fe20007ffe0ff */
[----:B------:R-:W-:Y:S01]  /*125f0*/  @!P5 IMAD.MOV R12, RZ, RZ, -R12 ;  /* 0x000000ffff0cd224 */ /* 0x000fe200078e0a0c */
[----:B------:R-:W-:Y:S01]  /*12600*/  LEA R20, P5, R16, R3, 0x2 ;  /* 0x0000000310147211 */ /* 0x000fe200078a10ff */
[----:B------:R-:W-:-:S02]  /*12610*/  @!P4 IMAD.MOV R13, RZ, RZ, -R13 ;  /* 0x000000ffff0dc224 */ /* 0x000fc400078e0a0d */
[----:B-1----:R-:W-:Y:S02]  /*12620*/  IMAD.MOV.U32 R18, RZ, RZ, R21 ;  /* 0x000000ffff127224 */ /* 0x002fe400078e0015 */
[----:B------:R-:W-:Y:S01]  /*12630*/  IMAD.MOV.U32 R19, RZ, RZ, R22 ;  /* 0x000000ffff137224 */ /* 0x000fe200078e0016 */
[----:B------:R-:W-:-:S04]  /*12640*/  LEA R22, P2, R17, R3, 0x2 ;  /* 0x0000000311167211 */ /* 0x000fc800078410ff */
        /* <DEDUP_REMOVED lines=38> */
[----:B------:R1:W-:Y:S01]  /*128b0*/  LDGSTS.E [R42+0x11c00], [R16.64], P1 ;  /* 0x11c00000102a7fae */ /* 0x0003e2000892184a */
[----:B------:R-:W-:Y:S02]  /*128c0*/  @!P6 IMAD.MOV R10, RZ, RZ, -R10 ;  /* 0x000000ffff0ae224 */ /* 0x000fe400078e0a0a */
[----:B------:R-:W-:Y:S01]  /*128d0*/  @!P2 IMAD.MOV R9, RZ, RZ, -R9 ;  /* 0x000000ffff09a224 */ /* 0x000fe200078e0a09 */
[CC--:B------:R-:W-:Y:S01]  /*128e0*/  LEA R15, P2, R12.reuse, R3.reuse, 0x2 ;  /* 0x000000030c0f7211 */ /* 0x0c0fe200078410ff */
[----:B------:R-:W-:Y:S01]  /*128f0*/  STL [R1+0x9d0], R19 ;  /* 0x0009d01301007387 */ /* 0x000fe20000100800 */
[----:B-1----:R-:W-:Y:S02]  /*12900*/  LEA R17, P6, R13, R3, 0x2 ;  /* 0x000000030d117211 */ /* 0x002fe400078c10ff */
        /* <DEDUP_REMOVED lines=16> */
[----:B------:R-:W-:Y:S01]  /*12a10*/  @!P4 IMAD.MOV R11, RZ, RZ, -R11 ;  /* 0x000000ffff0bc224 */ /* 0x000fe200078e0a0b */
[----:B------:R-:W-:Y:S01]  /*12a20*/  ISETP.GT.U32.AND P4, PT, R4, R173, PT ;  /* 0x000000ad0400720c */ /* 0x000fe20003f84070 */
[----:B------:R-:W-:Y:S01]  /*12a30*/  IMAD.MOV.U32 R13, RZ, RZ, R20 ;  /* 0x000000ffff0d7224 */ /* 0x000fe200078e0014 */
[----:B------:R-:W-:-:S02]  /*12a40*/  MOV R12, R19 ;  /* 0x00000013000c7202 */ /* 0x000fc40000000f00 */
[----:B------:R-:W-:Y:S02]  /*12a50*/  ISETP.GT.U32.AND P2, PT, R4, R182, PT ;  /* 0x000000b60400720c */ /* 0x000fe40003f44070 */
[----:B------:R-:W-:Y:S01]  /*12a60*/  SEL R11, R157, R11, !P3 ;  /* 0x0000000b9d0b7207 */ /* 0x000fe20005800000 */
[----:B------:R1:W-:Y:S06]  /*12a70*/  LDGSTS.E [R42+0x12400], [R12.64], P1 ;  /* 0x124000000c2a7fae */ /* 0x0003ec000892184a */
        /* <DEDUP_REMOVED lines=23> */
[----:B------:R-:W-:Y:S02]  /*12bf0*/  @!P6 IMAD.MOV R163, RZ, RZ, -R163 ;  /* 0x000000ffffa3e224 */ /* 0x000fe400078e0aa3 */
        /* <DEDUP_REMOVED lines=13> */
[----:B------:R-:W-:Y:S01]  /*12cd0*/  IMAD.MOV.U32 R10, RZ, RZ, R15 ;  /* 0x000000ffff0a7224 */ /* 0x000fe200078e000f */
[----:B------:R-:W-:Y:S01]  /*12ce0*/  ISETP.GT.U32.AND P4, PT, R4, R182, PT ;  /* 0x000000b60400720c */ /* 0x000fe20003f84070 */
[----:B------:R-:W-:Y:S01]  /*12cf0*/  IMAD.MOV.U32 R11, RZ, RZ, R16 ;  /* 0x000000ffff0b7224 */ /* 0x000fe200078e0010 */
[C---:B------:R-:W-:Y:S02]  /*12d00*/  SEL R8, R157.reuse, R8, !P3 ;  /* 0x000000089d087207 */ /* 0x040fe40005800000 */
[----:B------:R-:W-:Y:S02]  /*12d10*/  SEL R163, R157, R163, !P3 ;  /* 0x000000a39da37207 */ /* 0x000fe40005800000 */
[----:B------:R1:W-:Y:S02]  /*12d20*/  LDGSTS.E [R42+0x13c00], [R10.64], P1 ;  /* 0x13c000000a2a7fae */ /* 0x0003e4000892184a */
[----:B------:R-:W-:-:S02]  /*12d30*/  @!P2 IMAD.MOV R162, RZ, RZ, -R162 ;  /* 0x000000ffffa2a224 */ /* 0x000fc400078e0aa2 */
[----:B------:R-:W-:-:S03]  /*12d40*/  IMAD R8, R8, c[0x0][0x190], RZ ;  /* 0x0000640008087a24 */ /* 0x000fc600078e02ff */
[----:B------:R-:W-:Y:S01]  /*12d50*/  SEL R162, R157, R162, !P3 ;  /* 0x000000a29da27207 */ /* 0x000fe20005800000 */
[----:B-1----:R-:W-:Y:S01]  /*12d60*/  IMAD.MOV.U32 R10, RZ, RZ, R13 ;  /* 0x000000ffff0a7224 */ /* 0x002fe200078e000d */
[----:B------:R-:W-:Y:S01]  /*12d70*/  MOV R11, R14 ;  /* 0x0000000e000b7202 */ /* 0x000fe20000000f00 */
[----:B------:R-:W-:Y:S01]  /*12d80*/  IMAD R163, R163, c[0x0][0x190], RZ ;  /* 0x00006400a3a37a24 */ /* 0x000fe200078e02ff */
[----:B------:R-:W-:Y:S01]  /*12d90*/  ISETP.GT.U32.AND P2, PT, R4, R181, PT ;  /* 0x000000b50400720c */ /* 0x000fe20003f44070 */
[----:B------:R-:W-:Y:S02]  /*12da0*/  IMAD R162, R162, c[0x0][0x190], RZ ;  /* 0x00006400a2a27a24 */ /* 0x000fe400078e02ff */
[----:B------:R1:W-:Y:S01]  /*12db0*/  LDGSTS.E [R42+0x14400], [R10.64], P1 ;  /* 0x144000000a2a7fae */ /* 0x0003e2000892184a */
[----:B------:R-:W-:Y:S02]  /*12dc0*/  @!P4 IMAD.IADD R182, R182, 0x1, -R4 ;  /* 0x00000001b6b6c824 */ /* 0x000fe400078e0a04 */
[----:B------:R-:W-:-:S02]  /*12dd0*/  @!P5 IMAD.MOV R5, RZ, RZ, -R5 ;  /* 0x000000ffff05d224 */ /* 0x000fc400078e0a05 */
[----:B------:R-:W-:Y:S02]  /*12de0*/  @!P6 IMAD.MOV R7, RZ, RZ, -R7 ;  /* 0x000000ffff07e224 */ /* 0x000fe400078e0a07 */
[----:B-1----:R-:W-:Y:S02]  /*12df0*/  IMAD.MOV.U32 R10, RZ, RZ, R12 ;  /* 0x000000ffff0a7224 */ /* 0x002fe400078e000c */
[----:B------:R-:W-:Y:S01]  /*12e00*/  IMAD.MOV.U32 R11, RZ, RZ, R9 ;  /* 0x000000ffff0b7224 */ /* 0x000fe200078e0009 */
[CC--:B------:R-:W-:Y:S02]  /*12e10*/  LEA R9, P4, R8.reuse, R3.reuse, 0x2 ;  /* 0x0000000308097211 */ /* 0x0c0fe400078810ff */
[----:B------:R-:W-:Y:S02]  /*12e20*/  LEA R12, P5, R163, R3, 0x2 ;  /* 0x00000003a30c7211 */ /* 0x000fe400078a10ff */
        /* <DEDUP_REMOVED lines=21> */
[----:B----4-:R-:W-:Y:S01]  /*12f80*/  ISETP.GE.AND P5, PT, R232, RZ, PT ;  /* 0x000000ffe800720c */ /* 0x010fe20003fa6270 */
[----:B------:R-:W-:Y:S01]  /*12f90*/  IMAD.MOV.U32 R9, RZ, RZ, R14 ;  /* 0x000000ffff097224 */ /* 0x000fe200078e000e */
[C---:B------:R-:W-:Y:S02]  /*12fa0*/  SEL R7, R157.reuse, R7, !P3 ;  /* 0x000000079d077207 */ /* 0x040fe40005800000 */
[----:B------:R-:W-:Y:S02]  /*12fb0*/  SEL R5, R157, R5, !P3 ;  /* 0x000000059d057207 */ /* 0x000fe40005800000 */
[----:B------:R-:W-:Y:S01]  /*12fc0*/  @!P2 IMAD.MOV R166, RZ, RZ, -R166 ;  /* 0x000000ffffa6a224 */ /* 0x000fe200078e0aa6 */
[----:B------:R4:W-:Y:S01]  /*12fd0*/  LDGSTS.E [R42+0x15400], [R8.64], P1 ;  /* 0x15400000082a7fae */ /* 0x0009e2000892184a */
[----:B------:R-:W-:Y:S02]  /*12fe0*/  IMAD R7, R7, c[0x0][0x190], RZ ;  /* 0x0000640007077a24 */ /* 0x000fe400078e02ff */
[----:B------:R-:W-:Y:S01]  /*12ff0*/  @!P6 IMAD.IADD R184, R184, 0x1, -R4 ;  /* 0x00000001b8b8e824 */ /* 0x000fe200078e0a04 */
[----:B------:R-:W3:Y:S02]  /*13000*/  LDL R232, [R1+0xecc] ;  /* 0x000ecc0001e87983 */ /* 0x000ee40000100800 */
[----:B------:R-:W-:-:S02]  /*13010*/  @!P5 IMAD.MOV R167, RZ, RZ, -R167 ;  /* 0x000000ffffa7d224 */ /* 0x000fc400078e0aa7 */
[----:B----4-:R-:W-:Y:S02]  /*13020*/  IMAD.MOV.U32 R8, RZ, RZ, R12 ;  /* 0x000000ffff087224 */ /* 0x010fe400078e000c */
[----:B------:R-:W-:Y:S01]  /*13030*/  IMAD.MOV.U32 R9, RZ, RZ, R13 ;  /* 0x000000ffff097224 */ /* 0x000fe200078e000d */
[----:B------:R-:W-:-:S04]  /*13040*/  SEL R167, R157, R167, !P3 ;  /* 0x000000a79da77207 */ /* 0x000fc80005800000 */
[----:B------:R4:W-:Y:S01]  /*13050*/  LDGSTS.E [R42+0x15c00], [R8.64], P1 ;  /* 0x15c00000082a7fae */ /* 0x0009e2000892184a */
[----:B------:R-:W-:Y:S02]  /*13060*/  IMAD R5, R5, c[0x0][0x190], RZ ;  /* 0x0000640005057a24 */ /* 0x000fe400078e02ff */
[----:B------:R-:W-:Y:S02]  /*13070*/  IMAD R167, R167, c[0x0][0x190], RZ ;  /* 0x00006400a7a77a24 */ /* 0x000fe400078e02ff */
[----:B----4-:R-:W-:Y:S02]  /*13080*/  IMAD.MOV.U32 R8, RZ, RZ, R10 ;  /* 0x000000ffff087224 */ /* 0x010fe400078e000a */
[----:B------:R-:W-:Y:S01]  /*13090*/  IMAD.MOV.U32 R9, RZ, RZ, R11 ;  /* 0x000000ffff097224 */ /* 0x000fe200078e000b */
[----:B-1----:R-:W-:-:S04]  /*130a0*/  LEA R11, P6, R5, R3, 0x2 ;  /* 0x00000003050b7211 */ /* 0x002fc800078c10ff */
[----:B------:R1:W-:Y:S01]  /*130b0*/  LDGSTS.E [R42+0x16400], [R8.64], P1 ;  /* 0x16400000082a7fae */ /* 0x0003e2000892184a */
[----:B------:R-:W-:Y:S01]  /*130c0*/  @!P4 IMAD.MOV R172, RZ, RZ, -R172 ;  /* 0x000000ffffacc224 */ /* 0x000fe200078e0aac */
[-C--:B------:R-:W-:Y:S02]  /*130d0*/  LEA R10, P4, R167, R3.reuse, 0x2 ;  /* 0x00000003a70a7211 */ /* 0x080fe400078810ff */
[----:B------:R-:W-:Y:S02]  /*130e0*/  LEA.HI.X.SX32 R12, R5, R2, 0x2, P6 ;  /* 0x00000002050c7211 */ /* 0x000fe400030f16ff */
[----:B-1----:R-:W-:-:S04]  /*130f0*/  LEA R8, P2, R7, R3, 0x2 ;  /* 0x0000000307087211 */ /* 0x002fc800078410ff */
[-C--:B------:R-:W-:Y:S01]  /*13100*/  LEA.HI.X.SX32 R9, R7, R2.reuse, 0x2, P2 ;  /* 0x0000000207097211 */ /* 0x080fe200010f16ff */
[----:B------:R1:W-:Y:S01]  /*13110*/  STL [R1+0xa40], R8 ;  /* 0x000a400801007387 */ /* 0x0003e20000100800 */
[----:B------:R-:W-:-:S03]  /*13120*/  LEA.HI.X.SX32 R5, R167, R2, 0x2, P4 ;  /* 0x00000002a7057211 */ /* 0x000fc600020f16ff */
[----:B------:R-:W-:Y:S04]  /*13130*/  STL [R1+0xa50], R11 ;  /* 0x000a500b01007387 */ /* 0x000fe80000100800 */
        /* <DEDUP_REMOVED lines=8> */
[----:B------:R-:W2:Y:S04]  /*131c0*/  LDL R233, [R1+0xec0] ;  /* 0x000ec00001e97983 */ /* 0x000ea80000100800 */
[----:B------:R1:W-:Y:S01]  /*131d0*/  STL [R1+0xa54], R5 ;  /* 0x000a540501007387 */ /* 0x0003e20000100800 */
[----:B---3--:R-:W-:-:S03]  /*131e0*/  ISETP.GE.AND P5, PT, R235, RZ, PT ;  /* 0x000000ffeb00720c */ /* 0x008fc60003fa6270 */
[----:B------:R-:W3:Y:S01]  /*131f0*/  LDL R235, [R1+0xeb4] ;  /* 0x000eb40001eb7983 */ /* 0x000ee20000100800 */
[C---:B------:R-:W-:Y:S01]  /*13200*/  SEL R166, R157.reuse, R166, !P3 ;  /* 0x000000a69da67207 */ /* 0x040fe20005800000 */
[----:B-1----:R-:W-:Y:S02]  /*13210*/  IMAD.MOV.U32 R8, RZ, RZ, R11 ;  /* 0x000000ffff087224 */ /* 0x002fe400078e000b */
[----:B----4-:R-:W-:Y:S02]  /*13220*/  IMAD.MOV.U32 R9, RZ, RZ, R12 ;  /* 0x000000ffff097224 */ /* 0x010fe400078e000c */
[----:B------:R-:W-:Y:S01]  /*13230*/  IMAD R166, R166, c[0x0][0x190], RZ ;  /* 0x00006400a6a67a24 */ /* 0x000fe200078e02ff */
[----:B------:R-:W-:Y:S02]  /*13240*/  SEL R172, R157, R172, !P3 ;  /* 0x000000ac9dac7207 */ /* 0x000fe40005800000 */
[----:B------:R1:W-:Y:S01]  /*13250*/  LDGSTS.E [R42+0x17400], [R8.64], P1 ;  /* 0x17400000082a7fae */ /* 0x0003e2000892184a */
[----:B------:R-:W-:Y:S01]  /*13260*/  @!P6 IMAD.IADD R186, R186, 0x1, -R4 ;  /* 0x00000001babae824 */ /* 0x000fe200078e0a04 */
[----:B------:R-:W-:Y:S01]  /*13270*/  LEA R7, P6, R166, R3, 0x2 ;  /* 0x00000003a6077211 */ /* 0x000fe200078c10ff */
[----:B------:R-:W-:-:S02]  /*13280*/  IMAD R172, R172, c[0x0][0x190], RZ ;  /* 0x00006400acac7a24 */ /* 0x000fc400078e02ff */
[----:B-1----:R-:W-:Y:S02]  /*13290*/  IMAD.MOV.U32 R8, RZ, RZ, R10 ;  /* 0x000000ffff087224 */ /* 0x002fe400078e000a */
[----:B------:R-:W-:Y:S02]  /*132a0*/  IMAD.MOV.U32 R9, RZ, RZ, R5 ;  /* 0x000000ffff097224 */ /* 0x000fe400078e0005 */
[----:B------:R-:W-:-:S03]  /*132b0*/  @!P5 IMAD.MOV R179, RZ, RZ, -R179 ;  /* 0x000000ffffb3d224 */ /* 0x000fc600078e0ab3 */
[----:B------:R1:W-:Y:S01]  /*132c0*/  LDGSTS.E [R42+0x17c00], [R8.64], P1 ;  /* 0x17c00000082a7fae */ /* 0x0003e2000892184a */
[----:B------:R-:W-:-:S03]  /*132d0*/  LEA R5, P5, R172, R3, 0x2 ;  /* 0x00000003ac057211 */ /* 0x000fc600078a10ff */
[----:B------:R-:W-:Y:S01]  /*132e0*/  STL [R1+0xa60], R7 ;  /* 0x000a600701007387 */ /* 0x000fe20000100800 */
[----:B-1----:R-:W-:-:S04]  /*132f0*/  LEA.HI.X.SX32 R8, R166, R2, 0x2, P6 ;  /* 0x00000002a6087211 */ /* 0x002fc800030f16ff */
[----:B------:R-:W-:Y:S01]  /*13300*/  MOV R9, R8 ;  /* 0x0000000800097202 */ /* 0x000fe20000000f00 */
[----:B------:R1:W-:Y:S04]  /*13310*/  STL [R1+0xa5c], R8 ;  /* 0x000a5c0801007387 */ /* 0x0003e80000100800 */
[----:B------:R-:W-:Y:S01]  /*13320*/  STL [R1+0xa68], R5 ;  /* 0x000a680501007387 */ /* 0x000fe20000100800 */
[----:B-1----:R-:W-:Y:S01]  /*13330*/  IMAD.MOV.U32 R8, RZ, RZ, R7 ;  /* 0x000000ffff087224 */ /* 0x002fe200078e0007 */
[----:B------:R-:W-:Y:S02]  /*13340*/  LEA.HI.X.SX32 R7, R172, R2, 0x2, P5 ;  /* 0x00000002ac077211 */ /* 0x000fe400028f16ff */
[----:B------:R-:W-:Y:S02]  /*13350*/  ISETP.GE.AND P6, PT, R232, RZ, PT ;  /* 0x000000ffe800720c */ /* 0x000fe40003fc6270 */
[----:B------:R-:W-:Y:S01]  /*13360*/  ISETP.GT.U32.AND P2, PT, R4, R184, PT ;  /* 0x000000b80400720c */ /* 0x000fe20003f44070 */
[----:B------:R1:W-:Y:S04]  /*13370*/  STL [R1+0xa64], R7 ;  /* 0x000a640701007387 */ /* 0x0003e80000100800 */
[----:B------:R-:W4:Y:S01]  /*13380*/  LDL R232, [R1+0xea8] ;  /* 0x000ea80001e87983 */ /* 0x000f220000100800 */
[----:B------:R-:W-:Y:S01]  /*13390*/  @!P4 IMAD.MOV R173, RZ, RZ, -R173 ;  /* 0x000000ffffadc224 */ /* 0x000fe200078e0aad */
[----:B------:R-:W-:-:S02]  /*133a0*/  SEL R179, R157, R179, !P3 ;  /* 0x000000b39db37207 */ /* 0x000fc40005800000 */
[----:B------:R1:W-:Y:S02]  /*133b0*/  LDGSTS.E [R42+0x18400], [R8.64], P1 ;  /* 0x18400000082a7fae */ /* 0x0003e4000892184a */
[----:B------:R-:W-:Y:S01]  /*133c0*/  @!P6 IMAD.MOV R182, RZ, RZ, -R182 ;  /* 0x000000ffffb6e224 */ /* 0x000fe200078e0ab6 */
[----:B--2---:R-:W-:Y:S02]  /*133d0*/  ISETP.GE.AND P5, PT, R233, RZ, PT ;  /* 0x000000ffe900720c */ /* 0x004fe40003fa6270 */
[----:B------:R-:W2:Y:S01]  /*133e0*/  LDL R233, [R1+0xe9c] ;  /* 0x000e9c0001e97983 */ /* 0x000ea20000100800 */
[----:B---3--:R-:W-:-:S03]  /*133f0*/  ISETP.GE.AND P6, PT, R235, RZ, PT ;  /* 0x000000ffeb00720c */ /* 0x008fc60003fc6270 */
[----:B------:R-:W3:Y:S01]  /*13400*/  LDL R235, [R1+0xe90] ;  /* 0x000e900001eb7983 */ /* 0x000ee20000100800 */
[----:B------:R-:W-:Y:S01]  /*13410*/  @!P2 IMAD.IADD R184, R184, 0x1, -R4 ;  /* 0x00000001b8b8a824 */ /* 0x000fe200078e0a04 */
[----:B------:R-:W-:Y:S02]  /*13420*/  ISETP.GE.AND P2, PT, R176, RZ, PT ;  /* 0x000000ffb000720c */ /* 0x000fe40003f46270 */
[----:B------:R-:W-:Y:S02]  /*13430*/  ISETP.GT.U32.AND P4, PT, R4, R187, PT ;  /* 0x000000bb0400720c */ /* 0x000fe40003f84070 */
[----:B------:R-:W-:-:S09]  /*13440*/  SEL R173, R157, R173, !P3 ;  /* 0x000000ad9dad7207 */ /* 0x000fd20005800000 */
[----:B------:R-:W-:Y:S01]  /*13450*/  @!P2 IMAD.MOV R180, RZ, RZ, -R180 ;  /* 0x000000ffffb4a224 */ /* 0x000fe200078e0ab4 */
[----:B------:R-:W-:Y:S01]  /*13460*/  ISETP.GT.U32.AND P2, PT, R4, R186, PT ;  /* 0x000000ba0400720c */ /* 0x000fe20003f44070 */
[----:B------:R-:W-:Y:S02]  /*13470*/  IMAD R173, R173, c[0x0][0x190], RZ ;  /* 0x00006400adad7a24 */ /* 0x000fe400078e02ff */
[----:B------:R-:W-:Y:S01]  /*13480*/  @!P4 IMAD.IADD R187, R187, 0x1, -R4 ;  /* 0x00000001bbbbc824 */ /* 0x000fe200078e0a04 */
[----:B------:R-:W-:Y:S01]  /*13490*/  SEL R180, R157, R180, !P3 ;  /* 0x000000b49db47207 */ /* 0x000fe20005800000 */
[----:B-1----:R-:W-:Y:S02]  /*134a0*/  IMAD.MOV.U32 R8, RZ, RZ, R5 ;  /* 0x000000ffff087224 */ /* 0x002fe400078e0005 */
[----:B------:R-:W-:Y:S02]  /*134b0*/  IMAD.MOV.U32 R9, RZ, RZ, R7 ;  /* 0x000000ffff097224 */ /* 0x000fe400078e0007 */
[----:B------:R-:W-:-:S02]  /*134c0*/  IMAD R179, R179, c[0x0][0x190], RZ ;  /* 0x00006400b3b37a24 */ /* 0x000fc400078e02ff */
[----:B------:R-:W-:Y:S01]  /*134d0*/  @!P5 IMAD.MOV R181, RZ, RZ, -R181 ;  /* 0x000000ffffb5d224 */ /* 0x000fe200078e0ab5 */
[----:B------:R-:W-:Y:S01]  /*134e0*/  LEA R7, P5, R173, R3, 0x2 ;  /* 0x00000003ad077211 */ /* 0x000fe200078a10ff */
[----:B------:R-:W-:Y:S01]  /*134f0*/  @!P2 IMAD.IADD R186, R186, 0x1, -R4 ;  /* 0x00000001babaa824 */ /* 0x000fe200078e0a04 */
[----:B------:R-:W-:Y:S01]  /*13500*/  ISETP.GT.U32.AND P4, PT, R4, R187, PT ;  /* 0x000000bb0400720c */ /* 0x000fe20003f84070 */
[----:B------:R-:W-:Y:S01]  /*13510*/  IMAD R180, R180, c[0x0][0x190], RZ ;  /* 0x00006400b4b47a24 */ /* 0x000fe200078e02ff */
[----:B------:R1:W-:Y:S01]  /*13520*/  LDGSTS.E [R42+0x18c00], [R8.64], P1 ;  /* 0x18c00000082a7fae */ /* 0x0003e2000892184a */
[----:B------:R-:W-:-:S03]  /*13530*/  LEA R10, P2, R179, R3, 0x2 ;  /* 0x00000003b30a7211 */ /* 0x000fc600078410ff */
[----:B------:R-:W-:Y:S01]  /*13540*/  STL [R1+0xa70], R7 ;  /* 0x000a700701007387 */ /* 0x000fe20000100800 */
[----:B------:R-:W-:-:S03]  /*13550*/  LEA.HI.X.SX32 R11, R179, R2, 0x2, P2 ;  /* 0x00000002b30b7211 */ /* 0x000fc600010f16ff */
[----:B------:R-:W-:Y:S01]  /*13560*/  STL [R1+0xa78], R10 ;  /* 0x000a780a01007387 */ /* 0x000fe20000100800 */
[----:B-1----:R-:W-:Y:S02]  /*13570*/  LEA.HI.X.SX32 R8, R173, R2, 0x2, P5 ;  /* 0x00000002ad087211 */ /* 0x002fe400028f16ff */
[----:B------:R-:W-:-:S03]  /*13580*/  LEA R5, P5, R180, R3, 0x2 ;  /* 0x00000003b4057211 */ /* 0x000fc600078a10ff */
[----:B------:R1:W-:Y:S01]  /*13590*/  STL [R1+0xa6c], R8 ;  /* 0x000a6c0801007387 */ /* 0x0003e20000100800 */
[----:B------:R-:W-:Y:S02]  /*135a0*/  IMAD.MOV.U32 R9, RZ, RZ, R8 ;  /* 0x000000ffff097224 */ /* 0x000fe400078e0008 */
[----:B------:R-:W-:Y:S01]  /*135b0*/  @!P4 IMAD.IADD R187, R187, 0x1, -R4 ;  /* 0x00000001bbbbc824 */ /* 0x000fe200078e0a04 */
[----:B------:R-:W-:Y:S01]  /*135c0*/  STL [R1+0xa80], R5 ;  /* 0x000a800501007387 */ /* 0x000fe20000100800 */
[----:B-1----:R-:W-:Y:S01]  /*135d0*/  IMAD.MOV.U32 R8, RZ, RZ, R7 ;  /* 0x000000ffff087224 */ /* 0x002fe200078e0007 */
[----:B------:R-:W-:Y:S02]  /*135e0*/  LEA.HI.X.SX32 R7, R180, R2, 0x2, P5 ;  /* 0x00000002b4077211 */ /* 0x000fe400028f16ff */
[----:B------:R-:W-:Y:S04]  /*135f0*/  STL [R1+0xa74], R11 ;  /* 0x000a740b01007387 */ /* 0x000fe80000100800 */
[----:B------:R1:W-:Y:S01]  /*13600*/  STL [R1+0xa7c], R7 ;  /* 0x000a7c0701007387 */ /* 0x0003e20000100800 */
[----:B------:R-:W-:Y:S01]  /*13610*/  @!P6 IMAD.MOV R183, RZ, RZ, -R183 ;  /* 0x000000ffffb7e224 */ /* 0x000fe200078e0ab7 */
[----:B------:R-:W-:-:S02]  /*13620*/  ISETP.GT.U32.AND P6, PT, R4, R188, PT ;  /* 0x000000bc0400720c */ /* 0x000fc40003fc4070 */
[----:B----4-:R-:W-:Y:S01]  /*13630*/  ISETP.GE.AND P5, PT, R232, RZ, PT ;  /* 0x000000ffe800720c */ /* 0x010fe20003fa6270 */
[----:B------:R4:W-:Y:S04]  /*13640*/  LDGSTS.E [R42+0x19400], [R8.64], P1 ;  /* 0x19400000082a7fae */ /* 0x0009e8000892184a */
[----:B------:R-:W4:Y:S06]  /*13650*/  LDL R232, [R1+0xe84] ;  /* 0x000e840001e87983 */ /* 0x000f2c0000100800 */
[----:B------:R-:W-:Y:S01]  /*13660*/  @!P6 IMAD.IADD R188, R188, 0x1, -R4 ;  /* 0x00000001bcbce824 */ /* 0x000fe200078e0a04 */
[----:B--2---:R-:W-:-:S02]  /*13670*/  ISETP.GE.AND P4, PT, R233, RZ, PT ;  /* 0x000000ffe900720c */ /* 0x004fc40003f86270 */
[----:B------:R-:W2:Y:S01]  /*13680*/  LDL R233, [R1+0xe78] ;  /* 0x000e780001e97983 */ /* 0x000ea20000100800 */
[----:B---3--:R-:W-:-:S03]  /*13690*/  ISETP.GE.AND P6, PT, R235, RZ, PT ;  /* 0x000000ffeb00720c */ /* 0x008fc60003fc6270 */
[----:B------:R-:W4:Y:S01]  /*136a0*/  LDL R235, [R1+0xe28] ;  /* 0x000e280001eb7983 */ /* 0x000f220000100800 */
[----:B------:R-:W-:Y:S02]  /*136b0*/  ISETP.GT.U32.AND P2, PT, R4, R189, PT ;  /* 0x000000bd0400720c */ /* 0x000fe40003f44070 */
[C---:B------:R-:W-:Y:S01]  /*136c0*/  SEL R182, R157.reuse, R182, !P3 ;  /* 0x000000b69db67207 */ /* 0x040fe20005800000 */
[----:B----4-:R-:W-:Y:S01]  /*136d0*/  IMAD.MOV.U32 R8, RZ, RZ, R10 ;  /* 0x000000ffff087224 */ /* 0x010fe200078e000a */
[----:B------:R-:W-:Y:S01]  /*136e0*/  SEL R181, R157, R181, !P3 ;  /* 0x000000b59db57207 */ /* 0x000fe20005800000 */
[----:B------:R-:W-:Y:S02]  /*136f0*/  IMAD.MOV.U32 R9, RZ, RZ, R11 ;  /* 0x000000ffff097224 */ /* 0x000fe400078e000b */
[----:B------:R-:W-:Y:S02]  /*13700*/  IMAD R182, R182, c[0x0][0x190], RZ ;  /* 0x00006400b6b67a24 */ /* 0x000fe400078e02ff */
[----:B------:R-:W-:Y:S01]  /*13710*/  IMAD R181, R181, c[0x0][0x190], RZ ;  /* 0x00006400b5b57a24 */ /* 0x000fe200078e02ff */
[----:B------:R4:W-:Y:S01]  /*13720*/  LDGSTS.E [R42+0x19c00], [R8.64], P1 ;  /* 0x19c00000082a7fae */ /* 0x0009e2000892184a */
[----:B------:R-:W-:-:S02]  /*13730*/  @!P5 IMAD.MOV R184, RZ, RZ, -R184 ;  /* 0x000000ffffb8d224 */ /* 0x000fc400078e0ab8 */
[----:B------:R-:W-:Y:S01]  /*13740*/  @!P2 IMAD.IADD R189, R189, 0x1, -R4 ;  /* 0x00000001bdbda824 */ /* 0x000fe200078e0a04 */
[----:B------:R-:W-:Y:S01]  /*13750*/  LEA R10, P2, R181, R3, 0x2 ;  /* 0x00000003b50a7211 */ /* 0x000fe200078410ff */
[----:B----4-:R-:W-:Y:S01]  /*13760*/  IMAD.MOV.U32 R8, RZ, RZ, R5 ;  /* 0x000000ffff087224 */ /* 0x010fe200078e0005 */
[----:B------:R-:W-:Y:S02]  /*13770*/  MOV R9, R7 ;  /* 0x0000000700097202 */ /* 0x000fe40000000f00 */
[----:B-1----:R-:W-:-:S03]  /*13780*/  LEA R7, P5, R182, R3, 0x2 ;  /* 0x00000003b6077211 */ /* 0x002fc600078a10ff */
[----:B------:R1:W-:Y:S01]  /*13790*/  LDGSTS.E [R42+0x1a400], [R8.64], P1 ;  /* 0x1a400000082a7fae */ /* 0x0003e2000892184a */
[----:B------:R-:W-:-:S03]  /*137a0*/  SEL R183, R157, R183, !P3 ;  /* 0x000000b79db77207 */ /* 0x000fc60005800000 */
[----:B------:R-:W-:Y:S01]  /*137b0*/  STL [R1+0xa88], R7 ;  /* 0x000a880701007387 */ /* 0x000fe20000100800 */
[----:B------:R-:W-:-:S03]  /*137c0*/  LEA.HI.X.SX32 R11, R181, R2, 0x2, P2 ;  /* 0x00000002b50b7211 */ /* 0x000fc600010f16ff */
[----:B------:R-:W-:Y:S01]  /*137d0*/  STL [R1+0xa90], R10 ;  /* 0x000a900a01007387 */ /* 0x000fe20000100800 */
[----:B-1----:R-:W-:Y:S01]  /*137e0*/  LEA.HI.X.SX32 R8, R182, R2, 0x2, P5 ;  /* 0x00000002b6087211 */ /* 0x002fe200028f16ff */
[----:B------:R-:W-:Y:S01]  /*137f0*/  IMAD R183, R183, c[0x0][0x190], RZ ;  /* 0x00006400b7b77a24 */ /* 0x000fe200078e02ff */
[----:B------:R-:W-:-:S03]  /*13800*/  ISETP.GT.U32.AND P2, PT, R4, R189, PT ;  /* 0x000000bd0400720c */ /* 0x000fc60003f44070 */
[----:B------:R1:W-:Y:S01]  /*13810*/  STL [R1+0xa84], R8 ;  /* 0x000a840801007387 */ /* 0x0003e20000100800 */
[----:B------:R-:W-:Y:S01]  /*13820*/  IMAD.MOV.U32 R9, RZ, RZ, R8 ;  /* 0x000000ffff097224 */ /* 0x000fe200078e0008 */
[----:B------:R-:W-:Y:S01]  /*13830*/  SEL R184, R157, R184, !P3 ;  /* 0x000000b89db87207 */ /* 0x000fe20005800000 */
[----:B-1----:R-:W-:Y:S01]  /*13840*/  IMAD.MOV.U32 R8, RZ, RZ, R7 ;  /* 0x000000ffff087224 */ /* 0x002fe200078e0007 */
[----:B------:R-:W-:-:S03]  /*13850*/  LEA R5, P5, R183, R3, 0x2 ;  /* 0x00000003b7057211 */ /* 0x000fc600078a10ff */
[----:B------:R-:W-:Y:S01]  /*13860*/  IMAD R184, R184, c[0x0][0x190], RZ ;  /* 0x00006400b8b87a24 */ /* 0x000fe200078e02ff */
[----:B------:R1:W-:Y:S01]  /*13870*/  LDGSTS.E [R42+0x1ac00], [R8.64], P1 ;  /* 0x1ac00000082a7fae */ /* 0x0003e2000892184a */
[----:B------:R-:W-:Y:S01]  /*13880*/  @!P4 IMAD.MOV R186, RZ, RZ, -R186 ;  /* 0x000000ffffbac224 */ /* 0x000fe200078e0aba */
[----:B------:R-:W-:Y:S01]  /*13890*/  ISETP.GT.U32.AND P4, PT, R4, R188, PT ;  /* 0x000000bc0400720c */ /* 0x000fe20003f84070 */
[----:B------:R-:W-:Y:S01]  /*138a0*/  @!P6 IMAD.MOV R187, RZ, RZ, -R187 ;  /* 0x000000ffffbbe224 */ /* 0x000fe200078e0abb */
[----:B------:R-:W-:Y:S01]  /*138b0*/  LEA.HI.X.SX32 R7, R183, R2, 0x2, P5 ;  /* 0x00000002b7077211 */ /* 0x000fe200028f16ff */
[----:B------:R4:W-:Y:S01]  /*138c0*/  STL [R1+0xa98], R5 ;  /* 0x000a980501007387 */ /* 0x0009e20000100800 */
[----:B-1----:R-:W-:Y:S02]  /*138d0*/  IMAD.MOV.U32 R8, RZ, RZ, R10 ;  /* 0x000000ffff087224 */ /* 0x002fe400078e000a */
[----:B------:R-:W-:Y:S01]  /*138e0*/  IMAD.MOV.U32 R9, RZ, RZ, R11 ;  /* 0x000000ffff097224 */ /* 0x000fe200078e000b */
[----:B------:R-:W-:Y:S01]  /*138f0*/  STL [R1+0xa8c], R11 ;  /* 0x000a8c0b01007387 */ /* 0x000fe20000100800 */
[----:B------:R-:W-:-:S03]  /*13900*/  @!P2 IMAD.IADD R189, R189, 0x1, -R4 ;  /* 0x00000001bdbda824 */ /* 0x000fc600078e0a04 */
[----:B------:R1:W-:Y:S01]  /*13910*/  LDGSTS.E [R42+0x1b400], [R8.64], P1 ;  /* 0x1b400000082a7fae */ /* 0x0003e2000892184a */
[----:B------:R-:W-:-:S03]  /*13920*/  ISETP.GT.U32.AND P2, PT, R4, R190, PT ;  /* 0x000000be0400720c */ /* 0x000fc60003f44070 */
[----:B------:R4:W-:Y:S01]  /*13930*/  STL [R1+0xa94], R7 ;  /* 0x000a940701007387 */ /* 0x0009e20000100800 */
[----:B------:R-:W-:Y:S01]  /*13940*/  SEL R186, R157, R186, !P3 ;  /* 0x000000ba9dba7207 */ /* 0x000fe20005800000 */
[----:B-1----:R-:W-:Y:S01]  /*13950*/  IMAD.MOV.U32 R8, RZ, RZ, R5 ;  /* 0x000000ffff087224 */ /* 0x002fe200078e0005 */
[----:B----4-:R-:W-:Y:S01]  /*13960*/  LEA R5, P6, R184, R3, 0x2 ;  /* 0x00000003b8057211 */ /* 0x010fe200078c10ff */
[----:B------:R-:W-:-:S03]  /*13970*/  IMAD.MOV.U32 R9, RZ, RZ, R7 ;  /* 0x000000ffff097224 */ /* 0x000fc600078e0007 */
[----:B------:R-:W-:Y:S01]  /*13980*/  LEA.HI.X.SX32 R7, R184, R2, 0x2, P6 ;  /* 0x00000002b8077211 */ /* 0x000fe200030f16ff */
[----:B------:R-:W-:Y:S01]  /*13990*/  @!P4 IMAD.IADD R188, R188, 0x1, -R4 ;  /* 0x00000001bcbcc824 */ /* 0x000fe200078e0a04 */
[----:B------:R1:W-:Y:S01]  /*139a0*/  LDGSTS.E [R42+0x1bc00], [R8.64], P1 ;  /* 0x1bc00000082a7fae */ /* 0x0003e2000892184a */
[----:B------:R-:W-:Y:S01]  /*139b0*/  SEL R187, R157, R187, !P3 ;  /* 0x000000bb9dbb7207 */ /* 0x000fe20005800000 */
[----:B------:R-:W-:Y:S01]  /*139c0*/  IMAD R186, R186, c[0x0][0x190], RZ ;  /* 0x00006400baba7a24 */ /* 0x000fe200078e02ff */
[----:B------:R-:W-:Y:S01]  /*139d0*/  ISETP.GT.U32.AND P4, PT, R4, R191, PT ;  /* 0x000000bf0400720c */ /* 0x000fe20003f84070 */
[----:B------:R4:W-:Y:S04]  /*139e0*/  STL [R1+0xaa0], R5 ;  /* 0x000aa00501007387 */ /* 0x0009e80000100800 */
[----:B------:R2:W-:Y:S01]  /*139f0*/  STL [R1+0xa9c], R7 ;  /* 0x000a9c0701007387 */ /* 0x0005e20000100800 */
[----:B-1----:R-:W-:-:S03]  /*13a00*/  IMAD.MOV.U32 R8, RZ, RZ, R5 ;  /* 0x000000ffff087224 */ /* 0x002fc600078e0005 */
[----:B------:R-:W4:Y:S01]  /*13a10*/  LDL R176, [R1+0xe60] ;  /* 0x000e600001b07983 */ /* 0x000f220000100800 */
[----:B------:R-:W-:Y:S02]  /*13a20*/  IMAD.MOV.U32 R9, RZ, RZ, R7 ;  /* 0x000000ffff097224 */ /* 0x000fe400078e0007 */
[----:B------:R-:W-:Y:S01]  /*13a30*/  IMAD R187, R187, c[0x0][0x190], RZ ;  /* 0x00006400bbbb7a24 */ /* 0x000fe200078e02ff */
[----:B------:R-:W4:Y:S01]  /*13a40*/  LDL R175, [R1+0xe6c] ;  /* 0x000e6c0001af7983 */ /* 0x000f220000100800 */
[----:B------:R-:W-:-:S03]  /*13a50*/  @!P2 IMAD.IADD R190, R190, 0x1, -R4 ;  /* 0x00000001bebea824 */ /* 0x000fc600078e0a04 */
[----:B------:R1:W-:Y:S01]  /*13a60*/  LDGSTS.E [R42+0x1c400], [R8.64], P1 ;  /* 0x1c400000082a7fae */ /* 0x0003e2000892184a */
[----:B------:R-:W-:Y:S01]  /*13a70*/  ISETP.GE.AND P5, PT, R232, RZ, PT ;  /* 0x000000ffe800720c */ /* 0x000fe20003fa6270 */
[----:B------:R-:W-:Y:S02]  /*13a80*/  @!P4 IMAD.IADD R191, R191, 0x1, -R4 ;  /* 0x00000001bfbfc824 */ /* 0x000fe400078e0a04 */
[----:B------:R-:W4:Y:S01]  /*13a90*/  LDL R232, [R1+0xe54] ;  /* 0x000e540001e87983 */ /* 0x000f220000100800 */
[----:B-1----:R-:W-:-:S04]  /*13aa0*/  LEA R8, P2, R186, R3, 0x2 ;  /* 0x00000003ba087211 */ /* 0x002fc800078410ff */
[----:B------:R-:W-:Y:S01]  /*13ab0*/  LEA.HI.X.SX32 R9, R186, R2, 0x2, P2 ;  /* 0x00000002ba097211 */ /* 0x000fe200010f16ff */
[----:B------:R1:W-:Y:S01]  /*13ac0*/  STL [R1+0xaa8], R8 ;  /* 0x000aa80801007387 */ /* 0x0003e20000100800 */
[----:B--2---:R-:W-:-:S03]  /*13ad0*/  ISETP.GE.AND P6, PT, R233, RZ, PT ;  /* 0x000000ffe900720c */ /* 0x004fc60003fc6270 */
[----:B------:R1:W-:Y:S10]  /*13ae0*/  LDGSTS.E [R42+0x1cc00], [R8.64], P1 ;  /* 0x1cc00000082a7fae */ /* 0x0003f4000892184a */
[----:B------:R-:W-:Y:S01]  /*13af0*/  @!P6 IMAD.MOV R189, RZ, RZ, -R189 ;  /* 0x000000ffffbde224 */ /* 0x000fe200078e0abd */
[----:B----4-:R-:W-:-:S05]  /*13b00*/  LEA R5, P6, R187, R3, 0x2 ;  /* 0x00000003bb057211 */ /* 0x010fca00078c10ff */
[----:B------:R2:W-:Y:S04]  /*13b10*/  STL [R1+0xab0], R5 ;  /* 0x000ab00501007387 */ /* 0x0005e80000100800 */
[----:B------:R4:W-:Y:S01]  /*13b20*/  STL [R1+0xaa4], R9 ;  /* 0x000aa40901007387 */ /* 0x0009e20000100800 */
[----:B------:R-:W-:-:S03]  /*13b30*/  ISETP.GE.AND P4, PT, R235, RZ, PT ;  /* 0x000000ffeb00720c */ /* 0x000fc60003f86270 */
[----:B------:R-:W3:Y:S04]  /*13b40*/  LDL R235, [R1+0xe3c] ;  /* 0x000e3c0001eb7983 */ /* 0x000ee80000100800 */
[----:B------:R-:W3:Y:S01]  /*13b50*/  LDL R233, [R1+0xe48] ;  /* 0x000e480001e97983 */ /* 0x000ee20000100800 */
[----:B------:R-:W-:Y:S02]  /*13b60*/  @!P5 IADD3 R188, -R188, RZ, RZ ;  /* 0x000000ffbcbcd210 */ /* 0x000fe40007ffe1ff */
[C---:B------:R-:W-:Y:S02]  /*13b70*/  ISETP.GT.U32.AND P2, PT, R4.reuse, R191, PT ;  /* 0x000000bf0400720c */ /* 0x040fe40003f44070 */
[----:B------:R-:W-:Y:S02]  /*13b80*/  ISETP.GT.U32.AND P5, PT, R4, R185, PT ;  /* 0x000000b90400720c */ /* 0x000fe40003fa4070 */
[----:B------:R-:W-:-:S02]  /*13b90*/  SEL R189, R157, R189, !P3 ;  /* 0x000000bd9dbd7207 */ /* 0x000fc40005800000 */
[----:B------:R-:W-:-:S03]  /*13ba0*/  SEL R188, R157, R188, !P3 ;  /* 0x000000bc9dbc7207 */ /* 0x000fc60005800000 */
[----:B------:R-:W-:Y:S01]  /*13bb0*/  IMAD R189, R189, c[0x0][0x190], RZ ;  /* 0x00006400bdbd7a24 */ /* 0x000fe200078e02ff */
[----:B------:R-:W-:Y:S01]  /*13bc0*/  LEA.HI.X.SX32 R7, R187, R2, 0x2, P6 ;  /* 0x00000002bb077211 */ /* 0x000fe200030f16ff */
[----:B------:R-:W-:Y:S02]  /*13bd0*/  IMAD R188, R188, c[0x0][0x190], RZ ;  /* 0x00006400bcbc7a24 */ /* 0x000fe400078e02ff */
[----:B-1----:R-:W-:Y:S02]  /*13be0*/  IMAD.MOV.U32 R8, RZ, RZ, R5 ;  /* 0x000000ffff087224 */ /* 0x002fe400078e0005 */
[--C-:B------:R-:W-:Y:S01]  /*13bf0*/  @!P2 IMAD.IADD R191, R191, 0x1, -R4.reuse ;  /* 0x00000001bfbfa824 */ /* 0x100fe200078e0a04 */
[-C--:B--2---:R-:W-:Y:S01]  /*13c00*/  LEA R5, P2, R189, R3.reuse, 0x2 ;  /* 0x00000003bd057211 */ /* 0x084fe200078410ff */
[----:B------:R-:W-:Y:S01]  /*13c10*/  @!P5 IMAD.IADD R185, R185, 0x1, -R4 ;  /* 0x00000001b9b9d824 */ /* 0x000fe200078e0a04 */
[----:B------:R-:W-:Y:S01]  /*13c20*/  ISETP.GT.U32.AND P5, PT, R4, R190, PT ;  /* 0x000000be0400720c */ /* 0x000fe20003fa4070 */
[----:B------:R1:W-:Y:S01]  /*13c30*/  STL [R1+0xaac], R7 ;  /* 0x000aac0701007387 */ /* 0x0003e20000100800 */
[----:B----4-:R-:W-:Y:S01]  /*13c40*/  IMAD.MOV.U32 R9, RZ, RZ, R7 ;  /* 0x000000ffff097224 */ /* 0x010fe200078e0007 */
[----:B------:R-:W-:-:S04]  /*13c50*/  LEA R10, P6, R188, R3, 0x2 ;  /* 0x00000003bc0a7211 */ /* 0x000fc800078c10ff */
[-C--:B------:R-:W-:Y:S02]  /*13c60*/  LEA.HI.X.SX32 R11, R188, R2.reuse, 0x2, P6 ;  /* 0x00000002bc0b7211 */ /* 0x080fe400030f16ff */
[----:B-1----:R-:W-:-:S04]  /*13c70*/  LEA.HI.X.SX32 R7, R189, R2, 0x2, P2 ;  /* 0x00000002bd077211 */ /* 0x002fc800010f16ff */
[----:B------:R-:W-:Y:S01]  /*13c80*/  @!P5 IMAD.IADD R190, R190, 0x1, -R4 ;  /* 0x00000001bebed824 */ /* 0x000fe200078e0a04 */
[----:B------:R1:W-:Y:S04]  /*13c90*/  STL [R1+0xab8], R10 ;  /* 0x000ab80a01007387 */ /* 0x0003e80000100800 */
[----:B------:R-:W-:Y:S04]  /*13ca0*/  STL [R1+0xac0], R5 ;  /* 0x000ac00501007387 */ /* 0x000fe80000100800 */
[----:B------:R2:W-:Y:S04]  /*13cb0*/  STL [R1+0xab4], R11 ;  /* 0x000ab40b01007387 */ /* 0x0005e80000100800 */
[----:B------:R4:W-:Y:S01]  /*13cc0*/  STL [R1+0xabc], R7 ;  /* 0x000abc0701007387 */ /* 0x0009e20000100800 */
[----:B------:R-:W-:-:S03]  /*13cd0*/  @!P4 IMAD.MOV R200, RZ, RZ, -R200 ;  /* 0x000000ffffc8c224 */ /* 0x000fc600078e0ac8 */
[----:B------:R1:W-:Y:S01]  /*13ce0*/  LDGSTS.E [R42+0x1d400], [R8.64], P1 ;  /* 0x1d400000082a7fae */ /* 0x0003e2000892184a */
[----:B------:R-:W-:Y:S02]  /*13cf0*/  ISETP.GE.AND P2, PT, R176, RZ, PT ;  /* 0x000000ffb000720c */ /* 0x000fe40003f46270 */
[----:B------:R-:W-:-:S11]  /*13d00*/  ISETP.GE.AND P6, PT, R175, RZ, PT ;  /* 0x000000ffaf00720c */ /* 0x000fd60003fc6270 */
[----:B------:R-:W-:Y:S02]  /*13d10*/  @!P2 IMAD.MOV R190, RZ, RZ, -R190 ;  /* 0x000000ffffbea224 */ /* 0x000fe400078e0abe */
[----:B------:R-:W-:Y:S01]  /*13d20*/  @!P6 IMAD.MOV R191, RZ, RZ, -R191 ;  /* 0x000000ffffbfe224 */ /* 0x000fe200078e0abf */
[----:B---3--:R-:W-:Y:S02]  /*13d30*/  ISETP.GE.AND P2, PT, R235, RZ, PT ;  /* 0x000000ffeb00720c */ /* 0x008fe40003f46270 */
[----:B------:R-:W3:Y:S01]  /*13d40*/  LDL R235, [R1+0xf74] ;  /* 0x000f740001eb7983 */ /* 0x000ee20000100800 */
[----:B------:R-:W-:-:S03]  /*13d50*/  ISETP.GE.AND P6, PT, R233, RZ, PT ;  /* 0x000000ffe900720c */ /* 0x000fc60003fc6270 */
[----:B------:R-:W3:Y:S01]  /*13d60*/  LDL R233, [R1+0xf68] ;  /* 0x000f680001e97983 */ /* 0x000ee20000100800 */
[----:B------:R-:W-:Y:S02]  /*13d70*/  ISETP.GT.U32.AND P4, PT, R4, R185, PT ;  /* 0x000000b90400720c */ /* 0x000fe40003f84070 */
[----:B------:R-:W-:Y:S02]  /*13d80*/  ISETP.GE.AND P5, PT, R232, RZ, PT ;  /* 0x000000ffe800720c */ /* 0x000fe40003fa6270 */
[C---:B------:R-:W-:Y:S01]  /*13d90*/  SEL R190, R157.reuse, R190, !P3 ;  /* 0x000000be9dbe7207 */ /* 0x040fe20005800000 */
[----:B-1----:R-:W-:Y:S01]  /*13da0*/  IMAD.MOV.U32 R8, RZ, RZ, R10 ;  /* 0x000000ffff087224 */ /* 0x002fe200078e000a */
[----:B------:R-:W3:Y:S01]  /*13db0*/  LDL R232, [R1+0xddc] ;  /* 0x000ddc0001e87983 */ /* 0x000ee20000100800 */
[----:B------:R-:W-:Y:S02]  /*13dc0*/  IMAD.MOV.U32 R9, RZ, RZ, R11 ;  /* 0x000000ffff097224 */ /* 0x000fe400078e000b */
[----:B------:R-:W-:Y:S01]  /*13dd0*/  IMAD R190, R190, c[0x0][0x190], RZ ;  /* 0x00006400bebe7a24 */ /* 0x000fe200078e02ff */
[----:B------:R-:W-:Y:S01]  /*13de0*/  SEL R191, R157, R191, !P3 ;  /* 0x000000bf9dbf7207 */ /* 0x000fe20005800000 */
[----:B------:R-:W-:Y:S01]  /*13df0*/  @!P2 IMAD.MOV R201, RZ, RZ, -R201 ;  /* 0x000000ffffc9a224 */ /* 0x000fe200078e0ac9 */
[----:B------:R1:W-:Y:S01]  /*13e00*/  LDGSTS.E [R42+0x1dc00], [R8.64], P1 ;  /* 0x1dc00000082a7fae */ /* 0x0003e2000892184a */
[----:B------:R-:W-:Y:S01]  /*13e10*/  @!P4 IMAD.IADD R185, R185, 0x1, -R4 ;  /* 0x00000001b9b9c824 */ /* 0x000fe200078e0a04 */
[----:B------:R-:W-:-:S03]  /*13e20*/  ISETP.GT.U32.AND P4, PT, R4, R226, PT ;  /* 0x000000e20400720c */ /* 0x000fc60003f84070 */
[----:B------:R-:W-:Y:S01]  /*13e30*/  @!P5 IMAD.MOV R185, RZ, RZ, -R185 ;  /* 0x000000ffffb9d224 */ /* 0x000fe200078e0ab9 */
[----:B------:R-:W-:Y:S01]  /*13e40*/  LEA R10, P2, R190, R3, 0x2 ;  /* 0x00000003be0a7211 */ /* 0x000fe200078410ff */
[----:B------:R-:W-:-:S03]  /*13e50*/  IMAD R191, R191, c[0x0][0x190], RZ ;  /* 0x00006400bfbf7a24 */ /* 0x000fc600078e02ff */
[----:B------:R-:W-:Y:S01]  /*13e60*/  SEL R185, R157, R185, !P3 ;  /* 0x000000b99db97207 */ /* 0x000fe20005800000 */
[----:B-1----:R-:W-:Y:S01]  /*13e70*/  IMAD.MOV.U32 R8, RZ, RZ, R5 ;  /* 0x000000ffff087224 */ /* 0x002fe200078e0005 */
[----:B------:R-:W-:Y:S02]  /*13e80*/  MOV R9, R7 ;  /* 0x0000000700097202 */ /* 0x000fe40000000f00 */
[----:B--2---:R-:W-:Y:S01]  /*13e90*/  LEA.HI.X.SX32 R11, R190, R2, 0x2, P2 ;  /* 0x00000002be0b7211 */ /* 0x004fe200010f16ff */
[----:B------:R-:W-:Y:S01]  /*13ea0*/  IMAD R185, R185, c[0x0][0x190], RZ ;  /* 0x00006400b9b97a24 */ /* 0x000fe200078e02ff */
[----:B------:R-:W-:Y:S01]  /*13eb0*/  ISETP.GT.U32.AND P2, PT, R4, R193, PT ;  /* 0x000000c10400720c */ /* 0x000fe20003f44070 */
[----:B------:R1:W-:Y:S01]  /*13ec0*/  LDGSTS.E [R42+0x1e400], [R8.64], P1 ;  /* 0x1e400000082a7fae */ /* 0x0003e2000892184a */
[----:B------:R-:W-:Y:S01]  /*13ed0*/  @!P4 IMAD.IADD R226, R226, 0x1, -R4 ;  /* 0x00000001e2e2c824 */ /* 0x000fe200078e0a04 */
[----:B------:R-:W-:Y:S01]  /*13ee0*/  ISETP.GT.U32.AND P5, PT, R4, R194, PT ;  /* 0x000000c20400720c */ /* 0x000fe20003fa4070 */
[----:B------:R-:W-:Y:S01]  /*13ef0*/  @!P6 IMAD.MOV R202, RZ, RZ, -R202 ;  /* 0x000000ffffcae224 */ /* 0x000fe200078e0aca */
[----:B------:R-:W-:-:S02]  /*13f00*/  LEA R5, P6, R185, R3, 0x2 ;  /* 0x00000003b9057211 */ /* 0x000fc400078c10ff */
[----:B-1----:R-:W-:-:S04]  /*13f10*/  LEA R8, P4, R191, R3, 0x2 ;  /* 0x00000003bf087211 */ /* 0x002fc800078810ff */
[-C--:B------:R-:W-:Y:S01]  /*13f20*/  LEA.HI.X.SX32 R9, R191, R2.reuse, 0x2, P4 ;  /* 0x00000002bf097211 */ /* 0x080fe200020f16ff */
[----:B------:R1:W-:Y:S01]  /*13f30*/  STL [R1+0xac8], R8 ;  /* 0x000ac80801007387 */ /* 0x0003e20000100800 */
[----:B----4-:R-:W-:-:S03]  /*13f40*/  LEA.HI.X.SX32 R7, R185, R2, 0x2, P6 ;  /* 0x00000002b9077211 */ /* 0x010fc600030f16ff */
[----:B------:R-:W-:Y:S01]  /*13f50*/  STL [R1+0xad0], R10 ;  /* 0x000ad00a01007387 */ /* 0x000fe20000100800 */
[----:B------:R-:W-:-:S03]  /*13f60*/  @!P2 IMAD.IADD R193, R193, 0x1, -R4 ;  /* 0x00000001c1c1a824 */ /* 0x000fc600078e0a04 */
[----:B------:R2:W-:Y:S04]  /*13f70*/  STL [R1+0xac4], R9 ;  /* 0x000ac40901007387 */ /* 0x0005e80000100800 */
[----:B------:R4:W-:Y:S04]  /*13f80*/  STL [R1+0xad8], R5 ;  /* 0x000ad80501007387 */ /* 0x0009e80000100800 */
[----:B------:R-:W-:Y:S01]  /*13f90*/  STL [R1+0xacc], R11 ;  /* 0x000acc0b01007387 */ /* 0x000fe20000100800 */
[----:B------:R-:W-:-:S03]  /*13fa0*/  @!P5 IMAD.IADD R194, R194, 0x1, -R4 ;  /* 0x00000001c2c2d824 */ /* 0x000fc600078e0a04 */
[----:B------:R1:W-:Y:S04]  /*13fb0*/  STL [R1+0xad4], R7 ;  /* 0x000ad40701007387 */ /* 0x0003e80000100800 */
[----:B------:R1:W-:Y:S01]  /*13fc0*/  LDGSTS.E [R42+0x1ec00], [R8.64], P1 ;  /* 0x1ec00000082a7fae */ /* 0x0003e2000892184a */
[----:B------:R-:W-:-:S03]  /*13fd0*/  ISETP.GT.U32.AND P6, PT, R4, R197, PT ;  /* 0x000000c50400720c */ /* 0x000fc60003fc4070 */
[----:B------:R-:W4:Y:S01]  /*13fe0*/  LDL R176, [R1+0xfcc] ;  /* 0x000fcc0001b07983 */ /* 0x000f220000100800 */
[----:B---3--:R-:W-:-:S03]  /*13ff0*/  ISETP.GE.AND P2, PT, R235, RZ, PT ;  /* 0x000000ffeb00720c */ /* 0x008fc60003f46270 */
[----:B------:R-:W3:Y:S01]  /*14000*/  LDL R235, [R1+0xfac] ;  /* 0x000fac0001eb7983 */ /* 0x000ee20000100800 */
[----:B------:R-:W-:-:S03]  /*14010*/  ISETP.GE.AND P5, PT, R233, RZ, PT ;  /* 0x000000ffe900720c */ /* 0x000fc60003fa6270 */
[----:B------:R-:W3:Y:S01]  /*14020*/  LDL R233, [R1+0xf8c] ;  /* 0x000f8c0001e97983 */ /* 0x000ee20000100800 */
[----:B-1----:R-:W-:Y:S02]  /*14030*/  IMAD.MOV.U32 R8, RZ, RZ, R10 ;  /* 0x000000ffff087224 */ /* 0x002fe400078e000a */
[----:B--2---:R-:W-:-:S05]  /*14040*/  IMAD.MOV.U32 R9, RZ, RZ, R11 ;  /* 0x000000ffff097224 */ /* 0x004fca00078e000b */
[----:B------:R1:W-:Y:S01]  /*14050*/  LDGSTS.E [R42+0x1f400], [R8.64], P1 ;  /* 0x1f400000082a7fae */ /* 0x0003e2000892184a */
[----:B------:R-:W-:Y:S01]  /*14060*/  ISETP.GE.AND P4, PT, R232, RZ, PT ;  /* 0x000000ffe800720c */ /* 0x000fe20003f86270 */
[----:B------:R-:W-:Y:S02]  /*14070*/  @!P6 IMAD.IADD R197, R197, 0x1, -R4 ;  /* 0x00000001c5c5e824 */ /* 0x000fe400078e0a04 */
[----:B-1----:R-:W-:Y:S01]  /*14080*/  IMAD.MOV.U32 R8, RZ, RZ, R5 ;  /* 0x000000ffff087224 */ /* 0x002fe200078e0005 */
[----:B----4-:R-:W-:Y:S01]  /*14090*/  SEL R5, R157, R245, !P3 ;  /* 0x000000f59d057207 */ /* 0x010fe20005800000 */
[----:B------:R-:W-:-:S04]  /*140a0*/  IMAD.MOV.U32 R9, RZ, RZ, R7 ;  /* 0x000000ffff097224 */ /* 0x000fc800078e0007 */
[----:B------:R-:W-:Y:S01]  /*140b0*/  IMAD R5, R5, c[0x0][0x190], RZ ;  /* 0x0000640005057a24 */ /* 0x000fe200078e02ff */
[----:B------:R1:W-:Y:S01]  /*140c0*/  LDGSTS.E [R42+0x1fc00], [R8.64], P1 ;  /* 0x1fc00000082a7fae */ /* 0x0003e2000892184a */
[----:B------:R-:W-:Y:S01]  /*140d0*/  SEL R7, R157, R247, !P3 ;  /* 0x000000f79d077207 */ /* 0x000fe20005800000 */
[----:B------:R-:W-:Y:S01]  /*140e0*/  @!P5 IMAD.MOV R209, RZ, RZ, -R209 ;  /* 0x000000ffffd1d224 */ /* 0x000fe200078e0ad1 */
[----:B------:R-:W-:-:S03]  /*140f0*/  @!P4 IADD3 R210, -R210, RZ, RZ ;  /* 0x000000ffd2d2c210 */ /* 0x000fc60007ffe1ff */
[----:B------:R-:W-:Y:S01]  /*14100*/  IMAD R7, R7, c[0x0][0x190], RZ ;  /* 0x0000640007077a24 */ /* 0x000fe200078e02ff */
[----:B-1----:R-:W-:Y:S02]  /*14110*/  SEL R8, R157, R246, !P3 ;  /* 0x000000f69d087207 */ /* 0x002fe40005800000 */
[----:B------:R-:W-:-:S03]  /*14120*/  LEA R9, P6, R5, R3, 0x2 ;  /* 0x0000000305097211 */ /* 0x000fc600078c10ff */
[----:B------:R-:W-:Y:S01]  /*14130*/  IMAD R8, R8, c[0x0][0x190], RZ ;  /* 0x0000640008087a24 */ /* 0x000fe200078e02ff */
[----:B------:R-:W-:Y:S02]  /*14140*/  LEA.HI.X.SX32 R15, R5, R2, 0x2, P6 ;  /* 0x00000002050f7211 */ /* 0x000fe400030f16ff */
[C---:B------:R-:W-:Y:S01]  /*14150*/  ISETP.GT.U32.AND P6, PT, R4.reuse, R193, PT ;  /* 0x000000c10400720c */ /* 0x040fe20003fc4070 */
[----:B------:R-:W-:Y:S01]  /*14160*/  @!P2 IMAD.MOV R208, RZ, RZ, -R208 ;  /* 0x000000ffffd0a224 */ /* 0x000fe200078e0ad0 */
[----:B------:R-:W-:Y:S02]  /*14170*/  ISETP.GT.U32.AND P4, PT, R4, R194, PT ;  /* 0x000000c20400720c */ /* 0x000fe40003f84070 */
[CC--:B------:R-:W-:Y:S02]  /*14180*/  LEA R12, P5, R8.reuse, R3.reuse, 0x2 ;  /* 0x00000003080c7211 */ /* 0x0c0fe400078a10ff */
[----:B------:R-:W-:Y:S01]  /*14190*/  LEA R10, P2, R7, R3, 0x2 ;  /* 0x00000003070a7211 */ /* 0x000fe200078410ff */
[----:B------:R1:W-:Y:S01]  /*141a0*/  STL [R1+0x52c], R9 ;  /* 0x00052c0901007387 */ /* 0x0003e20000100800 */
[----:B------:R-:W-:-:S02]  /*141b0*/  LEA.HI.X.SX32 R14, R8, R2, 0x2, P5 ;  /* 0x00000002080e7211 */ /* 0x000fc400028f16ff */
[----:B------:R-:W-:Y:S01]  /*141c0*/  LEA.HI.X.SX32 R11, R7, R2, 0x2, P2 ;  /* 0x00000002070b7211 */ /* 0x000fe200010f16ff */
[----:B------:R-:W-:Y:S02]  /*141d0*/  STL [R1+0x54c], R12 ;  /* 0x00054c0c01007387 */ /* 0x000fe40000100800 */
[--C-:B------:R-:W-:Y:S02]  /*141e0*/  @!P6 IMAD.IADD R193, R193, 0x1, -R4.reuse ;  /* 0x00000001c1c1e824 */ /* 0x100fe400078e0a04 */
[----:B------:R-:W-:Y:S04]  /*141f0*/  STL [R1+0x528], R15 ;  /* 0x0005280f01007387 */ /* 0x000fe80000100800 */
[----:B------:R2:W-:Y:S04]  /*14200*/  STL [R1+0x56c], R10 ;  /* 0x00056c0a01007387 */ /* 0x0005e80000100800 */
[----:B------:R-:W-:Y:S01]  /*14210*/  STL [R1+0x548], R14 ;  /* 0x0005480e01007387 */ /* 0x000fe20000100800 */
[----:B------:R-:W-:-:S03]  /*14220*/  @!P4 IMAD.IADD R194, R194, 0x1, -R4 ;  /* 0x00000001c2c2c824 */ /* 0x000fc600078e0a04 */
[----:B------:R4:W-:Y:S01]  /*14230*/  STL [R1+0x568], R11 ;  /* 0x0005680b01007387 */ /* 0x0009e20000100800 */
[----:B------:R-:W-:Y:S01]  /*14240*/  IMAD.MOV.U32 R8, RZ, RZ, R9 ;  /* 0x000000ffff087224 */ /* 0x000fe200078e0009 */
[----:B---3--:R-:W-:Y:S02]  /*14250*/  ISETP.GE.AND P6, PT, R235, RZ, PT ;  /* 0x000000ffeb00720c */ /* 0x008fe40003fc6270 */
[----:B------:R-:W3:Y:S04]  /*14260*/  LDL R232, [R1+0xff8] ;  /* 0x000ff80001e87983 */ /* 0x000ee80000100800 */
[----:B------:R-:W3:Y:S01]  /*14270*/  LDL R235, [R1+0x1080] ;  /* 0x0010800001eb7983 */ /* 0x000ee20000100800 */
[----:B------:R-:W-:-:S03]  /*14280*/  ISETP.GE.AND P4, PT, R233, RZ, PT ;  /* 0x000000ffe900720c */ /* 0x000fc60003f86270 */
[----:B------:R-:W3:Y:S01]  /*14290*/  LDL R233, [R1+0x1034] ;  /* 0x0010340001e97983 */ /* 0x000ee20000100800 */
[----:B------:R-:W-:Y:S01]  /*142a0*/  LOP3.LUT R13, R0, 0x60, RZ, 0x3c, !PT ;  /* 0x00000060000d7812 */ /* 0x000fe200078e3cff */
[----:B-1----:R-:W-:Y:S01]  /*142b0*/  IMAD.MOV.U32 R9, RZ, RZ, R15 ;  /* 0x000000ffff097224 */ /* 0x002fe200078e000f */
[----:B------:R-:W-:Y:S02]  /*142c0*/  ISETP.GT.U32.AND P2, PT, R4, R196, PT ;  /* 0x000000c40400720c */ /* 0x000fe40003f44070 */
[C---:B------:R-:W-:Y:S02]  /*142d0*/  SEL R192, R157.reuse, R192, !P3 ;  /* 0x000000c09dc07207 */ /* 0x040fe40005800000 */
[----:B------:R1:W-:Y:S01]  /*142e0*/  LDGSTS.E [R13+0x600], [R8.64], P1 ;  /* 0x00600000080d7fae */ /* 0x0003e2000892184a */
[C---:B------:R-:W-:Y:S02]  /*142f0*/  SEL R200, R157.reuse, R200, !P3 ;  /* 0x000000c89dc87207 */ /* 0x040fe40005800000 */
[----:B------:R-:W-:Y:S01]  /*14300*/  IMAD R192, R192, c[0x0][0x190], RZ ;  /* 0x00006400c0c07a24 */ /* 0x000fe200078e02ff */
[----:B------:R-:W-:Y:S01]  /*14310*/  SEL R202, R157, R202, !P3 ;  /* 0x000000ca9dca7207 */ /* 0x000fe20005800000 */
[----:B-1----:R-:W-:-:S02]  /*14320*/  IMAD.MOV.U32 R8, RZ, RZ, R12 ;  /* 0x000000ffff087224 */ /* 0x002fc400078e000c */
[----:B------:R-:W-:Y:S02]  /*14330*/  IMAD.MOV.U32 R9, RZ, RZ, R14 ;  /* 0x000000ffff097224 */ /* 0x000fe400078e000e */
[----:B------:R-:W-:-:S03]  /*14340*/  @!P2 IMAD.IADD R196, R196, 0x1, -R4 ;  /* 0x00000001c4c4a824 */ /* 0x000fc600078e0a04 */
[----:B------:R1:W-:Y:S01]  /*14350*/  LDGSTS.E [R13+0xe00], [R8.64], P1 ;  /* 0x00e00000080d7fae */ /* 0x0003e2000892184a */
[----:B------:R-:W-:Y:S01]  /*14360*/  IMAD R200, R200, c[0x0][0x190], RZ ;  /* 0x00006400c8c87a24 */ /* 0x000fe200078e02ff */
[-C--:B------:R-:W-:Y:S01]  /*14370*/  LEA R7, P2, R192, R3.reuse, 0x2 ;  /* 0x00000003c0077211 */ /* 0x080fe200078410ff */
[----:B------:R-:W-:Y:S02]  /*14380*/  @!P6 IMAD.MOV R214, RZ, RZ, -R214 ;  /* 0x000000ffffd6e224 */ /* 0x000fe400078e0ad6 */
[----:B------:R-:W-:Y:S02]  /*14390*/  IMAD R202, R202, c[0x0][0x190], RZ ;  /* 0x00006400caca7a24 */ /* 0x000fe400078e02ff */
[----:B-1----:R-:W-:Y:S02]  /*143a0*/  IMAD.MOV.U32 R8, RZ, RZ, R10 ;  /* 0x000000ffff087224 */ /* 0x002fe400078e000a */
[----:B------:R-:W-:Y:S01]  /*143b0*/  IMAD.MOV.U32 R9, RZ, RZ, R11 ;  /* 0x000000ffff097224 */ /* 0x000fe200078e000b */
[----:B--2---:R-:W-:-:S04]  /*143c0*/  LEA R10, P6, R200, R3, 0x2 ;  /* 0x00000003c80a7211 */ /* 0x004fc800078c10ff */
[----:B------:R1:W-:Y:S01]  /*143d0*/  LDGSTS.E [R13+0x1600], [R8.64], P1 ;  /* 0x01600000080d7fae */ /* 0x0003e2000892184a */
[-C--:B----4-:R-:W-:Y:S02]  /*143e0*/  LEA.HI.X.SX32 R11, R200, R2.reuse, 0x2, P6 ;  /* 0x00000002c80b7211 */ /* 0x090fe400030f16ff */
[----:B------:R-:W-:Y:S01]  /*143f0*/  LEA R5, P6, R202, R3, 0x2 ;  /* 0x00000003ca057211 */ /* 0x000fe200078c10ff */
[----:B------:R-:W-:Y:S01]  /*14400*/  STL [R1+0x58c], R7 ;  /* 0x00058c0701007387 */ /* 0x000fe20000100800 */
[----:B-1----:R-:W-:Y:S02]  /*14410*/  LEA.HI.X.SX32 R8, R192, R2, 0x2, P2 ;  /* 0x00000002c0087211 */ /* 0x002fe400010f16ff */
[----:B------:R-:W-:Y:S01]  /*14420*/  ISETP.GT.U32.AND P2, PT, R4, R195, PT ;  /* 0x000000c30400720c */ /* 0x000fe20003f44070 */
[----:B------:R-:W-:Y:S01]  /*14430*/  STL [R1+0x5ac], R10 ;  /* 0x0005ac0a01007387 */ /* 0x000fe20000100800 */
[----:B------:R-:W-:-:S03]  /*14440*/  MOV R9, R8 ;  /* 0x0000000800097202 */ /* 0x000fc60000000f00 */
[----:B------:R1:W-:Y:S04]  /*14450*/  STL [R1+0x588], R8 ;  /* 0x0005880801007387 */ /* 0x0003e80000100800 */
[----:B------:R-:W-:Y:S01]  /*14460*/  STL [R1+0x5a8], R11 ;  /* 0x0005a80b01007387 */ /* 0x000fe20000100800 */
[----:B-1----:R-:W-:Y:S01]  /*14470*/  IMAD.MOV.U32 R8, RZ, RZ, R7 ;  /* 0x000000ffff087224 */ /* 0x002fe200078e0007 */
[----:B------:R-:W-:Y:S02]  /*14480*/  LEA.HI.X.SX32 R7, R202, R2, 0x2, P6 ;  /* 0x00000002ca077211 */ /* 0x000fe400030f16ff */
[----:B------:R1:W-:Y:S01]  /*14490*/  STL [R1+0x5cc], R5 ;  /* 0x0005cc0501007387 */ /* 0x0003e20000100800 */
[----:B------:R-:W-:-:S03]  /*144a0*/  @!P2 IMAD.IADD R195, R195, 0x1, -R4 ;  /* 0x00000001c3c3a824 */ /* 0x000fc600078e0a04 */
[----:B------:R2:W-:Y:S01]  /*144b0*/  STL [R1+0x5c8], R7 ;  /* 0x0005c80701007387 */ /* 0x0005e20000100800 */
[----:B------:R-:W-:Y:S01]  /*144c0*/  ISETP.GT.U32.AND P5, PT, R4, R197, PT ;  /* 0x000000c50400720c */ /* 0x000fe20003fa4070 */
[----:B------:R-:W-:Y:S02]  /*144d0*/  @!P4 IMAD.MOV R215, RZ, RZ, -R215 ;  /* 0x000000ffffd7c224 */ /* 0x000fe400078e0ad7 */
[----:B------:R4:W-:Y:S01]  /*144e0*/  LDGSTS.E [R13+0x1e00], [R8.64], P1 ;  /* 0x01e00000080d7fae */ /* 0x0009e2000892184a */
[----:B---3--:R-:W-:-:S03]  /*144f0*/  ISETP.GE.AND P2, PT, R235, RZ, PT ;  /* 0x000000ffeb00720c */ /* 0x008fc60003f46270 */
[----:B------:R-:W3:Y:S01]  /*14500*/  LDL R235, [R1+0x10e4] ;  /* 0x0010e40001eb7983 */ /* 0x000ee20000100800 */
[----:B------:R-:W-:-:S03]  /*14510*/  ISETP.GE.AND P6, PT, R233, RZ, PT ;  /* 0x000000ffe900720c */ /* 0x000fc60003fc6270 */
[----:B------:R-:W3:Y:S02]  /*14520*/  LDL R233, [R1+0x10c4] ;  /* 0x0010c40001e97983 */ /* 0x000ee40000100800 */
[----:B------:R-:W-:Y:S01]  /*14530*/  @!P5 IMAD.IADD R197, R197, 0x1, -R4 ;  /* 0x00000001c5c5d824 */ /* 0x000fe200078e0a04 */
[----:B------:R-:W-:Y:S02]  /*14540*/  ISETP.GE.AND P5, PT, R176, RZ, PT ;  /* 0x000000ffb000720c */ /* 0x000fe40003fa6270 */
[----:B------:R-:W-:Y:S01]  /*14550*/  ISETP.GT.U32.AND P4, PT, R4, R199, PT ;  /* 0x000000c70400720c */ /* 0x000fe20003f84070 */
[----:B----4-:R-:W-:Y:S02]  /*14560*/  IMAD.MOV.U32 R8, RZ, RZ, R10 ;  /* 0x000000ffff087224 */ /* 0x010fe400078e000a */
[----:B------:R-:W-:Y:S01]  /*14570*/  IMAD.MOV.U32 R9, RZ, RZ, R11 ;  /* 0x000000ffff097224 */ /* 0x000fe200078e000b */
[C---:B------:R-:W-:Y:S02]  /*14580*/  SEL R201, R157.reuse, R201, !P3 ;  /* 0x000000c99dc97207 */ /* 0x040fe40005800000 */
[----:B------:R-:W-:-:S02]  /*14590*/  SEL R210, R157, R210, !P3 ;  /* 0x000000d29dd27207 */ /* 0x000fc40005800000 */
[----:B------:R4:W-:Y:S03]  /*145a0*/  LDGSTS.E [R13+0x2600], [R8.64], P1 ;  /* 0x02600000080d7fae */ /* 0x0009e6000892184a */
[----:B------:R-:W-:Y:S01]  /*145b0*/  @!P5 IMAD.MOV R216, RZ, RZ, -R216 ;  /* 0x000000ffffd8d224 */ /* 0x000fe200078e0ad8 */
[----:B------:R-:W-:Y:S01]  /*145c0*/  ISETP.GE.AND P5, PT, R232, RZ, PT ;  /* 0x000000ffe800720c */ /* 0x000fe20003fa6270 */
[----:B------:R-:W-:Y:S01]  /*145d0*/  IMAD R201, R201, c[0x0][0x190], RZ ;  /* 0x00006400c9c97a24 */ /* 0x000fe200078e02ff */
[----:B------:R-:W-:Y:S01]  /*145e0*/  SEL R209, R157, R209, !P3 ;  /* 0x000000d19dd17207 */ /* 0x000fe20005800000 */
[----:B------:R-:W-:Y:S02]  /*145f0*/  @!P4 IMAD.IADD R199, R199, 0x1, -R4 ;  /* 0x00000001c7c7c824 */ /* 0x000fe400078e0a04 */
[----:B----4-:R-:W-:Y:S02]  /*14600*/  IMAD.MOV.U32 R8, RZ, RZ, R5 ;  /* 0x000000ffff087224 */ /* 0x010fe400078e0005 */
[----:B------:R-:W-:-:S02]  /*14610*/  IMAD.MOV.U32 R9, RZ, RZ, R7 ;  /* 0x000000ffff097224 */ /* 0x000fc400078e0007 */
[----:B------:R-:W-:Y:S02]  /*14620*/  IMAD R210, R210, c[0x0][0x190], RZ ;  /* 0x00006400d2d27a24 */ /* 0x000fe400078e02ff */
[----:B------:R-:W-:Y:S01]  /*14630*/  @!P2 IMAD.MOV R219, RZ, RZ, -R219 ;  /* 0x000000ffffdba224 */ /* 0x000fe200078e0adb */
[----:B------:R4:W-:Y:S01]  /*14640*/  LDGSTS.E [R13+0x2e00], [R8.64], P1 ;  /* 0x02e00000080d7fae */ /* 0x0009e2000892184a */
[----:B------:R-:W-:Y:S01]  /*14650*/  IMAD R209, R209, c[0x0][0x190], RZ ;  /* 0x00006400d1d17a24 */ /* 0x000fe200078e02ff */
[C---:B------:R-:W-:Y:S01]  /*14660*/  ISETP.GT.U32.AND P2, PT, R4.reuse, R195, PT ;  /* 0x000000c30400720c */ /* 0x040fe20003f44070 */
[----:B------:R-:W-:Y:S01]  /*14670*/  @!P5 IMAD.MOV R221, RZ, RZ, -R221 ;  /* 0x000000ffffddd224 */ /* 0x000fe200078e0add */
[----:B------:R-:W-:Y:S01]  /*14680*/  ISETP.GT.U32.AND P5, PT, R4, R196, PT ;  /* 0x000000c40400720c */ /* 0x000fe20003fa4070 */
[----:B------:R-:W-:Y:S01]  /*14690*/  @!P6 IMAD.MOV R220, RZ, RZ, -R220 ;  /* 0x000000ffffdce224 */ /* 0x000fe200078e0adc */
[-C--:B------:R-:W-:Y:S02]  /*146a0*/  LEA R10, P6, R210, R3.reuse, 0x2 ;  /* 0x00000003d20a7211 */ /* 0x080fe400078c10ff */
[----:B----4-:R-:W-:-:S04]  /*146b0*/  LEA R8, P4, R201, R3, 0x2 ;  /* 0x00000003c9087211 */ /* 0x010fc800078810ff */
[-C--:B------:R-:W-:Y:S02]  /*146c0*/  LEA.HI.X.SX32 R9, R201, R2.reuse, 0x2, P4 ;  /* 0x00000002c9097211 */ /* 0x080fe400020f16ff */
[C---:B-1----:R-:W-:Y:S01]  /*146d0*/  LEA R5, P4, R209.reuse, R3, 0x2 ;  /* 0x00000003d1057211 */ /* 0x042fe200078810ff */
[----:B------:R1:W-:Y:S01]  /*146e0*/  STL [R1+0x5ec], R8 ;  /* 0x0005ec0801007387 */ /* 0x0003e20000100800 */
[-C--:B------:R-:W-:Y:S02]  /*146f0*/  LEA.HI.X.SX32 R11, R210, R2.reuse, 0x2, P6 ;  /* 0x00000002d20b7211 */ /* 0x080fe400030f16ff */
[----:B--2---:R-:W-:Y:S01]  /*14700*/  LEA.HI.X.SX32 R7, R209, R2, 0x2, P4 ;  /* 0x00000002d1077211 */ /* 0x004fe200020f16ff */
[----:B------:R-:W-:Y:S01]  /*14710*/  STL [R1+0x60c], R10 ;  /* 0x00060c0a01007387 */ /* 0x000fe20000100800 */
[----:B------:R-:W-:-:S03]  /*14720*/  @!P2 IMAD.IADD R195, R195, 0x1, -R4 ;  /* 0x00000001c3c3a824 */ /* 0x000fc600078e0a04 */
[----:B------:R2:W-:Y:S04]  /*14730*/  STL [R1+0x5e8], R9 ;  /* 0x0005e80901007387 */ /* 0x0005e80000100800 */
[----:B------:R4:W-:Y:S04]  /*14740*/  STL [R1+0x62c], R5 ;  /* 0x00062c0501007387 */ /* 0x0009e80000100800 */
[----:B------:R1:W-:Y:S01]  /*14750*/  STL [R1+0x608], R11 ;  /* 0x0006080b01007387 */ /* 0x0003e20000100800 */
[----:B------:R-:W-:-:S03]  /*14760*/  @!P5 IMAD.IADD R196, R196, 0x1, -R4 ;  /* 0x00000001c4c4d824 */ /* 0x000fc600078e0a04 */
[----:B------:R1:W-:Y:S01]  /*14770*/  STL [R1+0x628], R7 ;  /* 0x0006280701007387 */ /* 0x0003e20000100800 */
[----:B------:R-:W-:-:S03]  /*14780*/  SEL R208, R157, R208, !P3 ;  /* 0x000000d09dd07207 */ /* 0x000fc60005800000 */
[----:B------:R1:W-:Y:S04]  /*14790*/  LDGSTS.E [R13+0x3600], [R8.64], P1 ;  /* 0x03600000080d7fae */ /* 0x0003e8000892184a */
[----:B------:R-:W4:Y:S01]  /*147a0*/  LDL R232, [R1+0x10f4] ;  /* 0x0010f40001e87983 */ /* 0x000f220000100800 */
[----:B---3--:R-:W-:-:S03]  /*147b0*/  ISETP.GE.AND P2, PT, R235, RZ, PT ;  /* 0x000000ffeb00720c */ /* 0x008fc60003f46270 */
[----:B------:R-:W3:Y:S01]  /*147c0*/  LDL R235, [R1+0x1114] ;  /* 0x0011140001eb7983 */ /* 0x000ee20000100800 */
[----:B------:R-:W-:-:S03]  /*147d0*/  ISETP.GE.AND P5, PT, R233, RZ, PT ;  /* 0x000000ffe900720c */ /* 0x000fc60003fa6270 */
[----:B------:R-:W3:Y:S01]  /*147e0*/  LDL R233, [R1+0x1104] ;  /* 0x0011040001e97983 */ /* 0x000ee20000100800 */
[----:B-1----:R-:W-:Y:S02]  /*147f0*/  IMAD.MOV.U32 R8, RZ, RZ, R10 ;  /* 0x000000ffff087224 */ /* 0x002fe400078e000a */
[----:B--2---:R-:W-:Y:S01]  /*14800*/  IMAD.MOV.U32 R9, RZ, RZ, R11 ;  /* 0x000000ffff097224 */ /* 0x004fe200078e000b */
[----:B------:R-:W-:Y:S01]  /*14810*/  ISETP.GT.U32.AND P6, PT, R4, R199, PT ;  /* 0x000000c70400720c */ /* 0x000fe20003fc4070 */
[----:B------:R-:W-:-:S03]  /*14820*/  IMAD R208, R208, c[0x0][0x190], RZ ;  /* 0x00006400d0d07a24 */ /* 0x000fc600078e02ff */
[----:B------:R1:W-:Y:S01]  /*14830*/  LDGSTS.E [R13+0x3e00], [R8.64], P1 ;  /* 0x03e00000080d7fae */ /* 0x0003e2000892184a */
[----:B------:R-:W-:Y:S02]  /*14840*/  ISETP.GT.U32.AND P4, PT, R4, R198, PT ;  /* 0x000000c60400720c */ /* 0x000fe40003f84070 */
[C---:B------:R-:W-:Y:S01]  /*14850*/  SEL R215, R157.reuse, R215, !P3 ;  /* 0x000000d79dd77207 */ /* 0x040fe20005800000 */
[----:B------:R-:W-:Y:S01]  /*14860*/  @!P5 IMAD.MOV R225, RZ, RZ, -R225 ;  /* 0x000000ffffe1d224 */ /* 0x000fe200078e0ae1 */
[----:B------:R-:W-:Y:S01]  /*14870*/  SEL R214, R157, R214, !P3 ;  /* 0x000000d69dd67207 */ /* 0x000fe20005800000 */
[----:B-1----:R-:W-:Y:S01]  /*14880*/  IMAD.MOV.U32 R8, RZ, RZ, R5 ;  /* 0x000000ffff087224 */ /* 0x002fe200078e0005 */
[----:B------:R-:W-:-:S05]  /*14890*/  MOV R9, R7 ;  /* 0x0000000700097202 */ /* 0x000fca0000000f00 */
[----:B------:R1:W-:Y:S01]  /*148a0*/  LDGSTS.E [R13+0x4600], [R8.64], P1 ;  /* 0x04600000080d7fae */ /* 0x0003e2000892184a */
[----:B------:R-:W-:Y:S02]  /*148b0*/  IMAD R215, R215, c[0x0][0x190], RZ ;  /* 0x00006400d7d77a24 */ /* 0x000fe400078e02ff */
[----:B------:R-:W-:Y:S01]  /*148c0*/  IMAD R214, R214, c[0x0][0x190], RZ ;  /* 0x00006400d6d67a24 */ /* 0x000fe200078e02ff */
[----:B-1----:R-:W-:-:S04]  /*148d0*/  LEA R8, P5, R208, R3, 0x2 ;  /* 0x00000003d0087211 */ /* 0x002fc800078a10ff */
[----:B------:R-:W-:Y:S02]  /*148e0*/  LEA.HI.X.SX32 R9, R208, R2, 0x2, P5 ;  /* 0x00000002d0097211 */ /* 0x000fe400028f16ff */
[C---:B------:R-:W-:Y:S01]  /*148f0*/  ISETP.GT.U32.AND P5, PT, R4.reuse, R204, PT ;  /* 0x000000cc0400720c */ /* 0x040fe20003fa4070 */
[----:B------:R-:W-:Y:S01]  /*14900*/  @!P6 IMAD.IADD R199, R199, 0x1, -R4 ;  /* 0x00000001c7c7e824 */ /* 0x000fe200078e0a04 */
[----:B------:R-:W-:Y:S01]  /*14910*/  ISETP.GT.U32.AND P6, PT, R4, R205, PT ;  /* 0x000000cd0400720c */ /* 0x000fe20003fc4070 */
[----:B------:R-:W-:Y:S01]  /*14920*/  @!P2 IMAD.MOV R224, RZ, RZ, -R224 ;  /* 0x000000ffffe0a224 */ /* 0x000fe200078e0ae0 */
[CC--:B------:R-:W-:Y:S01]  /*14930*/  LEA R10, P2, R215.reuse, R3.reuse, 0x2 ;  /* 0x00000003d70a7211 */ /* 0x0c0fe200078410ff */
[----:B------:R-:W-:Y:S01]  /*14940*/  @!P4 IMAD.IADD R198, R198, 0x1, -R4 ;  /* 0x00000001c6c6c824 */ /* 0x000fe200078e0a04 */
[----:B----4-:R-:W-:Y:S01]  /*14950*/  LEA R5, P4, R214, R3, 0x2 ;  /* 0x00000003d6057211 */ /* 0x010fe200078810ff */
[----:B------:R1:W-:Y:S01]  /*14960*/  STL [R1+0x64c], R8 ;  /* 0x00064c0801007387 */ /* 0x0003e20000100800 */
[----:B------:R-:W-:-:S02]  /*14970*/  LEA.HI.X.SX32 R11, R215, R2, 0x2, P2 ;  /* 0x00000002d70b7211 */ /* 0x000fc400010f16ff */
[----:B------:R-:W-:Y:S01]  /*14980*/  LEA.HI.X.SX32 R7, R214, R2, 0x2, P4 ;  /* 0x00000002d6077211 */ /* 0x000fe200020f16ff */
[----:B------:R-:W-:Y:S02]  /*14990*/  STL [R1+0x66c], R10 ;  /* 0x00066c0a01007387 */ /* 0x000fe40000100800 */
[--C-:B------:R-:W-:Y:S02]  /*149a0*/  @!P5 IMAD.IADD R204, R204, 0x1, -R4.reuse ;  /* 0x00000001ccccd824 */ /* 0x100fe400078e0a04 */
[----:B------:R2:W-:Y:S04]  /*149b0*/  STL [R1+0x648], R9 ;  /* 0x0006480901007387 */ /* 0x0005e80000100800 */
[----:B------:R4:W-:Y:S04]  /*149c0*/  STL [R1+0x68c], R5 ;  /* 0x00068c0501007387 */ /* 0x0009e80000100800 */
[----:B------:R1:W-:Y:S01]  /*149d0*/  STL [R1+0x668], R11 ;  /* 0x0006680b01007387 */ /* 0x0003e20000100800 */
[----:B------:R-:W-:-:S03]  /*149e0*/  @!P6 IMAD.IADD R205, R205, 0x1, -R4 ;  /* 0x00000001cdcde824 */ /* 0x000fc600078e0a04 */
[----:B------:R1:W-:Y:S01]  /*149f0*/  STL [R1+0x688], R7 ;  /* 0x0006880701007387 */ /* 0x0003e20000100800 */
[----:B------:R-:W-:-:S03]  /*14a00*/  SEL R216, R157, R216, !P3 ;  /* 0x000000d89dd87207 */ /* 0x000fc60005800000 */
[----:B------:R1:W-:Y:S01]  /*14a10*/  LDGSTS.E [R13+0x4e00], [R8.64], P1 ;  /* 0x04e00000080d7fae */ /* 0x0003e2000892184a */
[----:B---3--:R-:W-:-:S03]  /*14a20*/  ISETP.GE.AND P5, PT, R235, RZ, PT ;  /* 0x000000ffeb00720c */ /* 0x008fc60003fa6270 */
[----:B------:R-:W3:Y:S01]  /*14a30*/  LDL R235, [R1+0x1060] ;  /* 0x0010600001eb7983 */ /* 0x000ee20000100800 */
[----:B------:R-:W-:-:S03]  /*14a40*/  ISETP.GE.AND P6, PT, R233, RZ, PT ;  /* 0x000000ffe900720c */ /* 0x000fc60003fc6270 */
[----:B------:R-:W3:Y:S01]  /*14a50*/  LDL R233, [R1+0x1044] ;  /* 0x0010440001e97983 */ /* 0x000ee20000100800 */
[----:B------:R-:W-:Y:S01]  /*14a60*/  ISETP.GE.AND P4, PT, R232, RZ, PT ;  /* 0x000000ffe800720c */ /* 0x000fe20003f86270 */
[----:B-1----:R-:W-:Y:S02]  /*14a70*/  IMAD.MOV.U32 R8, RZ, RZ, R10 ;  /* 0x000000ffff087224 */ /* 0x002fe400078e000a */
[----:B--2---:R-:W-:Y:S01]  /*14a80*/  IMAD.MOV.U32 R9, RZ, RZ, R11 ;  /* 0x000000ffff097224 */ /* 0x004fe200078e000b */
[----:B------:R-:W-:Y:S01]  /*14a90*/  ISETP.GT.U32.AND P2, PT, R4, R203, PT ;  /* 0x000000cb0400720c */ /* 0x000fe20003f44070 */
[----:B------:R-:W-:-:S03]  /*14aa0*/  IMAD R216, R216, c[0x0][0x190], RZ ;  /* 0x00006400d8d87a24 */ /* 0x000fc600078e02ff */
[----:B------:R1:W-:Y:S01]  /*14ab0*/  LDGSTS.E [R13+0x5600], [R8.64], P1 ;  /* 0x05600000080d7fae */ /* 0x0003e2000892184a */
[C---:B------:R-:W-:Y:S02]  /*14ac0*/  SEL R221, R157.reuse, R221, !P3 ;  /* 0x000000dd9ddd7207 */ /* 0x040fe40005800000 */
[----:B------:R-:W-:Y:S02]  /*14ad0*/  SEL R220, R157, R220, !P3 ;  /* 0x000000dc9ddc7207 */ /* 0x000fe40005800000 */
[----:B------:R-:W-:Y:S02]  /*14ae0*/  @!P4 IMAD.MOV R228, RZ, RZ, -R228 ;  /* 0x000000ffffe4c224 */ /* 0x000fe400078e0ae4 */
[----:B-1----:R-:W-:Y:S02]  /*14af0*/  IMAD.MOV.U32 R8, RZ, RZ, R5 ;  /* 0x000000ffff087224 */ /* 0x002fe400078e0005 */
[----:B------:R-:W-:-:S05]  /*14b00*/  IMAD.MOV.U32 R9, RZ, RZ, R7 ;  /* 0x000000ffff097224 */ /* 0x000fca00078e0007 */
[----:B------:R1:W-:Y:S01]  /*14b10*/  LDGSTS.E [R13+0x5e00], [R8.64], P1 ;  /* 0x05e00000080d7fae */ /* 0x0003e2000892184a */
[----:B------:R-:W-:Y:S02]  /*14b20*/  IMAD R221, R221, c[0x0][0x190], RZ ;  /* 0x00006400dddd7a24 */ /* 0x000fe400078e02ff */
[----:B------:R-:W-:Y:S01]  /*14b30*/  IMAD R220, R220, c[0x0][0x190], RZ ;  /* 0x00006400dcdc7a24 */ /* 0x000fe200078e02ff */
[----:B------:R-:W-:Y:S02]  /*14b40*/  @!P6 IADD3 R227, -R227, RZ, RZ ;  /* 0x000000ffe3e3e210 */ /* 0x000fe40007ffe1ff */
[----:B-1----:R-:W-:-:S04]  /*14b50*/  LEA R8, P4, R216, R3, 0x2 ;  /* 0x00000003d8087211 */ /* 0x002fc800078810ff */
[----:B------:R-:W-:Y:S02]  /*14b60*/  LEA.HI.X.SX32 R9, R216, R2, 0x2, P4 ;  /* 0x00000002d8097211 */ /* 0x000fe400020f16ff */
[C---:B------:R-:W-:Y:S01]  /*14b70*/  ISETP.GT.U32.AND P4, PT, R4.reuse, R205, PT ;  /* 0x000000cd0400720c */ /* 0x040fe20003f84070 */
[----:B------:R-:W-:Y:S01]  /*14b80*/  @!P2 IMAD.IADD R203, R203, 0x1, -R4 ;  /* 0x00000001cbcba824 */ /* 0x000fe200078e0a04 */
[----:B------:R-:W-:Y:S01]  /*14b90*/  ISETP.GT.U32.AND P2, PT, R4, R198, PT ;  /* 0x000000c60400720c */ /* 0x000fe20003f44070 */
[----:B------:R-:W-:Y:S01]  /*14ba0*/  @!P5 IMAD.MOV R226, RZ, RZ, -R226 ;  /* 0x000000ffffe2d224 */ /* 0x000fe200078e0ae2 */
[CC--:B------:R-:W-:Y:S01]  /*14bb0*/  LEA R10, P6, R221.reuse, R3.reuse, 0x2 ;  /* 0x00000003dd0a7211 */ /* 0x0c0fe200078c10ff */
[----:B------:R1:W-:Y:S01]  /*14bc0*/  STL [R1+0x6ac], R8 ;  /* 0x0006ac0801007387 */ /* 0x0003e20000100800 */
[C---:B----4-:R-:W-:Y:S02]  /*14bd0*/  LEA R5, P5, R220.reuse, R3, 0x2 ;  /* 0x00000003dc057211 */ /* 0x050fe400078a10ff */
[-C--:B------:R-:W-:Y:S01]  /*14be0*/  LEA.HI.X.SX32 R11, R221, R2.reuse, 0x2, P6 ;  /* 0x00000002dd0b7211 */ /* 0x080fe200030f16ff */
[----:B------:R-:W-:Y:S01]  /*14bf0*/  STL [R1+0x6cc], R10 ;  /* 0x0006cc0a01007387 */ /* 0x000fe20000100800 */
[----:B------:R-:W-:-:S03]  /*14c00*/  LEA.HI.X.SX32 R7, R220, R2, 0x2, P5 ;  /* 0x00000002dc077211 */ /* 0x000fc600028f16ff */
[----:B------:R2:W-:Y:S01]  /*14c10*/  STL [R1+0x6a8], R9 ;  /* 0x0006a80901007387 */ /* 0x0005e20000100800 */
[----:B------:R-:W-:-:S03]  /*14c20*/  @!P4 IMAD.IADD R205, R205, 0x1, -R4 ;  /* 0x00000001cdcdc824 */ /* 0x000fc600078e0a04 */
[----:B------:R4:W-:Y:S04]  /*14c30*/  STL [R1+0x6ec], R5 ;  /* 0x0006ec0501007387 */ /* 0x0009e80000100800 */
[----:B------:R1:W-:Y:S01]  /*14c40*/  STL [R1+0x6c8], R11 ;  /* 0x0006c80b01007387 */ /* 0x0003e20000100800 */
[----:B------:R-:W-:-:S03]  /*14c50*/  @!P2 IMAD.IADD R198, R198, 0x1, -R4 ;  /* 0x00000001c6c6a824 */ /* 0x000fc600078e0a04 */
[----:B------:R1:W-:Y:S01]  /*14c60*/  STL [R1+0x6e8], R7 ;  /* 0x0006e80701007387 */ /* 0x0003e20000100800 */
[----:B------:R-:W-:-:S03]  /*14c70*/  SEL R219, R157, R219, !P3 ;  /* 0x000000db9ddb7207 */ /* 0x000fc60005800000 */
[----:B------:R1:W-:Y:S01]  /*14c80*/  LDGSTS.E [R13+0x6600], [R8.64], P1 ;  /* 0x06600000080d7fae */ /* 0x0003e2000892184a */
[----:B---3--:R-:W-:-:S03]  /*14c90*/  ISETP.GE.AND P4, PT, R235, RZ, PT ;  /* 0x000000ffeb00720c */ /* 0x008fc60003f86270 */
[----:B------:R-:W3:Y:S04]  /*14ca0*/  LDL R232, [R1+0x1078] ;  /* 0x0010780001e87983 */ /* 0x000ee80000100800 */
[----:B------:R-:W3:Y:S01]  /*14cb0*/  LDL R235, [R1+0x1094] ;  /* 0x0010940001eb7983 */ /* 0x000ee20000100800 */
[----:B------:R-:W-:-:S03]  /*14cc0*/  ISETP.GE.AND P2, PT, R233, RZ, PT ;  /* 0x000000ffe900720c */ /* 0x000fc60003f46270 */
[----:B------:R-:W3:Y:S01]  /*14cd0*/  LDL R233, [R1+0x1084] ;  /* 0x0010840001e97983 */ /* 0x000ee20000100800 */
[----:B-1----:R-:W-:Y:S02]  /*14ce0*/  IMAD.MOV.U32 R8, RZ, RZ, R10 ;  /* 0x000000ffff087224 */ /* 0x002fe400078e000a */
[----:B--2---:R-:W-:Y:S01]  /*14cf0*/  IMAD.MOV.U32 R9, RZ, RZ, R11 ;  /* 0x000000ffff097224 */ /* 0x004fe200078e000b */
[C---:B------:R-:W-:Y:S01]  /*14d00*/  ISETP.GT.U32.AND P6, PT, R4.reuse, R204, PT ;  /* 0x000000cc0400720c */ /* 0x040fe20003fc4070 */
[----:B------:R-:W-:Y:S01]  /*14d10*/  IMAD R219, R219, c[0x0][0x190], RZ ;  /* 0x00006400dbdb7a24 */ /* 0x000fe200078e02ff */
[----:B------:R-:W-:Y:S02]  /*14d20*/  ISETP.GT.U32.AND P5, PT, R4, R203, PT ;  /* 0x000000cb0400720c */ /* 0x000fe40003fa4070 */
[----:B------:R1:W-:Y:S01]  /*14d30*/  LDGSTS.E [R13+0x6e00], [R8.64], P1 ;  /* 0x06e00000080d7fae */ /* 0x0003e2000892184a */
[C---:B------:R-:W-:Y:S01]  /*14d40*/  SEL R225, R157.reuse, R225, !P3 ;  /* 0x000000e19de17207 */ /* 0x040fe20005800000 */
[----:B------:R-:W-:Y:S01]  /*14d50*/  @!P2 IMAD.MOV R194, RZ, RZ, -R194 ;  /* 0x000000ffffc2a224 */ /* 0x000fe200078e0ac2 */
[----:B------:R-:W-:Y:S01]  /*14d60*/  SEL R224, R157, R224, !P3 ;  /* 0x000000e09de07207 */ /* 0x000fe20005800000 */
[----:B-1----:R-:W-:-:S02]  /*14d70*/  IMAD.MOV.U32 R8, RZ, RZ, R5 ;  /* 0x000000ffff087224 */ /* 0x002fc400078e0005 */
[----:B------:R-:W-:-:S05]  /*14d80*/  IMAD.MOV.U32 R9, RZ, RZ, R7 ;  /* 0x000000ffff097224 */ /* 0x000fca00078e0007 */
[----:B------:R1:W-:Y:S01]  /*14d90*/  LDGSTS.E [R13+0x7600], [R8.64], P1 ;  /* 0x07600000080d7fae */ /* 0x0003e2000892184a */
[----:B------:R-:W-:Y:S02]  /*14da0*/  IMAD R225, R225, c[0x0][0x190], RZ ;  /* 0x00006400e1e17a24 */ /* 0x000fe400078e02ff */
[----:B------:R-:W-:Y:S01]  /*14db0*/  IMAD R224, R224, c[0x0][0x190], RZ ;  /* 0x00006400e0e07a24 */ /* 0x000fe200078e02ff */
[----:B-1----:R-:W-:-:S04]  /*14dc0*/  LEA R8, P2, R219, R3, 0x2 ;  /* 0x00000003db087211 */ /* 0x002fc800078410ff */
[----:B------:R-:W-:Y:S02]  /*14dd0*/  LEA.HI.X.SX32 R9, R219, R2, 0x2, P2 ;  /* 0x00000002db097211 */ /* 0x000fe400010f16ff */
[----:B------:R-:W-:Y:S01]  /*14de0*/  ISETP.GT.U32.AND P2, PT, R4, R206, PT ;  /* 0x000000ce0400720c */ /* 0x000fe20003f44070 */
[--C-:B------:R-:W-:Y:S01]  /*14df0*/  @!P6 IMAD.IADD R204, R204, 0x1, -R4.reuse ;  /* 0x00000001cccce824 */ /* 0x100fe200078e0a04 */
[----:B------:R-:W-:Y:S01]  /*14e00*/  ISETP.GT.U32.AND P6, PT, R4, R207, PT ;  /* 0x000000cf0400720c */ /* 0x000fe20003fc4070 */
[----:B------:R-:W-:Y:S01]  /*14e10*/  @!P5 IMAD.IADD R203, R203, 0x1, -R4 ;  /* 0x00000001cbcbd824 */ /* 0x000fe200078e0a04 */
[CC--:B------:R-:W-:Y:S01]  /*14e20*/  LEA R10, P5, R225.reuse, R3.reuse, 0x2 ;  /* 0x00000003e10a7211 */ /* 0x0c0fe200078a10ff */
[----:B------:R-:W-:Y:S01]  /*14e30*/  @!P4 IMAD.MOV R193, RZ, RZ, -R193 ;  /* 0x000000ffffc1c224 */ /* 0x000fe200078e0ac1 */
        /* <DEDUP_REMOVED lines=17> */
[----:B------:R-:W-:Y:S01]  /*14f50*/  ISETP.GT.U32.AND P5, PT, R4, R213, PT ;  /* 0x000000d50400720c */ /* 0x000fe20003fa4070 */
[----:B-1----:R-:W-:Y:S02]  /*14f60*/  IMAD.MOV.U32 R8, RZ, RZ, R10 ;  /* 0x000000ffff087224 */ /* 0x002fe400078e000a */
[----:B--2---:R-:W-:Y:S01]  /*14f70*/  IMAD.MOV.U32 R9, RZ, RZ, R11 ;  /* 0x000000ffff097224 */ /* 0x004fe200078e000b */
[----:B------:R-:W-:Y:S01]  /*14f80*/  ISETP.GE.AND P4, PT, R232, RZ, PT ;  /* 0x000000ffe800720c */ /* 0x000fe20003f86270 */
[----:B------:R-:W-:-:S03]  /*14f90*/  IMAD R228, R228, c[0x0][0x190], RZ ;  /* 0x00006400e4e47a24 */ /* 0x000fc600078e02ff */
[----:B------:R1:W-:Y:S01]  /*14fa0*/  LDGSTS.E [R13+0x8600], [R8.64], P1 ;  /* 0x08600000080d7fae */ /* 0x0003e2000892184a */
[C---:B------:R-:W-:Y:S02]  /*14fb0*/  SEL R227, R157.reuse, R227, !P3 ;  /* 0x000000e39de37207 */ /* 0x040fe40005800000 */
[----:B------:R-:W-:Y:S02]  /*14fc0*/  SEL R226, R157, R226, !P3 ;  /* 0x000000e29de27207 */ /* 0x000fe40005800000 */
[----:B------:R-:W-:Y:S02]  /*14fd0*/  @!P5 IMAD.IADD R213, R213, 0x1, -R4 ;  /* 0x00000001d5d5d824 */ /* 0x000fe400078e0a04 */
        /* <DEDUP_REMOVED lines=8> */
[----:B------:R-:W-:Y:S01]  /*15060*/  @!P4 IMAD.MOV R197, RZ, RZ, -R197 ;  /* 0x000000ffffc5c224 */ /* 0x000fe200078e0ac5 */
[----:B------:R-:W-:Y:S01]  /*15070*/  ISETP.GT.U32.AND P4, PT, R4, R207, PT ;  /* 0x000000cf0400720c */ /* 0x000fe20003f84070 */
[----:B------:R-:W-:Y:S01]  /*15080*/  @!P6 IMAD.MOV R196, RZ, RZ, -R196 ;  /* 0x000000ffffc4e224 */ /* 0x000fe200078e0ac4 */
        /* <DEDUP_REMOVED lines=13> */
[----:B------:R-:W-:-:S03]  /*15160*/  ISETP.GT.U32.AND P2, PT, R4, R212, PT ;  /* 0x000000d40400720c */ /* 0x000fc60003f44070 */
[----:B------:R1:W-:Y:S01]  /*15170*/  LDGSTS.E [R13+0x9600], [R8.64], P1 ;  /* 0x09600000080d7fae */ /* 0x0003e2000892184a */
[----:B------:R-:W-:Y:S02]  /*15180*/  SEL R194, R157, R194, !P3 ;  /* 0x000000c29dc27207 */ /* 0x000fe40005800000 */
[----:B------:R-:W-:Y:S01]  /*15190*/  ISETP.GT.U32.AND P6, PT, R4, R213, PT ;  /* 0x000000d50400720c */ /* 0x000fe20003fc4070 */
[----:B------:R-:W4:Y:S01]  /*151a0*/  LDL R232, [R1+0x10d4] ;  /* 0x0010d40001e87983 */ /* 0x000f220000100800 */
[----:B---3--:R-:W-:-:S03]  /*151b0*/  ISETP.GE.AND P5, PT, R235, RZ, PT ;  /* 0x000000ffeb00720c */ /* 0x008fc60003fa6270 */
[----:B------:R-:W3:Y:S01]  /*151c0*/  LDL R235, [R1+0x10c0] ;  /* 0x0010c00001eb7983 */ /* 0x000ee20000100800 */
[----:B------:R-:W-:-:S03]  /*151d0*/  ISETP.GE.AND P4, PT, R233, RZ, PT ;  /* 0x000000ffe900720c */ /* 0x000fc60003f86270 */
[----:B------:R-:W3:Y:S01]  /*151e0*/  LDL R233, [R1+0x10cc] ;  /* 0x0010cc0001e97983 */ /* 0x000ee20000100800 */
[----:B-1----:R-:W-:Y:S02]  /*151f0*/  IMAD.MOV.U32 R8, RZ, RZ, R10 ;  /* 0x000000ffff087224 */ /* 0x002fe400078e000a */
[----:B--2---:R-:W-:Y:S02]  /*15200*/  IMAD.MOV.U32 R9, RZ, RZ, R11 ;  /* 0x000000ffff097224 */ /* 0x004fe400078e000b */
[----:B------:R-:W-:-:S03]  /*15210*/  IMAD R194, R194, c[0x0][0x190], RZ ;  /* 0x00006400c2c27a24 */ /* 0x000fc600078e02ff */
[----:B------:R1:W-:Y:S01]  /*15220*/  LDGSTS.E [R13+0x9e00], [R8.64], P1 ;  /* 0x09e00000080d7fae */ /* 0x0003e2000892184a */
[----:B------:R-:W-:Y:S01]  /*15230*/  @!P2 IMAD.IADD R212, R212, 0x1, -R4 ;  /* 0x00000001d4d4a824 */ /* 0x000fe200078e0a04 */
[C---:B------:R-:W-:Y:S02]  /*15240*/  SEL R193, R157.reuse, R193, !P3 ;  /* 0x000000c19dc17207 */ /* 0x040fe40005800000 */
[----:B------:R-:W-:Y:S01]  /*15250*/  SEL R197, R157, R197, !P3 ;  /* 0x000000c59dc57207 */ /* 0x000fe20005800000 */
[----:B-1----:R-:W-:Y:S02]  /*15260*/  IMAD.MOV.U32 R8, RZ, RZ, R5 ;  /* 0x000000ffff087224 */ /* 0x002fe400078e0005 */
[----:B------:R-:W-:-:S05]  /*15270*/  IMAD.MOV.U32 R9, RZ, RZ, R7 ;  /* 0x000000ffff097224 */ /* 0x000fca00078e0007 */
        /* <DEDUP_REMOVED lines=9> */
[----:B------:R-:W-:Y:S01]  /*15310*/  @!P4 IADD3 R199, -R199, RZ, RZ ;  /* 0x000000ffc7c7c210 */ /* 0x000fe20007ffe1ff */
[----:B------:R1:W-:Y:S01]  /*15320*/  STL [R1+0x7cc], R8 ;  /* 0x0007cc0801007387 */ /* 0x0003e20000100800 */
[-C--:B------:R-:W-:Y:S02]  /*15330*/  LEA R10, P5, R193, R3.reuse, 0x2 ;  /* 0x00000003c10a7211 */ /* 0x080fe400078a10ff */
[----:B----4-:R-:W-:Y:S01]  /*15340*/  LEA R5, P4, R197, R3, 0x2 ;  /* 0x00000003c5057211 */ /* 0x010fe200078810ff */
[----:B------:R1:W-:Y:S01]  /*15350*/  LDGSTS.E [R13+0xae00], [R8.64], P1 ;  /* 0x0ae00000080d7fae */ /* 0x0003e2000892184a */
[----:B------:R-:W-:-:S02]  /*15360*/  LEA.HI.X.SX32 R11, R193, R2, 0x2, P5 ;  /* 0x00000002c10b7211 */ /* 0x000fc400028f16ff */
[----:B------:R-:W-:Y:S01]  /*15370*/  LEA.HI.X.SX32 R7, R197, R2, 0x2, P4 ;  /* 0x00000002c5077211 */ /* 0x000fe200020f16ff */
[----:B------:R-:W-:Y:S01]  /*15380*/  STL [R1+0x7ec], R10 ;  /* 0x0007ec0a01007387 */ /* 0x000fe20000100800 */
[----:B------:R-:W-:-:S03]  /*15390*/  @!P2 IMAD.IADD R218, R218, 0x1, -R4 ;  /* 0x00000001dadaa824 */ /* 0x000fc600078e0a04 */
[----:B------:R2:W-:Y:S04]  /*153a0*/  STL [R1+0x7c8], R9 ;  /* 0x0007c80901007387 */ /* 0x0005e80000100800 */
[----:B------:R4:W-:Y:S04]  /*153b0*/  STL [R1+0x80c], R5 ;  /* 0x00080c0501007387 */ /* 0x0009e80000100800 */
[----:B------:R1:W-:Y:S01]  /*153c0*/  STL [R1+0x7e8], R11 ;  /* 0x0007e80b01007387 */ /* 0x0003e20000100800 */
[----:B------:R-:W-:-:S03]  /*153d0*/  @!P6 IMAD.IADD R211, R211, 0x1, -R4 ;  /* 0x00000001d3d3e824 */ /* 0x000fc600078e0a04 */
[----:B------:R1:W-:Y:S01]  /*153e0*/  STL [R1+0x808], R7 ;  /* 0x0008080701007387 */ /* 0x0003e20000100800 */
[----:B---3--:R-:W-:-:S03]  /*153f0*/  ISETP.GE.AND P2, PT, R235, RZ, PT ;  /* 0x000000ffeb00720c */ /* 0x008fc60003f46270 */
[----:B------:R-:W3:Y:S01]  /*15400*/  LDL R235, [R1+0x1088] ;  /* 0x0010880001eb7983 */ /* 0x000ee20000100800 */
[----:B------:R-:W-:-:S03]  /*15410*/  ISETP.GE.AND P6, PT, R233, RZ, PT ;  /* 0x000000ffe900720c */ /* 0x000fc60003fc6270 */
[----:B------:R-:W3:Y:S01]  /*15420*/  LDL R233, [R1+0x10a0] ;  /* 0x0010a00001e97983 */ /* 0x000ee20000100800 */
[----:B------:R-:W-:Y:S01]  /*15430*/  ISETP.GT.U32.AND P5, PT, R4, R217, PT ;  /* 0x000000d90400720c */ /* 0x000fe20003fa4070 */
[----:B-1----:R-:W-:Y:S02]  /*15440*/  IMAD.MOV.U32 R8, RZ, RZ, R10 ;  /* 0x000000ffff087224 */ /* 0x002fe400078e000a */
[----:B--2---:R-:W-:Y:S01]  /*15450*/  IMAD.MOV.U32 R9, RZ, RZ, R11 ;  /* 0x000000ffff097224 */ /* 0x004fe200078e000b */
[C---:B------:R-:W-:Y:S02]  /*15460*/  SEL R196, R157.reuse, R196, !P3 ;  /* 0x000000c49dc47207 */ /* 0x040fe40005800000 */
[----:B------:R-:W-:Y:S02]  /*15470*/  ISETP.GE.AND P4, PT, R232, RZ, PT ;  /* 0x000000ffe800720c */ /* 0x000fe40003f86270 */
[----:B------:R1:W-:Y:S01]  /*15480*/  LDGSTS.E [R13+0xb600], [R8.64], P1 ;  /* 0x0b600000080d7fae */ /* 0x0003e2000892184a */
[----:B------:R-:W-:Y:S01]  /*15490*/  IMAD R196, R196, c[0x0][0x190], RZ ;  /* 0x00006400c4c47a24 */ /* 0x000fe200078e02ff */
[----:B------:R-:W-:-:S02]  /*154a0*/  SEL R195, R157, R195, !P3 ;  /* 0x000000c39dc37207 */ /* 0x000fc40005800000 */
[----:B------:R-:W-:Y:S01]  /*154b0*/  SEL R199, R157, R199, !P3 ;  /* 0x000000c79dc77207 */ /* 0x000fe20005800000 */
[----:B------:R-:W-:Y:S02]  /*154c0*/  @!P5 IMAD.IADD R217, R217, 0x1, -R4 ;  /* 0x00000001d9d9d824 */ /* 0x000fe400078e0a04 */
        /* <DEDUP_REMOVED lines=11> */
[-C--:B------:R-:W-:Y:S01]  /*15580*/  LEA R10, P6, R195, R3.reuse, 0x2 ;  /* 0x00000003c30a7211 */ /* 0x080fe200078c10ff */
        /* <DEDUP_REMOVED lines=35> */
[----:B------:R-:W-:Y:S01]  /*157c0*/  ISETP.GT.U32.AND P2, PT, R4, R222, PT ;  /* 0x000000de0400720c */ /* 0x000fe20003f44070 */
[----:B------:R-:W-:Y:S01]  /*157d0*/  @!P6 IMAD.IADD R218, R218, 0x1, -R4 ;  /* 0x00000001dadae824 */ /* 0x000fe200078e0a04 */
        /* <DEDUP_REMOVED lines=39> */
[----:B------:R-:W-:Y:S01]  /*15a50*/  @!P4 IMAD.MOV R213, RZ, RZ, -R213 ;  /* 0x000000ffffd5c224 */ /* 0x000fe200078e0ad5 */
        /* <DEDUP_REMOVED lines=13> */
[----:B------:R1:W-:Y:S04]  /*15b30*/  STL [R1+0x9a4], R7 ;  /* 0x0009a40701007387 */ /* 0x0003e80000100800 */
        /* <DEDUP_REMOVED lines=9> */
[C---:B------:R-:W-:Y:S02]  /*15bd0*/  SEL R212, R157.reuse, R212, !P3 ;  /* 0x000000d49dd47207 */ /* 0x040fe40005800000 */
[----:B------:R1:W-:Y:S01]  /*15be0*/  LDGSTS.E [R13+0xfe00], [R8.64], P1 ;  /* 0x0fe00000080d7fae */ /* 0x0003e2000892184a */
[----:B------:R-:W-:Y:S01]  /*15bf0*/  SEL R211, R157, R211, !P3 ;  /* 0x000000d39dd37207 */ /* 0x000fe20005800000 */
[----:B------:R-:W-:-:S02]  /*15c00*/  IMAD R213, R213, c[0x0][0x190], RZ ;  /* 0x00006400d5d57a24 */ /* 0x000fc400078e02ff */
[----:B------:R-:W-:Y:S02]  /*15c10*/  IMAD R212, R212, c[0x0][0x190], RZ ;  /* 0x00006400d4d47a24 */ /* 0x000fe400078e02ff */
[----:B------:R-:W-:Y:S02]  /*15c20*/  IMAD R211, R211, c[0x0][0x190], RZ ;  /* 0x00006400d3d37a24 */ /* 0x000fe400078e02ff */
[----:B-1----:R-:W-:Y:S02]  /*15c30*/  IMAD.MOV.U32 R8, RZ, RZ, R5 ;  /* 0x000000ffff087224 */ /* 0x002fe400078e0005 */
[----:B------:R-:W-:Y:S01]  /*15c40*/  IMAD.MOV.U32 R9, RZ, RZ, R7 ;  /* 0x000000ffff097224 */ /* 0x000fe200078e0007 */
[----:B------:R-:W-:Y:S01]  /*15c50*/  ISETP.GT.U32.AND P6, PT, R4, R229, PT ;  /* 0x000000e50400720c */ /* 0x000fe20003fc4070 */
[----:B------:R-:W-:-:S03]  /*15c60*/  @!P2 IMAD.IADD R230, R230, 0x1, -R4 ;  /* 0x00000001e6e6a824 */ /* 0x000fc600078e0a04 */
[----:B------:R1:W-:Y:S01]  /*15c70*/  LDGSTS.E [R13+0x10600], [R8.64], P1 ;  /* 0x10600000080d7fae */ /* 0x0003e2000892184a */
[----:B------:R-:W-:Y:S01]  /*15c80*/  @!P5 IMAD.MOV R217, RZ, RZ, -R217 ;  /* 0x000000ffffd9d224 */ /* 0x000fe200078e0ad9 */
[CC--:B------:R-:W-:Y:S01]  /*15c90*/  LEA R10, P5, R212.reuse, R3.reuse, 0x2 ;  /* 0x00000003d40a7211 */ /* 0x0c0fe200078a10ff */
[----:B------:R-:W-:Y:S01]  /*15ca0*/  @!P4 IMAD.MOV R218, RZ, RZ, -R218 ;  /* 0x000000ffffdac224 */ /* 0x000fe200078e0ada */
[-C--:B----4-:R-:W-:Y:S02]  /*15cb0*/  LEA R5, P4, R211, R3.reuse, 0x2 ;  /* 0x00000003d3057211 */ /* 0x090fe400078810ff */
[----:B------:R-:W-:Y:S02]  /*15cc0*/  LEA.HI.X.SX32 R11, R212, R2, 0x2, P5 ;  /* 0x00000002d40b7211 */ /* 0x000fe400028f16ff */
[----:B-1----:R-:W-:-:S04]  /*15cd0*/  LEA R8, P2, R213, R3, 0x2 ;  /* 0x00000003d5087211 */ /* 0x002fc800078410ff */
[-C--:B------:R-:W-:Y:S01]  /*15ce0*/  LEA.HI.X.SX32 R9, R213, R2.reuse, 0x2, P2 ;  /* 0x00000002d5097211 */ /* 0x080fe200010f16ff */
[----:B------:R1:W-:Y:S01]  /*15cf0*/  STL [R1+0x9b8], R8 ;  /* 0x0009b80801007387 */ /* 0x0003e20000100800 */
[----:B------:R-:W-:-:S03]  /*15d00*/  LEA.HI.X.SX32 R7, R211, R2, 0x2, P4 ;  /* 0x00000002d3077211 */ /* 0x000fc600020f16ff */
[----:B------:R-:W-:Y:S04]  /*15d10*/  STL [R1+0x9c0], R10 ;  /* 0x0009c00a01007387 */ /* 0x000fe80000100800 */
[----:B------:R2:W-:Y:S01]  /*15d20*/  STL [R1+0x9b4], R9 ;  /* 0x0009b40901007387 */ /* 0x0005e20000100800 */
[----:B------:R-:W-:-:S03]  /*15d30*/  @!P6 IMAD.IADD R229, R229, 0x1, -R4 ;  /* 0x00000001e5e5e824 */ /* 0x000fc600078e0a04 */
[----:B------:R4:W-:Y:S01]  /*15d40*/  STL [R1+0x9c8], R5 ;  /* 0x0009c80501007387 */ /* 0x0009e20000100800 */
[----:B------:R-:W-:-:S03]  /*15d50*/  ISETP.GT.U32.AND P6, PT, R4, R231, PT ;  /* 0x000000e70400720c */ /* 0x000fc60003fc4070 */
[----:B------:R-:W-:Y:S04]  /*15d60*/  STL [R1+0x9bc], R11 ;  /* 0x0009bc0b01007387 */ /* 0x000fe80000100800 */
[----:B------:R1:W-:Y:S04]  /*15d70*/  STL [R1+0x9c4], R7 ;  /* 0x0009c40701007387 */ /* 0x0003e80000100800 */
[----:B------:R-:W4:Y:S04]  /*15d80*/  LDL R175, [R1+0xfbc] ;  /* 0x000fbc0001af7983 */ /* 0x000f280000100800 */
[----:B------:R-:W4:Y:S01]  /*15d90*/  LDL R176, [R1+0xfa0] ;  /* 0x000fa00001b07983 */ /* 0x000f220000100800 */
[----:B------:R-:W-:-:S03]  /*15da0*/  @!P6 IMAD.IADD R231, R231, 0x1, -R4 ;  /* 0x00000001e7e7e824 */ /* 0x000fc600078e0a04 */
[----:B------:R-:W4:Y:S01]  /*15db0*/  LDL R232, [R1+0xf80] ;  /* 0x000f800001e87983 */ /* 0x000f220000100800 */
[----:B------:R-:W-:-:S03]  /*15dc0*/  ISETP.GT.U32.AND P2, PT, R4, R236, PT ;  /* 0x000000ec0400720c */ /* 0x000fc60003f44070 */
[----:B------:R1:W-:Y:S01]  /*15dd0*/  LDGSTS.E [R13+0x10e00], [R8.64], P1 ;  /* 0x10e00000080d7fae */ /* 0x0003e2000892184a */
[----:B---3--:R-:W-:-:S03]  /*15de0*/  ISETP.GE.AND P6, PT, R235, RZ, PT ;  /* 0x000000ffeb00720c */ /* 0x008fc60003fc6270 */
[----:B------:R-:W3:Y:S01]  /*15df0*/  LDL R235, [R1+0xf40] ;  /* 0x000f400001eb7983 */ /* 0x000ee20000100800 */
[----:B------:R-:W-:-:S03]  /*15e00*/  ISETP.GE.AND P4, PT, R233, RZ, PT ;  /* 0x000000ffe900720c */ /* 0x000fc60003f86270 */
[----:B------:R-:W3:Y:S01]  /*15e10*/  LDL R233, [R1+0xf50] ;  /* 0x000f500001e97983 */ /* 0x000ee20000100800 */
[----:B-1----:R-:W-:Y:S01]  /*15e20*/  IMAD.MOV.U32 R8, RZ, RZ, R10 ;  /* 0x000000ffff087224 */ /* 0x002fe200078e000a */
[----:B------:R-:W-:Y:S01]  /*15e30*/  ISETP.GT.U32.AND P5, PT, R4, R230, PT ;  /* 0x000000e60400720c */ /* 0x000fe20003fa4070 */
[----:B--2---:R-:W-:Y:S01]  /*15e40*/  IMAD.MOV.U32 R9, RZ, RZ, R11 ;  /* 0x000000ffff097224 */ /* 0x004fe200078e000b */
[C---:B------:R-:W-:Y:S01]  /*15e50*/  SEL R218, R157.reuse, R218, !P3 ;  /* 0x000000da9dda7207 */ /* 0x040fe20005800000 */
[----:B------:R-:W-:Y:S01]  /*15e60*/  @!P2 IMAD.IADD R236, R236, 0x1, -R4 ;  /* 0x00000001ececa824 */ /* 0x000fe200078e0a04 */
[----:B------:R-:W-:Y:S02]  /*15e70*/  SEL R217, R157, R217, !P3 ;  /* 0x000000d99dd97207 */ /* 0x000fe40005800000 */
[----:B------:R1:W-:Y:S01]  /*15e80*/  LDGSTS.E [R13+0x11600], [R8.64], P1 ;  /* 0x11600000080d7fae */ /* 0x0003e2000892184a */
[----:B------:R-:W-:Y:S02]  /*15e90*/  IMAD R218, R218, c[0x0][0x190], RZ ;  /* 0x00006400dada7a24 */ /* 0x000fe400078e02ff */
[----:B------:R-:W-:-:S02]  /*15ea0*/  IMAD R217, R217, c[0x0][0x190], RZ ;  /* 0x00006400d9d97a24 */ /* 0x000fc400078e02ff */
[----:B------:R-:W-:Y:S02]  /*15eb0*/  @!P4 IMAD.MOV R223, RZ, RZ, -R223 ;  /* 0x000000ffffdfc224 */ /* 0x000fe400078e0adf */
[----:B------:R-:W-:Y:S02]  /*15ec0*/  @!P6 IMAD.MOV R222, RZ, RZ, -R222 ;  /* 0x000000ffffdee224 */ /* 0x000fe400078e0ade */
[----:B-1----:R-:W-:Y:S01]  /*15ed0*/  IMAD.MOV.U32 R8, RZ, RZ, R5 ;  /* 0x000000ffff087224 */ /* 0x002fe200078e0005 */
[----:B------:R-:W-:Y:S02]  /*15ee0*/  MOV R9, R7 ;  /* 0x0000000700097202 */ /* 0x000fe40000000f00 */
[----:B------:R-:W-:-:S03]  /*15ef0*/  ISETP.GT.U32.AND P6, PT, R4, R236, PT ;  /* 0x000000ec0400720c */ /* 0x000fc60003fc4070 */
[----:B------:R1:W-:Y:S01]  /*15f00*/  LDGSTS.E [R13+0x11e00], [R8.64], P1 ;  /* 0x11e00000080d7fae */ /* 0x0003e2000892184a */
[----:B------:R-:W-:Y:S01]  /*15f10*/  @!P5 IMAD.IADD R230, R230, 0x1, -R4 ;  /* 0x00000001e6e6d824 */ /* 0x000fe200078e0a04 */
[----:B------:R-:W-:Y:S02]  /*15f20*/  ISETP.GT.U32.AND P4, PT, R4, R231, PT ;  /* 0x000000e70400720c */ /* 0x000fe40003f84070 */
[----:B----4-:R-:W-:Y:S02]  /*15f30*/  LEA R5, P5, R217, R3, 0x2 ;  /* 0x00000003d9057211 */ /* 0x010fe400078a10ff */
[----:B------:R-:W-:Y:S02]  /*15f40*/  SEL R223, R157, R223, !P3 ;  /* 0x000000df9ddf7207 */ /* 0x000fe40005800000 */
[----:B-1----:R-:W-:-:S04]  /*15f50*/  LEA R8, P2, R218, R3, 0x2 ;  /* 0x00000003da087211 */ /* 0x002fc800078410ff */
[-C--:B------:R-:W-:Y:S02]  /*15f60*/  LEA.HI.X.SX32 R9, R218, R2.reuse, 0x2, P2 ;  /* 0x00000002da097211 */ /* 0x080fe400010f16ff */
[----:B------:R-:W-:Y:S01]  /*15f70*/  ISETP.GT.U32.AND P2, PT, R4, R237, PT ;  /* 0x000000ed0400720c */ /* 0x000fe20003f44070 */
[----:B------:R-:W-:Y:S01]  /*15f80*/  IMAD R223, R223, c[0x0][0x190], RZ ;  /* 0x00006400dfdf7a24 */ /* 0x000fe200078e02ff */
[----:B------:R-:W-:Y:S01]  /*15f90*/  LEA.HI.X.SX32 R7, R217, R2, 0x2, P5 ;  /* 0x00000002d9077211 */ /* 0x000fe200028f16ff */
[----:B------:R-:W-:Y:S01]  /*15fa0*/  STL [R1+0x9d8], R8 ;  /* 0x0009d80801007387 */ /* 0x000fe20000100800 */
[----:B------:R-:W-:Y:S01]  /*15fb0*/  SEL R222, R157, R222, !P3 ;  /* 0x000000de9dde7207 */ /* 0x000fe20005800000 */
[----:B------:R-:W-:Y:S02]  /*15fc0*/  @!P6 IMAD.IADD R236, R236, 0x1, -R4 ;  /* 0x00000001ecece824 */ /* 0x000fe400078e0a04 */
[----:B------:R-:W-:Y:S04]  /*15fd0*/  STL [R1+0x9e4], R5 ;  /* 0x0009e40501007387 */ /* 0x000fe80000100800 */
[----:B------:R1:W-:Y:S04]  /*15fe0*/  STL [R1+0x9d4], R9 ;  /* 0x0009d40901007387 */ /* 0x0003e80000100800 */
[----:B------:R1:W-:Y:S01]  /*15ff0*/  LDGSTS.E [R13+0x12600], [R8.64], P1 ;  /* 0x12600000080d7fae */ /* 0x0003e2000892184a */
[----:B------:R-:W-:-:S03]  /*16000*/  IMAD R222, R222, c[0x0][0x190], RZ ;  /* 0x00006400dede7a24 */ /* 0x000fc600078e02ff */
[----:B------:R2:W-:Y:S01]  /*16010*/  STL [R1+0x9e0], R7 ;  /* 0x0009e00701007387 */ /* 0x0005e20000100800 */
[--C-:B------:R-:W-:Y:S01]  /*16020*/  @!P4 IMAD.IADD R231, R231, 0x1, -R4.reuse ;  /* 0x00000001e7e7c824 */ /* 0x100fe200078e0a04 */
[----:B------:R-:W-:Y:S01]  /*16030*/  ISETP.GE.AND P5, PT, R175, RZ, PT ;  /* 0x000000ffaf00720c */ /* 0x000fe20003fa6270 */
[----:B-1----:R-:W-:Y:S01]  /*16040*/  IMAD.MOV.U32 R9, RZ, RZ, R7 ;  /* 0x000000ffff097224 */ /* 0x002fe200078e0007 */
[----:B--2---:R-:W-:Y:S01]  /*16050*/  LEA R7, P6, R223, R3, 0x2 ;  /* 0x00000003df077211 */ /* 0x004fe200078c10ff */
[----:B------:R-:W-:Y:S01]  /*16060*/  IMAD.MOV.U32 R8, RZ, RZ, R5 ;  /* 0x000000ffff087224 */ /* 0x000fe200078e0005 */
[----:B------:R-:W-:Y:S01]  /*16070*/  ISETP.GE.AND P4, PT, R176, RZ, PT ;  /* 0x000000ffb000720c */ /* 0x000fe20003f86270 */
[----:B------:R-:W-:Y:S01]  /*16080*/  @!P2 IMAD.IADD R237, R237, 0x1, -R4 ;  /* 0x00000001ededa824 */ /* 0x000fe200078e0a04 */
[----:B------:R-:W-:Y:S02]  /*16090*/  LEA.HI.X.SX32 R10, R223, R2, 0x2, P6 ;  /* 0x00000002df0a7211 */ /* 0x000fe400030f16ff */
[----:B------:R1:W-:Y:S01]  /*160a0*/  LDGSTS.E [R13+0x12e00], [R8.64], P1 ;  /* 0x12e00000080d7fae */ /* 0x0003e2000892184a */
[----:B------:R-:W-:Y:S01]  /*160b0*/  IMAD.MOV.U32 R5, RZ, RZ, R229 ;  /* 0x000000ffff057224 */ /* 0x000fe200078e00e5 */
[----:B------:R-:W-:Y:S01]  /*160c0*/  ISETP.GT.U32.AND P2, PT, R4, R237, PT ;  /* 0x000000ed0400720c */ /* 0x000fe20003f44070 */
[----:B------:R-:W-:Y:S01]  /*160d0*/  IMAD.MOV.U32 R11, RZ, RZ, R10 ;  /* 0x000000ffff0b7224 */ /* 0x000fe200078e000a */
[----:B------:R-:W-:Y:S04]  /*160e0*/  STL [R1+0x9ec], R7 ;  /* 0x0009ec0701007387 */ /* 0x000fe80000100800 */
[----:B------:R2:W-:Y:S01]  /*160f0*/  STL [R1+0x9e8], R10 ;  /* 0x0009e80a01007387 */ /* 0x0005e20000100800 */
[----:B-1----:R-:W-:Y:S01]  /*16100*/  LEA R9, P6, R222, R3, 0x2 ;  /* 0x00000003de097211 */ /* 0x002fe200078c10ff */
[----:B------:R-:W-:-:S03]  /*16110*/  IMAD.MOV.U32 R8, RZ, RZ, R230 ;  /* 0x000000ffff087224 */ /* 0x000fc600078e00e6 */
[----:B------:R-:W-:Y:S02]  /*16120*/  LEA.HI.X.SX32 R12, R222, R2, 0x2, P6 ;  /* 0x00000002de0c7211 */ /* 0x000fe400030f16ff */
[----:B--2---:R-:W-:Y:S01]  /*16130*/  MOV R10, R7 ;  /* 0x00000007000a7202 */ /* 0x004fe20000000f00 */
[----:B------:R-:W-:Y:S01]  /*16140*/  @!P5 IMAD.MOV R5, RZ, RZ, -R5 ;  /* 0x000000ffff05d224 */ /* 0x000fe200078e0a05 */
[----:B------:R-:W-:Y:S01]  /*16150*/  ISETP.GE.AND P5, PT, R232, RZ, PT ;  /* 0x000000ffe800720c */ /* 0x000fe20003fa6270 */
[----:B------:R-:W-:Y:S02]  /*16160*/  @!P4 IMAD.MOV R8, RZ, RZ, -R8 ;  /* 0x000000ffff08c224 */ /* 0x000fe400078e0a08 */
[----:B------:R1:W-:Y:S01]  /*16170*/  LDGSTS.E [R13+0x13600], [R10.64], P1 ;  /* 0x136000000a0d7fae */ /* 0x0003e2000892184a */
[----:B------:R-:W-:Y:S02]  /*16180*/  @!P2 IMAD.IADD R237, R237, 0x1, -R4 ;  /* 0x00000001ededa824 */ /* 0x000fe400078e0a04 */
[----:B------:R-:W-:-:S02]  /*16190*/  IMAD.MOV.U32 R7, RZ, RZ, R231 ;  /* 0x000000ffff077224 */ /* 0x000fc400078e00e7 */
[----:B-1----:R-:W-:Y:S02]  /*161a0*/  IMAD.MOV.U32 R10, RZ, RZ, R9 ;  /* 0x000000ffff0a7224 */ /* 0x002fe400078e0009 */
[----:B------:R-:W-:Y:S01]  /*161b0*/  IMAD.MOV.U32 R11, RZ, RZ, R12 ;  /* 0x000000ffff0b7224 */ /* 0x000fe200078e000c */
[----:B------:R1:W-:Y:S04]  /*161c0*/  STL [R1+0x9f8], R9 ;  /* 0x0009f80901007387 */ /* 0x0003e80000100800 */
[----:B------:R2:W-:Y:S01]  /*161d0*/  LDGSTS.E [R13+0x13e00], [R10.64], P1 ;  /* 0x13e000000a0d7fae */ /* 0x0005e2000892184a */
[----:B------:R-:W-:Y:S01]  /*161e0*/  @!P5 IMAD.MOV R7, RZ, RZ, -R7 ;  /* 0x000000ffff07d224 */ /* 0x000fe200078e0a07 */
[C---:B-1----:R-:W-:Y:S01]  /*161f0*/  SEL R9, R157.reuse, R8, !P3 ;  /* 0x000000089d097207 */ /* 0x042fe20005800000 */
[----:B------:R-:W-:Y:S01]  /*16200*/  IMAD.MOV.U32 R8, RZ, RZ, R237 ;  /* 0x000000ffff087224 */ /* 0x000fe200078e00ed */
[----:B--2---:R-:W-:Y:S01]  /*16210*/  SEL R10, R157, R5, !P3 ;  /* 0x000000059d0a7207 */ /* 0x004fe20005800000 */
[----:B------:R1:W-:Y:S04]  /*16220*/  STL [R1+0x9f4], R12 ;  /* 0x0009f40c01007387 */ /* 0x0003e80000100800 */
[----:B------:R-:W-:-:S02]  /*16230*/  IMAD R10, R10, c[0x0][0x190], RZ ;  /* 0x000064000a0a7a24 */ /* 0x000fc400078e02ff */
[----:B------:R-:W-:Y:S02]  /*16240*/  IMAD.MOV.U32 R5, RZ, RZ, R236 ;  /* 0x000000ffff057224 */ /* 0x000fe400078e00ec */
[----:B------:R-:W-:Y:S01]  /*16250*/  IMAD R9, R9, c[0x0][0x190], RZ ;  /* 0x0000640009097a24 */ /* 0x000fe200078e02ff */
[----:B------:R-:W-:Y:S02]  /*16260*/  SEL R7, R157, R7, !P3 ;  /* 0x000000079d077207 */ /* 0x000fe40005800000 */
[----:B------:R-:W-:Y:S02]  /*16270*/  ISETP.GT.U32.AND P2, PT, R4, R238, PT ;  /* 0x000000ee0400720c */ /* 0x000fe40003f44070 */
[----:B------:R-:W-:Y:S01]  /*16280*/  LEA R15, P5, R9, R3, 0x2 ;  /* 0x00000003090f7211 */ /* 0x000fe200078a10ff */
[----:B------:R-:W-:-:S03]  /*16290*/  IMAD R11, R7, c[0x0][0x190], RZ ;  /* 0x00006400070b7a24 */ /* 0x000fc600078e02ff */
[----:B------:R-:W-:-:S07]  /*162a0*/  LEA.HI.X.SX32 R16, R9, R2, 0x2, P5 ;  /* 0x0000000209107211 */ /* 0x000fce00028f16ff */
[----:B------:R-:W-:-:S05]  /*162b0*/  @!P2 IMAD.IADD R238, R238, 0x1, -R4 ;  /* 0x00000001eeeea824 */ /* 0x000fca00078e0a04 */
[----:B------:R-:W-:-:S13]  /*162c0*/  ISETP.GT.U32.AND P2, PT, R4, R238, PT ;  /* 0x000000ee0400720c */ /* 0x000fda0003f44070 */
[----:B------:R-:W-:Y:S01]  /*162d0*/  @!P2 IMAD.IADD R238, R238, 0x1, -R4 ;  /* 0x00000001eeeea824 */ /* 0x000fe200078e0a04 */
[----:B---3--:R-:W-:Y:S02]  /*162e0*/  ISETP.GE.AND P4, PT, R235, RZ, PT ;  /* 0x000000ffeb00720c */ /* 0x008fe40003f86270 */
[----:B------:R-:W-:-:S11]  /*162f0*/  ISETP.GE.AND P6, PT, R233, RZ, PT ;  /* 0x000000ffe900720c */ /* 0x000fd60003fc6270 */
[----:B------:R-:W-:Y:S01]  /*16300*/  @!P4 IMAD.MOV R8, RZ, RZ, -R8 ;  /* 0x000000ffff08c224 */ /* 0x000fe200078e0a08 */
[----:B-1----:R-:W-:Y:S01]  /*16310*/  LEA R12, P4, R10, R3, 0x2 ;  /* 0x000000030a0c7211 */ /* 0x002fe200078810ff */
[----:B------:R-:W-:-:S03]  /*16320*/  @!P6 IMAD.MOV R5, RZ, RZ, -R5 ;  /* 0x000000ffff05e224 */ /* 0x000fc600078e0a05 */
[----:B------:R-:W-:Y:S02]  /*16330*/  LEA.HI.X.SX32 R17, R10, R2, 0x2, P4 ;  /* 0x000000020a117211 */ /* 0x000fe400020f16ff */
[C---:B------:R-:W-:Y:S01]  /*16340*/  SEL R7, R157.reuse, R8, !P3 ;  /* 0x000000089d077207 */ /* 0x040fe20005800000 */
[----:B------:R-:W-:Y:S01]  /*16350*/  IMAD.MOV.U32 R8, RZ, RZ, R12 ;  /* 0x000000ffff087224 */ /* 0x000fe200078e000c */
[----:B------:R-:W-:Y:S01]  /*16360*/  SEL R5, R157, R5, !P3 ;  /* 0x000000059d057207 */ /* 0x000fe20005800000 */
[----:B------:R-:W-:Y:S01]  /*16370*/  IMAD.MOV.U32 R9, RZ, RZ, R17 ;  /* 0x000000ffff097224 */ /* 0x000fe200078e0011 */
[----:B------:R-:W-:-:S03]  /*16380*/  LEA R14, P4, R11, R3, 0x2 ;  /* 0x000000030b0e7211 */ /* 0x000fc600078810ff */
[----:B------:R-:W-:Y:S01]  /*16390*/  IMAD R5, R5, c[0x0][0x190], RZ ;  /* 0x0000640005057a24 */ /* 0x000fe200078e02ff */
[----:B------:R1:W-:Y:S01]  /*163a0*/  LDGSTS.E [R13+0x14600], [R8.64], P1 ;  /* 0x14600000080d7fae */ /* 0x0003e2000892184a */
[----:B------:R-:W-:Y:S01]  /*163b0*/  LEA.HI.X.SX32 R10, R11, R2, 0x2, P4 ;  /* 0x000000020b0a7211 */ /* 0x000fe200020f16ff */
[----:B------:R-:W-:Y:S02]  /*163c0*/  IMAD R7, R7, c[0x0][0x190], RZ ;  /* 0x0000640007077a24 */ /* 0x000fe400078e02ff */
[----:B------:R2:W-:Y:S01]  /*163d0*/  STL [R1+0xa00], R12 ;  /* 0x000a000c01007387 */ /* 0x0005e20000100800 */
[----:B-1----:R-:W-:Y:S02]  /*163e0*/  IMAD.MOV.U32 R8, RZ, RZ, R15 ;  /* 0x000000ffff087224 */ /* 0x002fe400078e000f */
[----:B------:R-:W-:Y:S01]  /*163f0*/  IMAD.MOV.U32 R9, RZ, RZ, R16 ;  /* 0x000000ffff097224 */ /* 0x000fe200078e0010 */
[-C--:B--2---:R-:W-:Y:S01]  /*16400*/  LEA R12, P5, R5, R3.reuse, 0x2 ;  /* 0x00000003050c7211 */ /* 0x084fe200078a10ff */
[----:B------:R-:W-:Y:S01]  /*16410*/  STL [R1+0xa08], R15 ;  /* 0x000a080f01007387 */ /* 0x000fe20000100800 */
[----:B------:R-:W-:-:S03]  /*16420*/  LEA R11, P4, R7, R3, 0x2 ;  /* 0x00000003070b7211 */ /* 0x000fc600078810ff */
[----:B------:R1:W-:Y:S01]  /*16430*/  LDGSTS.E [R13+0x14e00], [R8.64], P1 ;  /* 0x14e00000080d7fae */ /* 0x0003e2000892184a */
[----:B------:R-:W-:-:S03]  /*16440*/  LEA.HI.X.SX32 R5, R5, R2, 0x2, P5 ;  /* 0x0000000205057211 */ /* 0x000fc600028f16ff */
[----:B------:R-:W-:Y:S04]  /*16450*/  STL [R1+0x9fc], R17 ;  /* 0x0009fc1101007387 */ /* 0x000fe80000100800 */
[----:B------:R-:W-:Y:S01]  /*16460*/  STL [R1+0xa18], R14 ;  /* 0x000a180e01007387 */ /* 0x000fe20000100800 */
[----:B-1----:R-:W-:Y:S01]  /*16470*/  MOV R8, R14 ;  /* 0x0000000e00087202 */ /* 0x002fe20000000f00 */
[----:B------:R-:W-:Y:S02]  /*16480*/  IMAD.MOV.U32 R9, RZ, RZ, R10 ;  /* 0x000000ffff097224 */ /* 0x000fe400078e000a */
[----:B------:R-:W-:Y:S04]  /*16490*/  STL [R1+0xa04], R16 ;  /* 0x000a041001007387 */ /* 0x000fe80000100800 */
[----:B------:R-:W-:Y:S01]  /*164a0*/  STL [R1+0xa28], R12 ;  /* 0x000a280c01007387 */ /* 0x000fe20000100800 */
[----:B------:R-:W-:-:S03]  /*164b0*/  LEA.HI.X.SX32 R7, R7, R2, 0x2, P4 ;  /* 0x0000000207077211 */ /* 0x000fc600020f16ff */
[----:B------:R1:W-:Y:S04]  /*164c0*/  STL [R1+0xa14], R10 ;  /* 0x000a140a01007387 */ /* 0x0003e80000100800 */
[----:B------:R2:W-:Y:S01]  /*164d0*/  LDGSTS.E [R13+0x15600], [R8.64], P1 ;  /* 0x15600000080d7fae */ /* 0x0005e2000892184a */
[----:B------:R-:W-:-:S03]  /*164e0*/  ISETP.GE.AND P4, PT, R251, RZ, PT ;  /* 0x000000fffb00720c */ /* 0x000fc60003f86270 */
[----:B------:R-:W-:Y:S01]  /*164f0*/  STL [R1+0xa38], R11 ;  /* 0x000a380b01007387 */ /* 0x000fe20000100800 */
[----:B-1----:R-:W-:-:S03]  /*16500*/  LOP3.LUT R10, R250, 0x176, RZ, 0xfc, !PT ;  /* 0x00000176fa0a7812 */ /* 0x002fc600078efcff */
[----:B------:R1:W-:Y:S01]  /*16510*/  STL [R1+0xa24], R5 ;  /* 0x000a240501007387 */ /* 0x0003e20000100800 */
[----:B--2---:R-:W-:Y:S02]  /*16520*/  IMAD.MOV.U32 R8, RZ, RZ, R12 ;  /* 0x000000ffff087224 */ /* 0x004fe400078e000c */
[----:B------:R-:W-:Y:S01]  /*16530*/  IMAD.MOV.U32 R9, RZ, RZ, R5 ;  /* 0x000000ffff097224 */ /* 0x000fe200078e0005 */
[----:B------:R-:W-:Y:S01]  /*16540*/  STL [R1+0xdcc], R10 ;  /* 0x000dcc0a01007387 */ /* 0x000fe20000100800 */
[----:B-1----:R-:W-:-:S03]  /*16550*/  IABS R5, R10 ;  /* 0x0000000a00057213 */ /* 0x002fc60000000000 */
[----:B------:R1:W-:Y:S04]  /*16560*/  LDGSTS.E [R13+0x15e00], [R8.64], P1 ;  /* 0x15e00000080d7fae */ /* 0x0003e8000892184a */
[----:B------:R2:W-:Y:S01]  /*16570*/  STL [R1+0xa34], R7 ;  /* 0x000a340701007387 */ /* 0x0005e20000100800 */
[----:B-1----:R-:W-:Y:S02]  /*16580*/  IMAD.MOV.U32 R8, RZ, RZ, R11 ;  /* 0x000000ffff087224 */ /* 0x002fe400078e000b */
[----:B------:R-:W-:Y:S02]  /*16590*/  IMAD.MOV.U32 R9, RZ, RZ, R7 ;  /* 0x000000ffff097224 */ /* 0x000fe400078e0007 */
[----:B--2---:R-:W-:-:S03]  /*165a0*/  IMAD.HI.U32 R7, R6, R5, RZ ;  /* 0x0000000506077227 */ /* 0x004fc600078e00ff */
[----:B------:R1:W-:Y:S01]  /*165b0*/  LDGSTS.E [R13+0x16600], [R8.64], P1 ;  /* 0x16600000080d7fae */ /* 0x0003e2000892184a */
[----:B------:R-:W-:Y:S01]  /*165c0*/  LOP3.LUT R12, R250, 0x17e, RZ, 0xfc, !PT ;  /* 0x0000017efa0c7812 */ /* 0x000fe200078efcff */
[----:B-1----:R-:W-:Y:S02]  /*165d0*/  IMAD.MOV R8, RZ, RZ, -R7 ;  /* 0x000000ffff087224 */ /* 0x002fe400078e0a07 */
[----:B------:R-:W-:Y:S02]  /*165e0*/  IMAD.MOV.U32 R7, RZ, RZ, R238 ;  /* 0x000000ffff077224 */ /* 0x000fe400078e00ee */
[----:B------:R-:W-:Y:S02]  /*165f0*/  IMAD R5, R4, R8, R5 ;  /* 0x0000000804057224 */ /* 0x000fe400078e0205 */
[----:B------:R-:W-:-:S03]  /*16600*/  @!P4 IMAD.MOV R7, RZ, RZ, -R7 ;  /* 0x000000ffff07c224 */ /* 0x000fc600078e0a07 */
[----:B------:R-:W-:Y:S02]  /*16610*/  ISETP.GT.U32.AND P2, PT, R4, R5, PT ;  /* 0x000000050400720c */ /* 0x000fe40003f44070 */
[----:B------:R-:W-:Y:S02]  /*16620*/  SEL R8, R157, R7, !P3 ;  /* 0x000000079d087207 */ /* 0x000fe40005800000 */
[----:B------:R-:W-:-:S03]  /*16630*/  IABS R7, R12 ;  /* 0x0000000c00077213 */ /* 0x000fc60000000000 */
[----:B------:R-:W-:Y:S02]  /*16640*/  IMAD R9, R8, c[0x0][0x190], RZ ;  /* 0x0000640008097a24 */ /* 0x000fe400078e02ff */
[----:B------:R-:W-:-:S04]  /*16650*/  IMAD.HI.U32 R8, R6, R7, RZ ;  /* 0x0000000706087227 */ /* 0x000fc800078e00ff */
[----:B------:R-:W-:Y:S02]  /*16660*/  IMAD.MOV R8, RZ, RZ, -R8 ;  /* 0x000000ffff087224 */ /* 0x000fe400078e0a08 */
[----:B------:R-:W-:Y:S01]  /*16670*/  @!P2 IMAD.IADD R5, R5, 0x1, -R4 ;  /* 0x000000010505a824 */ /* 0x000fe200078e0a04 */
[----:B------:R-:W-:Y:S01]  /*16680*/  LEA R11, P4, R9, R3, 0x2 ;  /* 0x00000003090b7211 */ /* 0x000fe200078810ff */
[----:B------:R-:W-:-:S03]  /*16690*/  IMAD R7, R4, R8, R7 ;  /* 0x0000000804077224 */ /* 0x000fc600078e0207 */
[C---:B------:R-:W-:Y:S02]  /*166a0*/  ISETP.GT.U32.AND P2, PT, R4.reuse, R5, PT ;  /* 0x000000050400720c */ /* 0x040fe40003f44070 */
[----:B------:R-:W-:Y:S02]  /*166b0*/  LEA.HI.X.SX32 R14, R9, R2, 0x2, P4 ;  /* 0x00000002090e7211 */ /* 0x000fe400020f16ff */
[----:B------:R-:W-:Y:S02]  /*166c0*/  ISETP.GT.U32.AND P5, PT, R4, R7, PT ;  /* 0x000000070400720c */ /* 0x000fe40003fa4070 */
[----:B------:R-:W-:Y:S01]  /*166d0*/  ISETP.GE.AND P4, PT, R10, RZ, PT ;  /* 0x000000ff0a00720c */ /* 0x000fe20003f86270 */
[----:B------:R-:W-:Y:S01]  /*166e0*/  STL [R1+0xdc8], R12 ;  /* 0x000dc80c01007387 */ /* 0x000fe20000100800 */
[----:B------:R-:W-:Y:S02]  /*166f0*/  IMAD.MOV.U32 R8, RZ, RZ, R11 ;  /* 0x000000ffff087224 */ /* 0x000fe400078e000b */
[----:B------:R-:W-:Y:S01]  /*16700*/  IMAD.MOV.U32 R9, RZ, RZ, R14 ;  /* 0x000000ffff097224 */ /* 0x000fe200078e000e */
[----:B------:R1:W-:Y:S02]  /*16710*/  STL [R1+0xa48], R11 ;  /* 0x000a480b01007387 */ /* 0x0003e40000100800 */
[----:B------:R-:W-:-:S02]  /*16720*/  @!P2 IMAD.IADD R5, R5, 0x1, -R4 ;  /* 0x000000010505a824 */ /* 0x000fc400078e0a04 */
[----:B------:R2:W-:Y:S01]  /*16730*/  LDGSTS.E [R13+0x16e00], [R8.64], P1 ;  /* 0x16e00000080d7fae */ /* 0x0005e2000892184a */
[----:B-1----:R-:W-:Y:S02]  /*16740*/  LOP3.LUT R11, R250, 0x186, RZ, 0xfc, !PT ;  /* 0x00000186fa0b7812 */ /* 0x002fe400078efcff */
[----:B------:R-:W-:Y:S02]  /*16750*/  @!P5 IADD3 R7, R7, -R4, RZ ;  /* 0x800000040707d210 */ /* 0x000fe40007ffe0ff */
[----:B--2---:R-:W-:Y:S01]  /*16760*/  IABS R8, R11 ;  /* 0x0000000b00087213 */ /* 0x004fe20000000000 */
[----:B------:R-:W-:Y:S01]  /*16770*/  @!P4 IMAD.MOV R5, RZ, RZ, -R5 ;  /* 0x000000ffff05c224 */ /* 0x000fe200078e0a05 */
[----:B------:R-:W-:-:S03]  /*16780*/  ISETP.GT.U32.AND P2, PT, R4, R7, PT ;  /* 0x000000070400720c */ /* 0x000fc60003f44070 */
[----:B------:R-:W-:Y:S01]  /*16790*/  IMAD.HI.U32 R9, R6, R8, RZ ;  /* 0x0000000806097227 */ /* 0x000fe200078e00ff */
[----:B------:R-:W-:-:S03]  /*167a0*/  ISETP.GE.AND P4, PT, R12, RZ, PT ;  /* 0x000000ff0c00720c */ /* 0x000fc60003f86270 */
[----:B------:R-:W-:Y:S01]  /*167b0*/  IMAD.MOV R10, RZ, RZ, -R9 ;  /* 0x000000ffff0a7224 */ /* 0x000fe200078e0a09 */
[----:B------:R-:W-:-:S05]  /*167c0*/  SEL R9, R157, R5, !P3 ;  /* 0x000000059d097207 */ /* 0x000fca0005800000 */
[----:B------:R-:W-:Y:S02]  /*167d0*/  IMAD R9, R9, c[0x0][0x190], RZ ;  /* 0x0000640009097a24 */ /* 0x000fe400078e02ff */
[----:B------:R-:W-:-:S03]  /*167e0*/  @!P2 IMAD.IADD R7, R7, 0x1, -R4 ;  /* 0x000000010707a824 */ /* 0x000fc600078e0a04 */
[C---:B------:R-:W-:Y:S01]  /*167f0*/  LEA R12, P2, R9.reuse, R3, 0x2 ;  /* 0x00000003090c7211 */ /* 0x040fe200078410ff */
[----:B------:R1:W-:Y:S01]  /*16800*/  STL [R1+0xa44], R14 ;  /* 0x000a440e01007387 */ /* 0x0003e20000100800 */
[----:B------:R-:W-:Y:S02]  /*16810*/  @!P4 IMAD.MOV R7, RZ, RZ, -R7 ;  /* 0x000000ffff07c224 */ /* 0x000fe400078e0a07 */
[----:B------:R-:W-:Y:S02]  /*16820*/  IMAD R5, R4, R10, R8 ;  /* 0x0000000a04057224 */ /* 0x000fe400078e0208 */
[----:B------:R-:W-:Y:S01]  /*16830*/  IMAD.MOV.U32 R8, RZ, RZ, R12 ;  /* 0x000000ffff087224 */ /* 0x000fe200078e000c */
[----:B-1----:R-:W-:Y:S02]  /*16840*/  LEA.HI.X.SX32 R14, R9, R2, 0x2, P2 ;  /* 0x00000002090e7211 */ /* 0x002fe400010f16ff */
[----:B------:R-:W-:-:S03]  /*16850*/  SEL R7, R157, R7, !P3 ;  /* 0x000000079d077207 */ /* 0x000fc60005800000 */
[----:B------:R-:W-:Y:S01]  /*16860*/  IMAD.MOV.U32 R9, RZ, RZ, R14 ;  /* 0x000000ffff097224 */ /* 0x000fe200078e000e */
[----:B------:R-:W-:-:S04]  /*16870*/  ISETP.GT.U32.AND P2, PT, R4, R5, PT ;  /* 0x000000050400720c */ /* 0x000fc80003f44070 */
[----:B------:R1:W-:Y:S04]  /*16880*/  LDGSTS.E [R13+0x17600], [R8.64], P1 ;  /* 0x17600000080d7fae */ /* 0x0003e8000892184a */
[----:B------:R-:W-:Y:S01]  /*16890*/  STL [R1+0xdc4], R11 ;  /* 0x000dc40b01007387 */ /* 0x000fe20000100800 */
[----:B-1----:R-:W-:-:S03]  /*168a0*/  IMAD R8, R7, c[0x0][0x190], RZ ;  /* 0x0000640007087a24 */ /* 0x002fc600078e02ff */
[----:B------:R1:W-:Y:S02]  /*168b0*/  STL [R1+0x8b0], R12 ;  /* 0x0008b00c01007387 */ /* 0x0003e40000100800 */
[----:B------:R-:W-:Y:S01]  /*168c0*/  LEA R10, P4, R8, R3, 0x2 ;  /* 0x00000003080a7211 */ /* 0x000fe200078810ff */
[----:B------:R-:W-:Y:S01]  /*168d0*/  @!P2 IMAD.IADD R5, R5, 0x1, -R4 ;  /* 0x000000010505a824 */ /* 0x000fe200078e0a04 */
[----:B------:R-:W-:Y:S02]  /*168e0*/  LOP3.LUT R15, R250, 0x18e, RZ, 0xfc, !PT ;  /* 0x0000018efa0f7812 */ /* 0x000fe400078efcff */
[----:B-1----:R-:W-:Y:S01]  /*168f0*/  LEA.HI.X.SX32 R12, R8, R2, 0x2, P4 ;  /* 0x00000002080c7211 */ /* 0x002fe200020f16ff */
[----:B------:R-:W-:Y:S01]  /*16900*/  IMAD.MOV.U32 R8, RZ, RZ, R10 ;  /* 0x000000ffff087224 */ /* 0x000fe200078e000a */
[----:B------:R-:W-:-:S03]  /*16910*/  IABS R7, R15 ;  /* 0x0000000f00077213 */ /* 0x000fc60000000000 */
[----:B------:R-:W-:Y:S01]  /*16920*/  IMAD.MOV.U32 R9, RZ, RZ, R12 ;  /* 0x000000ffff097224 */ /* 0x000fe200078e000c */
[----:B------:R-:W-:Y:S01]  /*16930*/  ISETP.GT.U32.AND P2, PT, R4, R5, PT ;  /* 0x000000050400720c */ /* 0x000fe20003f44070 */
[----:B------:R-:W-:Y:S01]  /*16940*/  STL [R1+0x8ac], R14 ;  /* 0x0008ac0e01007387 */ /* 0x000fe20000100800 */
[----:B------:R-:W-:-:S03]  /*16950*/  ISETP.GE.AND P4, PT, R11, RZ, PT ;  /* 0x000000ff0b00720c */ /* 0x000fc60003f86270 */
[----:B------:R1:W-:Y:S04]  /*16960*/  LDGSTS.E [R13+0x17e00], [R8.64], P1 ;  /* 0x17e00000080d7fae */ /* 0x0003e8000892184a */
[----:B------:R-:W-:Y:S04]  /*16970*/  STL [R1+0xdc0], R15 ;  /* 0x000dc00f01007387 */ /* 0x000fe80000100800 */
[----:B------:R-:W-:Y:S01]  /*16980*/  STL [R1+0x8b8], R10 ;  /* 0x0008b80a01007387 */ /* 0x000fe20000100800 */
[----:B-1----:R-:W-:-:S03]  /*16990*/  IMAD.HI.U32 R8, R6, R7, RZ ;  /* 0x0000000706087227 */ /* 0x002fc600078e00ff */
[----:B------:R1:W-:Y:S01]  /*169a0*/  STL [R1+0x8b4], R12 ;  /* 0x0008b40c01007387 */ /* 0x0003e20000100800 */
[----:B------:R-:W-:Y:S02]  /*169b0*/  IMAD.MOV R8, RZ, RZ, -R8 ;  /* 0x000000ffff087224 */ /* 0x000fe400078e0a08 */
[----:B------:R-:W-:Y:S02]  /*169c0*/  @!P2 IMAD.IADD R5, R5, 0x1, -R4 ;  /* 0x000000010505a824 */ /* 0x000fe400078e0a04 */
[----:B------:R-:W-:Y:S01]  /*169d0*/  IMAD R7, R4, R8, R7 ;  /* 0x0000000804077224 */ /* 0x000fe200078e0207 */
[----:B-1----:R-:W-:-:S04]  /*169e0*/  LOP3.LUT R12, R250, 0x196, RZ, 0xfc, !PT ;  /* 0x00000196fa0c7812 */ /* 0x002fc800078efcff */
[----:B------:R-:W-:Y:S01]  /*169f0*/  IABS R8, R12 ;  /* 0x0000000c00087213 */ /* 0x000fe20000000000 */
[----:B------:R-:W-:Y:S01]  /*16a00*/  @!P4 IMAD.MOV R5, RZ, RZ, -R5 ;  /* 0x000000ffff05c224 */ /* 0x000fe200078e0a05 */
[----:B------:R-:W-:-:S03]  /*16a10*/  ISETP.GT.U32.AND P2, PT, R4, R7, PT ;  /* 0x000000070400720c */ /* 0x000fc60003f44070 */
[----:B------:R-:W-:-:S04]  /*16a20*/  IMAD.HI.U32 R9, R6, R8, RZ ;  /* 0x0000000806097227 */ /* 0x000fc800078e00ff */
[----:B------:R-:W-:Y:S01]  /*16a30*/  IMAD.MOV R10, RZ, RZ, -R9 ;  /* 0x000000ffff0a7224 */ /* 0x000fe200078e0a09 */
[----:B------:R-:W-:-:S05]  /*16a40*/  SEL R9, R157, R5, !P3 ;  /* 0x000000059d097207 */ /* 0x000fca0005800000 */
[----:B------:R-:W-:Y:S01]  /*16a50*/  IMAD R9, R9, c[0x0][0x190], RZ ;  /* 0x0000640009097a24 */ /* 0x000fe200078e02ff */
[----:B------:R-:W-:-:S04]  /*16a60*/  @!P2 IADD3 R7, R7, -R4, RZ ;  /* 0x800000040707a210 */ /* 0x000fc80007ffe0ff */
[C---:B------:R-:W-:Y:S02]  /*16a70*/  LEA R11, P4, R9.reuse, R3, 0x2 ;  /* 0x00000003090b7211 */ /* 0x040fe400078810ff */
[C---:B------:R-:W-:Y:S02]  /*16a80*/  ISETP.GT.U32.AND P2, PT, R4.reuse, R7, PT ;  /* 0x000000070400720c */ /* 0x040fe40003f44070 */
[----:B------:R-:W-:Y:S02]  /*16a90*/  LEA.HI.X.SX32 R14, R9, R2, 0x2, P4 ;  /* 0x00000002090e7211 */ /* 0x000fe400020f16ff */
[----:B------:R-:W-:Y:S01]  /*16aa0*/  ISETP.GE.AND P4, PT, R15, RZ, PT ;  /* 0x000000ff0f00720c */ /* 0x000fe20003f86270 */
[----:B------:R-:W-:-:S08]  /*16ab0*/  IMAD R5, R4, R10, R8 ;  /* 0x0000000a04057224 */ /* 0x000fd000078e0208 */
[----:B------:R-:W-:Y:S01]  /*16ac0*/  @!P2 IMAD.IADD R7, R7, 0x1, -R4 ;  /* 0x000000010707a824 */ /* 0x000fe200078e0a04 */
[----:B------:R-:W-:-:S03]  /*16ad0*/  ISETP.GT.U32.AND P2, PT, R4, R5, PT ;  /* 0x000000050400720c */ /* 0x000fc60003f44070 */
[----:B------:R-:W-:-:S05]  /*16ae0*/  @!P4 IMAD.MOV R7, RZ, RZ, -R7 ;  /* 0x000000ffff07c224 */ /* 0x000fca00078e0a07 */
[----:B------:R-:W-:-:S05]  /*16af0*/  SEL R7, R157, R7, !P3 ;  /* 0x000000079d077207 */ /* 0x000fca0005800000 */
[----:B------:R-:W-:Y:S02]  /*16b00*/  IMAD R7, R7, c[0x0][0x190], RZ ;  /* 0x0000640007077a24 */ /* 0x000fe400078e02ff */
[----:B------:R-:W-:Y:S01]  /*16b10*/  @!P2 IMAD.IADD R5, R5, 0x1, -R4 ;  /* 0x000000010505a824 */ /* 0x000fe200078e0a04 */
[----:B------:R-:W-:Y:S02]  /*16b20*/  STL [R1+0xdbc], R12 ;  /* 0x000dbc0c01007387 */ /* 0x000fe40000100800 */
[C---:B------:R-:W-:Y:S02]  /*16b30*/  LEA R10, P4, R7.reuse, R3, 0x2 ;  /* 0x00000003070a7211 */ /* 0x040fe400078810ff */
[----:B------:R-:W-:Y:S01]  /*16b40*/  ISETP.GT.U32.AND P2, PT, R4, R5, PT ;  /* 0x000000050400720c */ /* 0x000fe20003f44070 */
[----:B------:R1:W-:Y:S01]  /*16b50*/  STL [R1+0x8a8], R11 ;  /* 0x0008a80b01007387 */ /* 0x0003e20000100800 */
[----:B------:R-:W-:Y:S01]  /*16b60*/  IMAD.MOV.U32 R8, RZ, RZ, R11 ;  /* 0x000000ffff087224 */ /* 0x000fe200078e000b */
[----:B-1----:R-:W-:-:S02]  /*16b70*/  LEA.HI.X.SX32 R11, R7, R2, 0x2, P4 ;  /* 0x00000002070b7211 */ /* 0x002fc400020f16ff */
[----:B------:R-:W-:Y:S01]  /*16b80*/  ISETP.GE.AND P4, PT, R12, RZ, PT ;  /* 0x000000ff0c00720c */ /* 0x000fe20003f86270 */
[----:B------:R-:W-:-:S07]  /*16b90*/  IMAD.MOV.U32 R9, RZ, RZ, R14 ;  /* 0x000000ffff097224 */ /* 0x000fce00078e000e */
[----:B------:R-:W-:Y:S01]  /*16ba0*/  @!P2 IMAD.IADD R5, R5, 0x1, -R4 ;  /* 0x000000010505a824 */ /* 0x000fe200078e0a04 */
[----:B------:R-:W-:Y:S04]  /*16bb0*/  STL [R1+0x8a4], R14 ;  /* 0x0008a40e01007387 */ /* 0x000fe80000100800 */
[----:B------:R1:W-:Y:S04]  /*16bc0*/  LDGSTS.E [R13+0x18600], [R8.64], P1 ;  /* 0x18600000080d7fae */ /* 0x0003e8000892184a */
[----:B------:R2:W-:Y:S01]  /*16bd0*/  STL [R1+0x8a0], R10 ;  /* 0x0008a00a01007387 */ /* 0x0005e20000100800 */
[----:B------:R-:W-:-:S02]  /*16be0*/  @!P4 IMAD.MOV R5, RZ, RZ, -R5 ;  /* 0x000000ffff05c224 */ /* 0x000fc400078e0a05 */
[----:B-1----:R-:W-:Y:S01]  /*16bf0*/  IMAD.MOV.U32 R8, RZ, RZ, R10 ;  /* 0x000000ffff087224 */ /* 0x002fe200078e000a */
[----:B--2---:R-:W-:Y:S01]  /*16c00*/  LOP3.LUT R10, R250, 0x19e, RZ, 0xfc, !PT ;  /* 0x0000019efa0a7812 */ /* 0x004fe200078efcff */
[----:B------:R-:W-:Y:S01]  /*16c10*/  IMAD.MOV.U32 R9, RZ, RZ, R11 ;  /* 0x000000ffff097224 */ /* 0x000fe200078e000b */
[----:B------:R-:W-:Y:S02]  /*16c20*/  SEL R7, R157, R5, !P3 ;  /* 0x000000059d077207 */ /* 0x000fe40005800000 */
[----:B------:R-:W-:Y:S02]  /*16c30*/  IABS R5, R10 ;  /* 0x0000000a00057213 */ /* 0x000fe40000000000 */
[----:B------:R1:W-:Y:S04]  /*16c40*/  LDGSTS.E [R13+0x18e00], [R8.64], P1 ;  /* 0x18e00000080d7fae */ /* 0x0003e8000892184a */
[----:B------:R2:W-:Y:S01]  /*16c50*/  STL [R1+0x894], R11 ;  /* 0x0008940b01007387 */ /* 0x0005e20000100800 */
[----:B-1----:R-:W-:-:S02]  /*16c60*/  IMAD R8, R7, c[0x0][0x190], RZ ;  /* 0x0000640007087a24 */ /* 0x002fc400078e02ff */
[----:B------:R-:W-:-:S04]  /*16c70*/  IMAD.HI.U32 R7, R6, R5, RZ ;  /* 0x0000000506077227 */ /* 0x000fc800078e00ff */
[----:B------:R-:W-:Y:S01]  /*16c80*/  IMAD.MOV R7, RZ, RZ, -R7 ;  /* 0x000000ffff077224 */ /* 0x000fe200078e0a07 */
[----:B--2---:R-:W-:-:S03]  /*16c90*/  LEA R11, P2, R8, R3, 0x2 ;  /* 0x00000003080b7211 */ /* 0x004fc600078410ff */
[----:B------:R-:W-:Y:S01]  /*16ca0*/  IMAD R5, R4, R7, R5 ;  /* 0x0000000704057224 */ /* 0x000fe200078e0205 */
[----:B------:R-:W-:-:S04]  /*16cb0*/  LEA.HI.X.SX32 R12, R8, R2, 0x2, P2 ;  /* 0x00000002080c7211 */ /* 0x000fc800010f16ff */
[----:B------:R-:W-:Y:S01]  /*16cc0*/  ISETP.GT.U32.AND P2, PT, R4, R5, PT ;  /* 0x000000050400720c */ /* 0x000fe20003f44070 */
[----:B------:R-:W-:Y:S02]  /*16cd0*/  IMAD.MOV.U32 R8, RZ, RZ, R11 ;  /* 0x000000ffff087224 */ /* 0x000fe400078e000b */
[----:B------:R-:W-:Y:S01]  /*16ce0*/  IMAD.MOV.U32 R9, RZ, RZ, R12 ;  /* 0x000000ffff097224 */ /* 0x000fe200078e000c */
[----:B------:R-:W-:-:S04]  /*16cf0*/  LOP3.LUT R15, R250, 0x1a6, RZ, 0xfc, !PT ;  /* 0x000001a6fa0f7812 */ /* 0x000fc800078efcff */
[----:B------:R1:W-:Y:S01]  /*16d00*/  LDGSTS.E [R13+0x19600], [R8.64], P1 ;  /* 0x19600000080d7fae */ /* 0x0003e2000892184a */
[----:B------:R-:W-:-:S04]  /*16d10*/  LOP3.LUT R14, R250, 0x1ae, RZ, 0xfc, !PT ;  /* 0x000001aefa0e7812 */ /* 0x000fc800078efcff */
[----:B------:R-:W-:Y:S01]  /*16d20*/  @!P2 IMAD.IADD R5, R5, 0x1, -R4 ;  /* 0x000000010505a824 */ /* 0x000fe200078e0a04 */
[----:B-1----:R-:W-:-:S04]  /*16d30*/  IABS R8, R15 ;  /* 0x0000000f00087213 */ /* 0x002fc80000000000 */
[----:B------:R-:W-:Y:S01]  /*16d40*/  ISETP.GT.U32.AND P2, PT, R4, R5, PT ;  /* 0x000000050400720c */ /* 0x000fe20003f44070 */
[----:B------:R-:W-:Y:S01]  /*16d50*/  IMAD.HI.U32 R9, R6, R8, RZ ;  /* 0x0000000806097227 */ /* 0x000fe200078e00ff */
[----:B------:R-:W-:-:S03]  /*16d60*/  IABS R7, R14 ;  /* 0x0000000e00077213 */ /* 0x000fc60000000000 */
[----:B------:R-:W-:Y:S01]  /*16d70*/  IMAD.MOV R9, RZ, RZ, -R9 ;  /* 0x000000ffff097224 */ /* 0x000fe200078e0a09 */
[----:B------:R-:W-:-:S03]  /*16d80*/  ISETP.GE.AND P4, PT, R10, RZ, PT ;  /* 0x000000ff0a00720c */ /* 0x000fc60003f86270 */
[----:B------:R-:W-:Y:S02]  /*16d90*/  IMAD R8, R4, R9, R8 ;  /* 0x0000000904087224 */ /* 0x000fe400078e0208 */
[----:B------:R-:W-:-:S05]  /*16da0*/  IMAD.HI.U32 R9, R6, R7, RZ ;  /* 0x0000000706097227 */ /* 0x000fca00078e00ff */
[----:B------:R-:W-:Y:S01]  /*16db0*/  IADD3 R9, -R9, RZ, RZ ;  /* 0x000000ff09097210 */ /* 0x000fe20007ffe1ff */
[----:B------:R-:W-:Y:S01]  /*16dc0*/  @!P2 IMAD.IADD R5, R5, 0x1, -R4 ;  /* 0x000000010505a824 */ /* 0x000fe200078e0a04 */
[----:B------:R-:W-:-:S03]  /*16dd0*/  ISETP.GT.U32.AND P2, PT, R4, R8, PT ;  /* 0x000000080400720c */ /* 0x000fc60003f44070 */
[----:B------:R-:W-:Y:S02]  /*16de0*/  IMAD R7, R4, R9, R7 ;  /* 0x0000000904077224 */ /* 0x000fe400078e0207 */
[----:B------:R-:W-:-:S03]  /*16df0*/  @!P4 IMAD.MOV R5, RZ, RZ, -R5 ;  /* 0x000000ffff05c224 */ /* 0x000fc600078e0a05 */
[----:B------:R-:W-:Y:S02]  /*16e00*/  ISETP.GT.U32.AND P4, PT, R4, R7, PT ;  /* 0x000000070400720c */ /* 0x000fe40003f84070 */
[----:B------:R-:W-:Y:S01]  /*16e10*/  SEL R9, R157, R5, !P3 ;  /* 0x000000059d097207 */ /* 0x000fe20005800000 */
[----:B------:R1:W-:Y:S02]  /*16e20*/  STL [R1+0xdb8], R10 ;  /* 0x000db80a01007387 */ /* 0x0003e40000100800 */
[----:B------:R-:W-:Y:S02]  /*16e30*/  @!P2 IMAD.IADD R8, R8, 0x1, -R4 ;  /* 0x000000010808a824 */ /* 0x000fe400078e0a04 */
[----:B------:R2:W-:Y:S03]  /*16e40*/  STL [R1+0x89c], R11 ;  /* 0x00089c0b01007387 */ /* 0x0005e60000100800 */
[----:B------:R-:W-:Y:S01]  /*16e50*/  ISETP.GT.U32.AND P2, PT, R4, R8, PT ;  /* 0x000000080400720c */ /* 0x000fe20003f44070 */
[----:B-1----:R-:W-:-:S02]  /*16e60*/  IMAD R10, R9, c[0x0][0x190], RZ ;  /* 0x00006400090a7a24 */ /* 0x002fc400078e02ff */
[----:B------:R-:W-:Y:S01]  /*16e70*/  @!P4 IMAD.IADD R7, R7, 0x1, -R4 ;  /* 0x000000010707c824 */ /* 0x000fe200078e0a04 */
[----:B------:R-:W-:Y:S02]  /*16e80*/  ISETP.GE.AND P4, PT, R15, RZ, PT ;  /* 0x000000ff0f00720c */ /* 0x000fe40003f86270 */
[C---:B--2---:R-:W-:Y:S01]  /*16e90*/  LEA R11, P5, R10.reuse, R3, 0x2 ;  /* 0x000000030a0b7211 */ /* 0x044fe200078a10ff */
[----:B------:R1:W-:Y:S03]  /*16ea0*/  STL [R1+0x898], R12 ;  /* 0x0008980c01007387 */ /* 0x0003e60000100800 */
[----:B------:R-:W-:Y:S02]  /*16eb0*/  LEA.HI.X.SX32 R16, R10, R2, 0x2, P5 ;  /* 0x000000020a107211 */ /* 0x000fe400028f16ff */
[----:B------:R-:W-:Y:S02]  /*16ec0*/  ISETP.GT.U32.AND P5, PT, R4, R7, PT ;  /* 0x000000070400720c */ /* 0x000fe40003fa4070 */
[----:B-1----:R-:W-:-:S02]  /*16ed0*/  LOP3.LUT R12, R250, 0x1b6, RZ, 0xfc, !PT ;  /* 0x000001b6fa0c7812 */ /* 0x002fc400078efcff */
[----:B------:R-:W-:Y:S02]  /*16ee0*/  ISETP.GE.AND P6, PT, R14, RZ, PT ;  /* 0x000000ff0e00720c */ /* 0x000fe40003fc6270 */
[----:B------:R-:W-:Y:S01]  /*16ef0*/  IABS R5, R12 ;  /* 0x0000000c00057213 */ /* 0x000fe20000000000 */
[----:B------:R-:W-:-:S04]  /*16f00*/  @!P2 IMAD.IADD R8, R8, 0x1, -R4 ;  /* 0x000000010808a824 */ /* 0x000fc800078e0a04 */
[----:B------:R-:W-:-:S04]  /*16f10*/  IMAD.HI.U32 R9, R6, R5, RZ ;  /* 0x0000000506097227 */ /* 0x000fc800078e00ff */
[----:B------:R-:W-:Y:S02]  /*16f20*/  @!P4 IMAD.MOV R8, RZ, RZ, -R8 ;  /* 0x000000ffff08c224 */ /* 0x000fe400078e0a08 */
[----:B------:R-:W-:Y:S02]  /*16f30*/  IMAD.MOV R9, RZ, RZ, -R9 ;  /* 0x000000ffff097224 */ /* 0x000fe400078e0a09 */
[----:B------:R-:W-:Y:S01]  /*16f40*/  @!P5 IMAD.IADD R7, R7, 0x1, -R4 ;  /* 0x000000010707d824 */ /* 0x000fe200078e0a04 */
[C---:B------:R-:W-:Y:S01]  /*16f50*/  SEL R8, R157.reuse, R8, !P3 ;  /* 0x000000089d087207 */ /* 0x040fe20005800000 */
[----:B------:R-:W-:Y:S02]  /*16f60*/  IMAD R5, R4, R9, R5 ;  /* 0x0000000904057224 */ /* 0x000fe400078e0205 */
[----:B------:R-:W-:Y:S02]  /*16f70*/  @!P6 IMAD.MOV R7, RZ, RZ, -R7 ;  /* 0x000000ffff07e224 */ /* 0x000fe400078e0a07 */
[----:B------:R-:W-:Y:S01]  /*16f80*/  IMAD R8, R8, c[0x0][0x190], RZ ;  /* 0x0000640008087a24 */ /* 0x000fe200078e02ff */
[----:B------:R-:W-:Y:S01]  /*16f90*/  ISETP.GT.U32.AND P2, PT, R4, R5, PT ;  /* 0x000000050400720c */ /* 0x000fe20003f44070 */
[----:B------:R-:W-:Y:S01]  /*16fa0*/  STL [R1+0xdb4], R15 ;  /* 0x000db40f01007387 */ /* 0x000fe20000100800 */
[----:B------:R-:W-:Y:S01]  /*16fb0*/  SEL R7, R157, R7, !P3 ;  /* 0x000000079d077207 */ /* 0x000fe20005800000 */
[----:B------:R-:W-:-:S02]  /*16fc0*/  IMAD.MOV.U32 R10, RZ, RZ, R11 ;  /* 0x000000ffff0a7224 */ /* 0x000fc400078e000b */
[----:B------:R1:W-:Y:S01]  /*16fd0*/  STL [R1+0xdb0], R14 ;  /* 0x000db00e01007387 */ /* 0x0003e20000100800 */
[----:B------:R-:W-:-:S03]  /*16fe0*/  LEA R9, P4, R8, R3, 0x2 ;  /* 0x0000000308097211 */ /* 0x000fc600078810ff */
[----:B------:R-:W-:Y:S01]  /*16ff0*/  STL [R1+0xdac], R12 ;  /* 0x000dac0c01007387 */ /* 0x000fe20000100800 */
[----:B------:R-:W-:-:S03]  /*17000*/  IMAD R7, R7, c[0x0][0x190], RZ ;  /* 0x0000640007077a24 */ /* 0x000fc600078e02ff */
[----:B------:R2:W-:Y:S01]  /*17010*/  STL [R1+0x88c], R11 ;  /* 0x00088c0b01007387 */ /* 0x0005e20000100800 */
[----:B-1----:R-:W-:Y:S01]  /*17020*/  LEA.HI.X.SX32 R14, R8, R2, 0x2, P4 ;  /* 0x00000002080e7211 */ /* 0x002fe200020f16ff */
[----:B------:R-:W-:Y:S02]  /*17030*/  IMAD.MOV.U32 R8, RZ, RZ, R9 ;  /* 0x000000ffff087224 */ /* 0x000fe400078e0009 */
[----:B------:R-:W-:Y:S01]  /*17040*/  STL [R1+0x888], R16 ;  /* 0x0008881001007387 */ /* 0x000fe20000100800 */
[----:B--2---:R-:W-:-:S03]  /*17050*/  IMAD.MOV.U32 R11, RZ, RZ, R16 ;  /* 0x000000ffff0b7224 */ /* 0x004fc600078e0010 */
[----:B------:R1:W-:Y:S01]  /*17060*/  STL [R1+0x874], R9 ;  /* 0x0008740901007387 */ /* 0x0003e20000100800 */
[----:B------:R-:W-:-:S03]  /*17070*/  @!P2 IMAD.IADD R5, R5, 0x1, -R4 ;  /* 0x000000010505a824 */ /* 0x000fc600078e0a04 */
[----:B------:R2:W-:Y:S01]  /*17080*/  LDGSTS.E [R13+0x19e00], [R10.64], P1 ;  /* 0x19e000000a0d7fae */ /* 0x0005e2000892184a */
[----:B-1----:R-:W-:Y:S01]  /*17090*/  IMAD.MOV.U32 R9, RZ, RZ, R14 ;  /* 0x000000ffff097224 */ /* 0x002fe200078e000e */
[----:B------:R-:W-:Y:S02]  /*170a0*/  ISETP.GT.U32.AND P2, PT, R4, R5, PT ;  /* 0x000000050400720c */ /* 0x000fe40003f44070 */
[----:B------:R-:W-:Y:S01]  /*170b0*/  STL [R1+0x848], R14 ;  /* 0x0008480e01007387 */ /* 0x000fe20000100800 */
[----:B--2---:R-:W-:-:S03]  /*170c0*/  LEA R10, P5, R7, R3, 0x2 ;  /* 0x00000003070a7211 */ /* 0x004fc600078a10ff */
[----:B------:R1:W-:Y:S01]  /*170d0*/  LDGSTS.E [R13+0x1a600], [R8.64], P1 ;  /* 0x1a600000080d7fae */ /* 0x0003e2000892184a */
[----:B------:R-:W-:-:S03]  /*170e0*/  LEA.HI.X.SX32 R11, R7, R2, 0x2, P5 ;  /* 0x00000002070b7211 */ /* 0x000fc600028f16ff */
[----:B------:R2:W-:Y:S01]  /*170f0*/  STL [R1+0x884], R10 ;  /* 0x0008840a01007387 */ /* 0x0005e20000100800 */
[----:B------:R-:W-:Y:S01]  /*17100*/  ISETP.GE.AND P4, PT, R12, RZ, PT ;  /* 0x000000ff0c00720c */ /* 0x000fe20003f86270 */
[----:B-1----:R-:W-:Y:S01]  /*17110*/  IMAD.MOV.U32 R8, RZ, RZ, R10 ;  /* 0x000000ffff087224 */ /* 0x002fe200078e000a */
[----:B------:R-:W-:Y:S02]  /*17120*/  MOV R9, R11 ;  /* 0x0000000b00097202 */ /* 0x000fe40000000f00 */
[----:B--2---:R-:W-:-:S03]  /*17130*/  LOP3.LUT R10, R250, 0x1be, RZ, 0xfc, !PT ;  /* 0x000001befa0a7812 */ /* 0x004fc600078efcff */
[----:B------:R1:W-:Y:S01]  /*17140*/  LDGSTS.E [R13+0x1ae00], [R8.64], P1 ;  /* 0x1ae00000080d7fae */ /* 0x0003e2000892184a */
[----:B------:R-:W-:Y:S01]  /*17150*/  @!P2 IMAD.IADD R5, R5, 0x1, -R4 ;  /* 0x000000010505a824 */ /* 0x000fe200078e0a04 */
[----:B-1----:R-:W-:-:S05]  /*17160*/  IABS R8, R10 ;  /* 0x0000000a00087213 */ /* 0x002fca0000000000 */
[----:B------:R-:W-:-:S04]  /*17170*/  IMAD.HI.U32 R7, R6, R8, RZ ;  /* 0x0000000806077227 */ /* 0x000fc800078e00ff */
[----:B------:R-:W-:Y:S02]  /*17180*/  IMAD.MOV R9, RZ, RZ, -R7 ;  /* 0x000000ffff097224 */ /* 0x000fe400078e0a07 */
[----:B------:R-:W-:Y:S01]  /*17190*/  IMAD.MOV.U32 R7, RZ, RZ, R5 ;  /* 0x000000ffff077224 */ /* 0x000fe200078e0005 */
[----:B------:R-:W-:Y:S01]  /*171a0*/  LOP3.LUT R12, R250, 0x1c6, RZ, 0xfc, !PT ;  /* 0x000001c6fa0c7812 */ /* 0x000fe200078efcff */
[----:B------:R-:W-:Y:S02]  /*171b0*/  IMAD R5, R4, R9, R8 ;  /* 0x0000000904057224 */ /* 0x000fe400078e0208 */
[----:B------:R-:W-:-:S03]  /*171c0*/  @!P4 IMAD.MOV R7, RZ, RZ, -R7 ;  /* 0x000000ffff07c224 */ /* 0x000fc600078e0a07 */
[----:B------:R-:W-:Y:S02]  /*171d0*/  ISETP.GT.U32.AND P2, PT, R4, R5, PT ;  /* 0x000000050400720c */ /* 0x000fe40003f44070 */
[----:B------:R-:W-:Y:S02]  /*171e0*/  SEL R8, R157, R7, !P3 ;  /* 0x000000079d087207 */ /* 0x000fe40005800000 */
[----:B------:R-:W-:-:S03]  /*171f0*/  IABS R7, R12 ;  /* 0x0000000c00077213 */ /* 0x000fc60000000000 */
[----:B------:R-:W-:Y:S02]  /*17200*/  IMAD R9, R8, c[0x0][0x190], RZ ;  /* 0x0000640008097a24 */ /* 0x000fe400078e02ff */
[----:B------:R-:W-:-:S04]  /*17210*/  IMAD.HI.U32 R8, R6, R7, RZ ;  /* 0x0000000706087227 */ /* 0x000fc800078e00ff */
[----:B------:R-:W-:Y:S01]  /*17220*/  IMAD.MOV R8, RZ, RZ, -R8 ;  /* 0x000000ffff087224 */ /* 0x000fe200078e0a08 */
[----:B------:R1:W-:Y:S01]  /*17230*/  STL [R1+0x880], R11 ;  /* 0x0008800b01007387 */ /* 0x0003e20000100800 */
[----:B------:R-:W-:Y:S02]  /*17240*/  @!P2 IMAD.IADD R5, R5, 0x1, -R4 ;  /* 0x000000010505a824 */ /* 0x000fe400078e0a04 */
[----:B------:R-:W-:-:S03]  /*17250*/  IMAD R7, R4, R8, R7 ;  /* 0x0000000804077224 */ /* 0x000fc600078e0207 */
[C---:B------:R-:W-:Y:S02]  /*17260*/  ISETP.GT.U32.AND P2, PT, R4.reuse, R5, PT ;  /* 0x000000050400720c */ /* 0x040fe40003f44070 */
[C---:B-1----:R-:W-:Y:S02]  /*17270*/  LEA R11, P4, R9.reuse, R3, 0x2 ;  /* 0x00000003090b7211 */ /* 0x042fe400078810ff */
[----:B------:R-:W-:Y:S02]  /*17280*/  ISETP.GT.U32.AND P5, PT, R4, R7, PT ;  /* 0x000000070400720c */ /* 0x000fe40003fa4070 */
[----:B------:R-:W-:Y:S01]  /*17290*/  LEA.HI.X.SX32 R14, R9, R2, 0x2, P4 ;  /* 0x00000002090e7211 */ /* 0x000fe200020f16ff */
[----:B------:R-:W-:Y:S01]  /*172a0*/  STL [R1+0xda8], R10 ;  /* 0x000da80a01007387 */ /* 0x000fe20000100800 */
[----:B------:R-:W-:Y:S01]  /*172b0*/  ISETP.GE.AND P4, PT, R10, RZ, PT ;  /* 0x000000ff0a00720c */ /* 0x000fe20003f86270 */
[----:B------:R-:W-:Y:S02]  /*172c0*/  IMAD.MOV.U32 R8, RZ, RZ, R11 ;  /* 0x000000ffff087224 */ /* 0x000fe400078e000b */
[----:B------:R-:W-:Y:S01]  /*172d0*/  STL [R1+0xda4], R12 ;  /* 0x000da40c01007387 */ /* 0x000fe20000100800 */
[----:B------:R-:W-:-:S03]  /*172e0*/  IMAD.MOV.U32 R9, RZ, RZ, R14 ;  /* 0x000000ffff097224 */ /* 0x000fc600078e000e */
[----:B------:R1:W-:Y:S01]  /*172f0*/  STL [R1+0x87c], R11 ;  /* 0x00087c0b01007387 */ /* 0x0003e20000100800 */
[----:B------:R-:W-:-:S03]  /*17300*/  @!P2 IMAD.IADD R5, R5, 0x1, -R4 ;  /* 0x000000010505a824 */ /* 0x000fc600078e0a04 */
[----:B------:R2:W-:Y:S01]  /*17310*/  LDGSTS.E [R13+0x1b600], [R8.64], P1 ;  /* 0x1b600000080d7fae */ /* 0x0005e2000892184a */
[----:B------:R-:W-:Y:S01]  /*17320*/  @!P5 IMAD.IADD R7, R7, 0x1, -R4 ;  /* 0x000000010707d824 */ /* 0x000fe200078e0a04 */
[----:B-1----:R-:W-:Y:S01]  /*17330*/  LOP3.LUT R11, R250, 0x1ce, RZ, 0xfc, !PT ;  /* 0x000001cefa0b7812 */ /* 0x002fe200078efcff */
[----:B------:R-:W-:-:S03]  /*17340*/  @!P4 IMAD.MOV R5, RZ, RZ, -R5 ;  /* 0x000000ffff05c224 */ /* 0x000fc600078e0a05 */
[----:B--2---:R-:W-:Y:S02]  /*17350*/  IABS R8, R11 ;  /* 0x0000000b00087213 */ /* 0x004fe40000000000 */
[----:B------:R-:W-:-:S03]  /*17360*/  ISETP.GT.U32.AND P2, PT, R4, R7, PT ;  /* 0x000000070400720c */ /* 0x000fc60003f44070 */
[----:B------:R-:W-:-:S04]  /*17370*/  IMAD.HI.U32 R9, R6, R8, RZ ;  /* 0x0000000806097227 */ /* 0x000fc800078e00ff */
[----:B------:R-:W-:Y:S01]  /*17380*/  IMAD.MOV R10, RZ, RZ, -R9 ;  /* 0x000000ffff0a7224 */ /* 0x000fe200078e0a09 */
[----:B------:R-:W-:Y:S02]  /*17390*/  SEL R9, R157, R5, !P3 ;  /* 0x000000059d097207 */ /* 0x000fe40005800000 */
[----:B------:R-:W-:-:S03]  /*173a0*/  ISETP.GE.AND P4, PT, R12, RZ, PT ;  /* 0x000000ff0c00720c */ /* 0x000fc60003f86270 */
[----:B------:R-:W-:Y:S02]  /*173b0*/  IMAD R9, R9, c[0x0][0x190], RZ ;  /* 0x0000640009097a24 */ /* 0x000fe400078e02ff */
[----:B------:R-:W-:-:S03]  /*173c0*/  @!P2 IMAD.IADD R7, R7, 0x1, -R4 ;  /* 0x000000010707a824 */ /* 0x000fc600078e0a04 */
[----:B------:R-:W-:Y:S01]  /*173d0*/  LEA R12, P2, R9, R3, 0x2 ;  /* 0x00000003090c7211 */ /* 0x000fe200078410ff */
[----:B------:R1:W-:Y:S01]  /*173e0*/  STL [R1+0x878], R14 ;  /* 0x0008780e01007387 */ /* 0x0003e20000100800 */
[----:B------:R-:W-:-:S03]  /*173f0*/  IMAD R5, R4, R10, R8 ;  /* 0x0000000a04057224 */ /* 0x000fc600078e0208 */
[----:B------:R-:W-:Y:S01]  /*17400*/  @!P4 IADD3 R7, -R7, RZ, RZ ;  /* 0x000000ff0707c210 */ /* 0x000fe20007ffe1ff */
        /* <DEDUP_REMOVED lines=9> */
[----:B------:R-:W-:Y:S02]  /*174a0*/  LEA R10, P4, R8, R3, 0x2 ;  /* 0x00000003080a7211 */ /* 0x000fe400078810ff */
[----:B------:R-:W-:Y:S02]  /*174b0*/  LOP3.LUT R15, R250, 0x1d6, RZ, 0xfc, !PT ;  /* 0x000001d6fa0f7812 */ /* 0x000fe400078efcff */
[----:B-1----:R-:W-:Y:S01]  /*174c0*/  LEA.HI.X.SX32 R12, R8, R2, 0x2, P4 ;  /* 0x00000002080c7211 */ /* 0x002fe200020f16ff */
[----:B------:R-:W-:Y:S01]  /*174d0*/  @!P2 IMAD.IADD R5, R5, 0x1, -R4 ;  /* 0x000000010505a824 */ /* 0x000fe200078e0a04 */
[----:B------:R-:W-:Y:S01]  /*174e0*/  IABS R7, R15 ;  /* 0x0000000f00077213 */ /* 0x000fe20000000000 */
[----:B------:R-:W-:Y:S02]  /*174f0*/  IMAD.MOV.U32 R8, RZ, RZ, R10 ;  /* 0x000000ffff087224 */ /* 0x000fe400078e000a */
        /* <DEDUP_REMOVED lines=9> */
[----:B------:R-:W-:-:S04]  /*17590*/  IMAD.MOV R8, RZ, RZ, -R8 ;  /* 0x000000ffff087224 */ /* 0x000fc800078e0a08 */
[----:B------:R-:W-:Y:S01]  /*175a0*/  IMAD R7, R4, R8, R7 ;  /* 0x0000000804077224 */ /* 0x000fe200078e0207 */
[----:B-1----:R-:W-:Y:S01]  /*175b0*/  LOP3.LUT R12, R250, 0x1de, RZ, 0xfc, !PT ;  /* 0x000001defa0c7812 */ /* 0x002fe200078efcff */
[----:B------:R-:W-:-:S03]  /*175c0*/  @!P2 IMAD.IADD R5, R5, 0x1, -R4 ;  /* 0x000000010505a824 */ /* 0x000fc600078e0a04 */
[----:B------:R-:W-:Y:S02]  /*175d0*/  IABS R8, R12 ;  /* 0x0000000c00087213 */ /* 0x000fe40000000000 */
[----:B------:R-:W-:Y:S01]  /*175e0*/  ISETP.GT.U32.AND P2, PT, R4, R7, PT ;  /* 0x000000070400720c */ /* 0x000fe20003f44070 */
[----:B------:R-:W-:Y:S02]  /*175f0*/  @!P4 IMAD.MOV R5, RZ, RZ, -R5 ;  /* 0x000000ffff05c224 */ /* 0x000fe400078e0a05 */
[----:B------:R-:W-:-:S04]  /*17600*/  IMAD.HI.U32 R9, R6, R8, RZ ;  /* 0x0000000806097227 */ /* 0x000fc800078e00ff */
[----:B------:R-:W-:Y:S01]  /*17610*/  IMAD.MOV R10, RZ, RZ, -R9 ;  /* 0x000000ffff0a7224 */ /* 0x000fe200078e0a09 */
[----:B------:R-:W-:-:S05]  /*17620*/  SEL R9, R157, R5, !P3 ;  /* 0x000000059d097207 */ /* 0x000fca0005800000 */
[----:B------:R-:W-:Y:S02]  /*17630*/  IMAD R9, R9, c[0x0][0x190], RZ ;  /* 0x0000640009097a24 */ /* 0x000fe400078e02ff */
[----:B------:R-:W-:-:S03]  /*17640*/  @!P2 IMAD.IADD R7, R7, 0x1, -R4 ;  /* 0x000000010707a824 */ /* 0x000fc600078e0a04 */
        /* <DEDUP_REMOVED lines=9> */
[----:B------:R-:W-:Y:S01]  /*176e0*/  IMAD R7, R7, c[0x0][0x190], RZ ;  /* 0x0000640007077a24 */ /* 0x000fe200078e02ff */
[----:B------:R-:W-:Y:S01]  /*176f0*/  @!P2 IADD3 R5, R5, -R4, RZ ;  /* 0x800000040505a210 */ /* 0x000fe20007ffe0ff */
[----:B------:R-:W-:Y:S03]  /*17700*/  STL [R1+0xd98], R12 ;  /* 0x000d980c01007387 */ /* 0x000fe60000100800 */
[C---:B------:R-:W-:Y:S02]  /*17710*/  LEA R10, P4, R7.reuse, R3, 0x2 ;  /* 0x00000003070a7211 */ /* 0x040fe400078810ff */
[----:B------:R-:W-:Y:S01]  /*17720*/  ISETP.GT.U32.AND P2, PT, R4, R5, PT ;  /* 0x000000050400720c */ /* 0x000fe20003f44070 */
[----:B------:R1:W-:Y:S01]  /*17730*/  STL [R1+0x860], R11 ;  /* 0x0008600b01007387 */ /* 0x0003e20000100800 */
[----:B------:R-:W-:Y:S01]  /*17740*/  IMAD.MOV.U32 R8, RZ, RZ, R11 ;  /* 0x000000ffff087224 */ /* 0x000fe200078e000b */
[----:B-1----:R-:W-:-:S02]  /*17750*/  LEA.HI.X.SX32 R11, R7, R2, 0x2, P4 ;  /* 0x00000002070b7211 */ /* 0x002fc400020f16ff */
[----:B------:R-:W-:-:S08]  /*17760*/  ISETP.GE.AND P4, PT, R12, RZ, PT ;  /* 0x000000ff0c00720c */ /* 0x000fd00003f86270 */
[----:B------:R-:W-:Y:S02]  /*17770*/  @!P2 IMAD.IADD R5, R5, 0x1, -R4 ;  /* 0x000000010505a824 */ /* 0x000fe400078e0a04 */
[----:B------:R-:W-:Y:S01]  /*17780*/  IMAD.MOV.U32 R9, RZ, RZ, R14 ;  /* 0x000000ffff097224 */ /* 0x000fe200078e000e */
[----:B------:R-:W-:-:S04]  /*17790*/  LOP3.LUT R17, R250, 0x1e6, RZ, 0xfc, !PT ;  /* 0x000001e6fa117812 */ /* 0x000fc800078efcff */
[----:B------:R1:W-:Y:S01]  /*177a0*/  LDGSTS.E [R13+0x1ce00], [R8.64], P1 ;  /* 0x1ce00000080d7fae */ /* 0x0003e2000892184a */
[----:B------:R-:W-:-:S05]  /*177b0*/  @!P4 IMAD.MOV R5, RZ, RZ, -R5 ;  /* 0x000000ffff05c224 */ /* 0x000fca00078e0a05 */
[----:B------:R-:W-:Y:S01]  /*177c0*/  SEL R7, R157, R5, !P3 ;  /* 0x000000059d077207 */ /* 0x000fe20005800000 */
[----:B-1----:R-:W-:Y:S02]  /*177d0*/  IMAD.MOV.U32 R8, RZ, RZ, R10 ;  /* 0x000000ffff087224 */ /* 0x002fe400078e000a */
[----:B------:R-:W-:Y:S01]  /*177e0*/  IMAD.MOV.U32 R9, RZ, RZ, R11 ;  /* 0x000000ffff097224 */ /* 0x000fe200078e000b */
[----:B------:R-:W-:-:S04]  /*177f0*/  IABS R5, R17 ;  /* 0x0000001100057213 */ /* 0x000fc80000000000 */
[----:B------:R1:W-:Y:S04]  /*17800*/  LDGSTS.E [R13+0x1d600], [R8.64], P1 ;  /* 0x1d600000080d7fae */ /* 0x0003e8000892184a */
[----:B------:R-:W-:Y:S04]  /*17810*/  STL [R1+0x85c], R14 ;  /* 0x00085c0e01007387 */ /* 0x000fe80000100800 */
[----:B------:R2:W-:Y:S01]  /*17820*/  STL [R1+0x858], R10 ;  /* 0x0008580a01007387 */ /* 0x0005e20000100800 */
[----:B-1----:R-:W-:Y:S02]  /*17830*/  IMAD R8, R7, c[0x0][0x190], RZ ;  /* 0x0000640007087a24 */ /* 0x002fe400078e02ff */
[----:B------:R-:W-:Y:S01]  /*17840*/  IMAD.HI.U32 R7, R6, R5, RZ ;  /* 0x0000000506077227 */ /* 0x000fe200078e00ff */
[----:B------:R1:W-:Y:S02]  /*17850*/  STL [R1+0x84c], R11 ;  /* 0x00084c0b01007387 */ /* 0x0003e40000100800 */
[----:B--2---:R-:W-:Y:S01]  /*17860*/  LEA R10, P2, R8, R3, 0x2 ;  /* 0x00000003080a7211 */ /* 0x004fe200078410ff */
[----:B------:R-:W-:Y:S01]  /*17870*/  IMAD.MOV R7, RZ, RZ, -R7 ;  /* 0x000000ffff077224 */ /* 0x000fe200078e0a07 */
[----:B------:R-:W-:-:S02]  /*17880*/  LOP3.LUT R16, R250, 0x1fe, RZ, 0xfc, !PT ;  /* 0x000001fefa107812 */ /* 0x000fc400078efcff */
[----:B-1----:R-:W-:Y:S01]  /*17890*/  LEA.HI.X.SX32 R11, R8, R2, 0x2, P2 ;  /* 0x00000002080b7211 */ /* 0x002fe200010f16ff */
[----:B------:R-:W-:Y:S02]  /*178a0*/  IMAD.MOV.U32 R8, RZ, RZ, R10 ;  /* 0x000000ffff087224 */ /* 0x000fe400078e000a */
[----:B------:R-:W-:Y:S01]  /*178b0*/  IMAD R5, R4, R7, R5 ;  /* 0x0000000704057224 */ /* 0x000fe200078e0205 */
[----:B------:R-:W-:Y:S01]  /*178c0*/  IABS R7, R16 ;  /* 0x0000001000077213 */ /* 0x000fe20000000000 */
[----:B------:R-:W-:Y:S01]  /*178d0*/  IMAD.MOV.U32 R9, RZ, RZ, R11 ;  /* 0x000000ffff097224 */ /* 0x000fe200078e000b */
[C---:B------:R-:W-:Y:S01]  /*178e0*/  LOP3.LUT R15, R250.reuse, 0x1ee, RZ, 0xfc, !PT ;  /* 0x000001eefa0f7812 */ /* 0x040fe200078efcff */
[----:B------:R-:W-:Y:S01]  /*178f0*/  STL [R1+0xd94], R17 ;  /* 0x000d941101007387 */ /* 0x000fe20000100800 */
[----:B------:R-:W-:-:S03]  /*17900*/  LOP3.LUT R14, R250, 0x1f6, RZ, 0xfc, !PT ;  /* 0x000001f6fa0e7812 */ /* 0x000fc600078efcff */
[----:B------:R1:W-:Y:S01]  /*17910*/  STL [R1+0x854], R10 ;  /* 0x0008540a01007387 */ /* 0x0003e20000100800 */
[----:B------:R-:W-:-:S03]  /*17920*/  ISETP.GT.U32.AND P4, PT, R4, R5, PT ;  /* 0x000000050400720c */ /* 0x000fc60003f84070 */
[----:B------:R2:W-:Y:S01]  /*17930*/  LDGSTS.E [R13+0x1de00], [R8.64], P1 ;  /* 0x1de00000080d7fae */ /* 0x0005e2000892184a */
[C---:B-1----:R-:W-:Y:S01]  /*17940*/  IMAD.HI.U32 R10, R6.reuse, R7, RZ ;  /* 0x00000007060a7227 */ /* 0x042fe200078e00ff */
[----:B--2---:R-:W-:Y:S02]  /*17950*/  IABS R8, R15 ;  /* 0x0000000f00087213 */ /* 0x004fe40000000000 */
[----:B------:R-:W-:Y:S01]  /*17960*/  IABS R9, R14 ;  /* 0x0000000e00097213 */ /* 0x000fe20000000000 */
[----:B------:R-:W-:Y:S01]  /*17970*/  IMAD.MOV R10, RZ, RZ, -R10 ;  /* 0x000000ffff0a7224 */ /* 0x000fe200078e0a0a */
[----:B------:R1:W-:Y:S01]  /*17980*/  STL [R1+0x850], R11 ;  /* 0x0008500b01007387 */ /* 0x0003e20000100800 */
[----:B------:R-:W-:-:S04]  /*17990*/  IMAD.HI.U32 R12, R6, R8, RZ ;  /* 0x00000008060c7227 */ /* 0x000fc800078e00ff */
[----:B-1----:R-:W-:-:S04]  /*179a0*/  IMAD.HI.U32 R11, R6, R9, RZ ;  /* 0x00000009060b7227 */ /* 0x002fc800078e00ff */
[C---:B------:R-:W-:Y:S02]  /*179b0*/  IMAD R6, R4.reuse, R10, R7 ;  /* 0x0000000a04067224 */ /* 0x040fe400078e0207 */
[----:B------:R-:W-:Y:S02]  /*179c0*/  IMAD.MOV R7, RZ, RZ, -R12 ;  /* 0x000000ffff077224 */ /* 0x000fe400078e0a0c */
[----:B------:R-:W-:Y:S02]  /*179d0*/  @!P4 IMAD.IADD R5, R5, 0x1, -R4 ;  /* 0x000000010505c824 */ /* 0x000fe400078e0a04 */
[C---:B------:R-:W-:Y:S01]  /*179e0*/  IMAD R7, R4.reuse, R7, R8 ;  /* 0x0000000704077224 */ /* 0x040fe200078e0208 */
[C---:B------:R-:W-:Y:S01]  /*179f0*/  ISETP.GT.U32.AND P2, PT, R4.reuse, R6, PT ;  /* 0x000000060400720c */ /* 0x040fe20003f44070 */
[----:B------:R-:W-:Y:S01]  /*17a00*/  IMAD.MOV R10, RZ, RZ, -R11 ;  /* 0x000000ffff0a7224 */ /* 0x000fe200078e0a0b */
[C---:B------:R-:W-:Y:S02]  /*17a10*/  ISETP.GT.U32.AND P5, PT, R4.reuse, R5, PT ;  /* 0x000000050400720c */ /* 0x040fe40003fa4070 */
[C---:B------:R-:W-:Y:S01]  /*17a20*/  ISETP.GT.U32.AND P6, PT, R4.reuse, R7, PT ;  /* 0x000000070400720c */ /* 0x040fe20003fc4070 */
[----:B------:R-:W-:-:S05]  /*17a30*/  IMAD R8, R4, R10, R9 ;  /* 0x0000000a04087224 */ /* 0x000fca00078e0209 */
[----:B------:R-:W-:-:S03]  /*17a40*/  ISETP.GT.U32.AND P4, PT, R4, R8, PT ;  /* 0x000000080400720c */ /* 0x000fc60003f84070 */
[--C-:B------:R-:W-:Y:S02]  /*17a50*/  @!P2 IMAD.IADD R6, R6, 0x1, -R4.reuse ;  /* 0x000000010606a824 */ /* 0x100fe400078e0a04 */
[--C-:B------:R-:W-:Y:S02]  /*17a60*/  @!P5 IMAD.IADD R5, R5, 0x1, -R4.reuse ;  /* 0x000000010505d824 */ /* 0x100fe400078e0a04 */
[----:B------:R-:W-:Y:S01]  /*17a70*/  @!P6 IMAD.IADD R7, R7, 0x1, -R4 ;  /* 0x000000010707e824 */ /* 0x000fe200078e0a04 */
[----:B------:R-:W-:Y:S02]  /*17a80*/  ISETP.GE.AND P5, PT, R17, RZ, PT ;  /* 0x000000ff1100720c */ /* 0x000fe40003fa6270 */
[C---:B------:R-:W-:Y:S02]  /*17a90*/  ISETP.GT.U32.AND P6, PT, R4.reuse, R6, PT ;  /* 0x000000060400720c */ /* 0x040fe40003fc4070 */
[----:B------:R-:W-:Y:S02]  /*17aa0*/  ISETP.GT.U32.AND P2, PT, R4, R7, PT ;  /* 0x000000070400720c */ /* 0x000fe40003f44070 */
[----:B------:R-:W-:-:S04]  /*17ab0*/  @!P4 IADD3 R8, R8, -R4, RZ ;  /* 0x800000040808c210 */ /* 0x000fc80007ffe0ff */
[----:B------:R-:W-:-:S03]  /*17ac0*/  ISETP.GT.U32.AND P4, PT, R4, R8, PT ;  /* 0x000000080400720c */ /* 0x000fc60003f84070 */
[----:B------:R-:W-:Y:S01]  /*17ad0*/  @!P5 IMAD.MOV R5, RZ, RZ, -R5 ;  /* 0x000000ffff05d224 */ /* 0x000fe200078e0a05 */
[----:B------:R-:W-:Y:S01]  /*17ae0*/  ISETP.GE.AND P5, PT, R15, RZ, PT ;  /* 0x000000ff0f00720c */ /* 0x000fe20003fa6270 */
[--C-:B------:R-:W-:Y:S02]  /*17af0*/  @!P6 IMAD.IADD R6, R6, 0x1, -R4.reuse ;  /* 0x000000010606e824 */ /* 0x100fe400078e0a04 */
[----:B------:R-:W-:Y:S01]  /*17b00*/  @!P2 IMAD.IADD R7, R7, 0x1, -R4 ;  /* 0x000000010707a824 */ /* 0x000fe200078e0a04 */
[----:B------:R-:W-:Y:S02]  /*17b10*/  ISETP.GE.AND P2, PT, R14, RZ, PT ;  /* 0x000000ff0e00720c */ /* 0x000fe40003f46270 */
[----:B------:R-:W-:-:S03]  /*17b20*/  ISETP.GE.AND P6, PT, R16, RZ, PT ;  /* 0x000000ff1000720c */ /* 0x000fc60003fc6270 */
[----:B------:R-:W-:Y:S01]  /*17b30*/  @!P4 IMAD.IADD R8, R8, 0x1, -R4 ;  /* 0x000000010808c824 */ /* 0x000fe200078e0a04 */
[----:B------:R-:W-:-:S03]  /*17b40*/  SEL R5, R157, R5, !P3 ;  /* 0x000000059d057207 */ /* 0x000fc60005800000 */
[----:B------:R-:W-:-:S04]  /*17b50*/  @!P5 IMAD.MOV R7, RZ, RZ, -R7 ;  /* 0x000000ffff07d224 */ /* 0x000fc800078e0a07 */
[----:B------:R-:W-:Y:S02]  /*17b60*/  @!P2 IMAD.MOV R8, RZ, RZ, -R8 ;  /* 0x000000ffff08a224 */ /* 0x000fe400078e0a08 */
[----:B------:R-:W-:Y:S01]  /*17b70*/  @!P6 IMAD.MOV R6, RZ, RZ, -R6 ;  /* 0x000000ffff06e224 */ /* 0x000fe200078e0a06 */
[----:B------:R-:W-:Y:S01]  /*17b80*/  SEL R7, R157, R7, !P3 ;  /* 0x000000079d077207 */ /* 0x000fe20005800000 */
[----:B------:R-:W-:Y:S01]  /*17b90*/  IMAD R5, R5, c[0x0][0x190], RZ ;  /* 0x0000640005057a24 */ /* 0x000fe200078e02ff */
[C---:B------:R-:W-:Y:S02]  /*17ba0*/  SEL R8, R157.reuse, R8, !P3 ;  /* 0x000000089d087207 */ /* 0x040fe40005800000 */
[----:B------:R-:W-:Y:S01]  /*17bb0*/  SEL R6, R157, R6, !P3 ;  /* 0x000000069d067207 */ /* 0x000fe20005800000 */
[----:B------:R-:W-:Y:S01]  /*17bc0*/  IMAD R7, R7, c[0x0][0x190], RZ ;  /* 0x0000640007077a24 */ /* 0x000fe200078e02ff */
[----:B------:R-:W-:Y:S01]  /*17bd0*/  STL [R1+0xd90], R16 ;  /* 0x000d901001007387 */ /* 0x000fe20000100800 */
[----:B------:R-:W-:Y:S01]  /*17be0*/  LEA R9, P4, R5, R3, 0x2 ;  /* 0x0000000305097211 */ /* 0x000fe200078810ff */
[----:B------:R-:W-:-:S02]  /*17bf0*/  IMAD R8, R8, c[0x0][0x190], RZ ;  /* 0x0000640008087a24 */ /* 0x000fc400078e02ff */
[----:B------:R-:W-:Y:S01]  /*17c00*/  STL [R1+0xd8c], R15 ;  /* 0x000d8c0f01007387 */ /* 0x000fe20000100800 */
[----:B------:R-:W-:Y:S01]  /*17c10*/  IMAD R6, R6, c[0x0][0x190], RZ ;  /* 0x0000640006067a24 */ /* 0x000fe200078e02ff */
[----:B------:R-:W-:Y:S02]  /*17c20*/  LEA.HI.X.SX32 R10, R5, R2, 0x2, P4 ;  /* 0x00000002050a7211 */ /* 0x000fe400020f16ff */
[----:B------:R1:W-:Y:S01]  /*17c30*/  STL [R1+0xd88], R14 ;  /* 0x000d880e01007387 */ /* 0x0003e20000100800 */
[----:B------:R-:W-:Y:S01]  /*17c40*/  IMAD.MOV.U32 R4, RZ, RZ, R9 ;  /* 0x000000ffff047224 */ /* 0x000fe200078e0009 */
[-C--:B------:R-:W-:Y:S02]  /*17c50*/  LEA R11, P3, R8, R3.reuse, 0x2 ;  /* 0x00000003080b7211 */ /* 0x080fe400078610ff */
[----:B------:R2:W-:Y:S01]  /*17c60*/  STL [R1+0x82c], R9 ;  /* 0x00082c0901007387 */ /* 0x0005e20000100800 */
[----:B-1----:R-:W-:-:S03]  /*17c70*/  LEA R14, P2, R7, R3, 0x2 ;  /* 0x00000003070e7211 */ /* 0x002fc600078410ff */
[----:B------:R1:W-:Y:S01]  /*17c80*/  STL [R1+0x828], R10 ;  /* 0x0008280a01007387 */ /* 0x0003e20000100800 */
[----:B--2---:R-:W-:Y:S02]  /*17c90*/  LEA R9, P4, R6, R3, 0x2 ;  /* 0x0000000306097211 */ /* 0x004fe400078810ff */
[-C--:B------:R-:W-:Y:S01]  /*17ca0*/  LEA.HI.X.SX32 R15, R7, R2.reuse, 0x2, P2 ;  /* 0x00000002070f7211 */ /* 0x080fe200010f16ff */
[----:B------:R-:W-:Y:S01]  /*17cb0*/  IMAD.MOV.U32 R5, RZ, RZ, R10 ;  /* 0x000000ffff057224 */ /* 0x000fe200078e000a */
[-C--:B------:R-:W-:Y:S01]  /*17cc0*/  LEA.HI.X.SX32 R12, R8, R2.reuse, 0x2, P3 ;  /* 0x00000002080c7211 */ /* 0x080fe200018f16ff */
[----:B------:R2:W-:Y:S01]  /*17cd0*/  STL [R1+0x834], R14 ;  /* 0x0008340e01007387 */ /* 0x0005e20000100800 */
[----:B-1----:R-:W-:-:S03]  /*17ce0*/  LEA.HI.X.SX32 R10, R6, R2, 0x2, P4 ;  /* 0x00000002060a7211 */ /* 0x002fc600020f16ff */
[----:B------:R2:W-:Y:S01]  /*17cf0*/  STL [R1+0x83c], R11 ;  /* 0x00083c0b01007387 */ /* 0x0005e20000100800 */
[----:B------:R-:W-:-:S03]  /*17d00*/  IMAD.MOV.U32 R2, RZ, RZ, R14 ;  /* 0x000000ffff027224 */ /* 0x000fc600078e000e */
[----:B------:R2:W-:Y:S01]  /*17d10*/  STL [R1+0x830], R15 ;  /* 0x0008300f01007387 */ /* 0x0005e20000100800 */
[----:B------:R-:W-:-:S03]  /*17d20*/  IMAD.MOV.U32 R3, RZ, RZ, R15 ;  /* 0x000000ffff037224 */ /* 0x000fc600078e000f */
[----:B------:R2:W-:Y:S04]  /*17d30*/  STL [R1+0x844], R9 ;  /* 0x0008440901007387 */ /* 0x0005e80000100800 */
[----:B------:R2:W-:Y:S04]  /*17d40*/  STL [R1+0x838], R12 ;  /* 0x0008380c01007387 */ /* 0x0005e80000100800 */
[----:B------:R2:W-:Y:S04]  /*17d50*/  STL [R1+0x840], R10 ;  /* 0x0008400a01007387 */ /* 0x0005e80000100800 */
[----:B------:R2:W-:Y:S04]  /*17d60*/  LDGSTS.E [R13+0x1e600], [R4.64], P1 ;  /* 0x1e600000040d7fae */ /* 0x0005e8000892184a */
[----:B------:R1:W-:Y:S01]  /*17d70*/  LDGSTS.E [R13+0x1ee00], [R2.64], P1 ;  /* 0x1ee00000020d7fae */ /* 0x0003e2000892184a */
[----:B------:R-:W-:-:S02]  /*17d80*/  IMAD.MOV.U32 R249, RZ, RZ, 0x3f ;  /* 0x0000003ffff97424 */ /* 0x000fc400078e00ff */
[----:B-1----:R-:W-:Y:S02]  /*17d90*/  IMAD.MOV.U32 R2, RZ, RZ, R11 ;  /* 0x000000ffff027224 */ /* 0x002fe400078e000b */
[----:B------:R-:W-:-:S05]  /*17da0*/  IMAD.MOV.U32 R3, RZ, RZ, R12 ;  /* 0x000000ffff037224 */ /* 0x000fca00078e000c */
[----:B------:R1:W-:Y:S01]  /*17db0*/  LDGSTS.E [R13+0x1f600], [R2.64], P1 ;  /* 0x1f600000020d7fae */ /* 0x0003e2000892184a */
[----:B------:R-:W-:Y:S01]  /*17dc0*/  IADD3 R249, R249, c[0x0][0x180], RZ ;  /* 0x00006000f9f97a10 */ /* 0x000fe20007ffe0ff */
[----:B------:R-:W-:Y:S02]  /*17dd0*/  IMAD.MOV.U32 R248, RZ, RZ, c[0x0][0x188] ;  /* 0x00006200fff87624 */ /* 0x000fe400078e00ff */
[----:B-1----:R-:W-:Y:S01]  /*17de0*/  IMAD.MOV.U32 R2, RZ, RZ, R9 ;  /* 0x000000ffff027224 */ /* 0x002fe200078e0009 */
[----:B------:R-:W-:-:S05]  /*17df0*/  MOV R3, R10 ;  /* 0x0000000a00037202 */ /* 0x000fca0000000f00 */
[----:B------:R2:W-:Y:S04]  /*17e00*/  LDGSTS.E [R13+0x1fe00], [R2.64], P1 ;  /* 0x1fe00000020d7fae */ /* 0x0005e8000892184a */
[----:B------:R-:W0:Y:S01]  /*17e10*/  LDGDEPBAR ;  /* 0x00000000000079af */ /* 0x000e220000000000 */
[----:B------:R-:W-:Y:S05]  /*17e20*/  @P0 BRA `(.L_x_0) ;  /* 0x00000be000000947 */ /* 0x000fea0003800000 */
[----:B------:R1:W-:Y:S01]  /*17e30*/  STL [R1+0x260], RZ ;  /* 0x000260ff01007387 */ /* 0x0003e20000100800 */
[----:B-----5:R-:W-:Y:S01]  /*17e40*/  IMAD.SHL.U32 R0, R252, 0x40, RZ ;  /* 0x00000040fc007824 */ /* 0x020fe200078e00ff */
[----:B------:R-:W-:Y:S01]  /*17e50*/  CS2R R92, SRZ ;  /* 0x00000000005c7805 */ /* 0x000fe2000001ff00 */
[----:B------:R-:W-:Y:S01]  /*17e60*/  CS2R R94, SRZ ;  /* 0x00000000005e7805 */ /* 0x000fe2000001ff00 */
[----:B------:R1:W-:Y:S01]  /*17e70*/  STL [R1+0x264], RZ ;  /* 0x000264ff01007387 */ /* 0x0003e20000100800 */
[----:B------:R-:W-:Y:S01]  /*17e80*/  CS2R R100, SRZ ;  /* 0x0000000000647805 */ /* 0x000fe2000001ff00 */
[----:B------:R-:W-:Y:S01]  /*17e90*/  LOP3.LUT R0, R0, 0x1800, RZ, 0xc0, !PT ;  /* 0x0000180000007812 */ /* 0x000fe200078ec0ff */
[----:B------:R-:W-:Y:S01]  /*17ea0*/  CS2R R102, SRZ ;  /* 0x0000000000667805 */ /* 0x000fe2000001ff00 */
[----:B------:R1:W-:Y:S01]  /*17eb0*/  STL [R1+0x268], RZ ;  /* 0x000268ff01007387 */ /* 0x0003e20000100800 */
[----:B------:R-:W-:Y:S01]  /*17ec0*/  CS2R R88, SRZ ;  /* 0x0000000000587805 */ /* 0x000fe2000001ff00 */
[----:B------:R-:W-:Y:S01]  /*17ed0*/  CS2R R90, SRZ ;  /* 0x00000000005a7805 */ /* 0x000fe2000001ff00 */
        /* <DEDUP_REMOVED lines=85> */
[----:B------:R1:W-:Y:S04]  /*18430*/  STL [R1+0x60], RZ ;  /* 0x000060ff01007387 */ /* 0x0003e80000100800 */
        /* <DEDUP_REMOVED lines=23> */
[----:B------:R1:W-:Y:S04]  /*185b0*/  STL [R1], RZ ;  /* 0x000000ff01007387 */ /* 0x0003e80000100800 */
        /* <DEDUP_REMOVED lines=67> */
[----:B------:R1:W-:Y:S01]  /*189f0*/  STL [R1+0xd84], R0 ;  /* 0x000d840001007387 */ /* 0x0003e20000100800 */
[----:B------:R-:W-:Y:S05]  /*18a00*/  BRA `(.L_x_1) ;  /* 0x000190e000007947 */ /* 0x000fea0003800000 */
.L_x_0:
[----:B------:R-:W-:Y:S01]  /*18a10*/  STL [R1+0x260], RZ ;  /* 0x000260ff01007387 */ /* 0x000fe20000100800 */
[C---:B--2--5:R-:W-:Y:S01]  /*18a20*/  LOP3.LUT R5, R252.reuse, 0x7, RZ, 0xc0, !PT ;  /* 0x00000007fc057812 */ /* 0x064fe200078ec0ff */
[C---:B------:R-:W-:Y:S01]  /*18a30*/  IMAD.SHL.U32 R2, R252.reuse, 0x2, RZ ;  /* 0x00000002fc027824 */ /* 0x040fe200078e00ff */
[----:B------:R-:W-:Y:S01]  /*18a40*/  SHF.R.S32.HI R4, RZ, 0x1f, R249 ;  /* 0x0000001fff047819 */ /* 0x000fe200000114f9 */
[----:B------:R-:W-:Y:S01]  /*18a50*/  STL [R1+0x264], RZ ;  /* 0x000264ff01007387 */ /* 0x000fe20000100800 */
[C---:B------:R-:W-:Y:S01]  /*18a60*/  LOP3.LUT R7, R252.reuse, 0x3, RZ, 0xc0, !PT ;  /* 0x00000003fc077812 */ /* 0x040fe200078ec0ff */
[----:B------:R-:W-:Y:S01]  /*18a70*/  IMAD.SHL.U32 R3, R5, 0x10, RZ ;  /* 0x0000001005037824 */ /* 0x000fe200078e00ff */
[----:B------:R-:W-:Y:S01]  /*18a80*/  LOP3.LUT R6, R252, 0x1c, RZ, 0xc0, !PT ;  /* 0x0000001cfc067812 */ /* 0x000fe200078ec0ff */
[----:B------:R-:W-:Y:S01]  /*18a90*/  STL [R1+0x268], RZ ;  /* 0x000268ff01007387 */ /* 0x000fe20000100800 */
[----:B------:R-:W-:Y:S01]  /*18aa0*/  LEA.HI R4, R4, R249, RZ, 0x6 ;  /* 0x000000f904047211 */ /* 0x000fe200078f30ff */
[----:B------:R-:W-:Y:S01]  /*18ab0*/  IMAD.SHL.U32 R248, R248, 0x40, RZ ;  /* 0x00000040f8f87824 */ /* 0x000fe200078e00ff */
[----:B------:R-:W-:Y:S01]  /*18ac0*/  LOP3.LUT R3, R3, 0x30, R2, 0x78, !PT ;  /* 0x0000003003037812 */ /* 0x000fe200078e7802 */
[----:B------:R-:W-:Y:S01]  /*18ad0*/  STL [R1+0x26c], RZ ;  /* 0x00026cff01007387 */ /* 0x000fe20000100800 */
[----:B------:R-:W-:Y:S01]  /*18ae0*/  IMAD R2, R7, 0x120, R6 ;  /* 0x0000012007027824 */ /* 0x000fe200078e0206 */
[----:B------:R-:W-:Y:S01]  /*18af0*/  SHF.R.S32.HI R4, RZ, 0x6, R4 ;  /* 0x00000006ff047819 */ /* 0x000fe20000011404 */
[----:B------:R-:W-:Y:S01]  /*18b00*/  ULDC UR4, c[0x0][0x18c] ;  /* 0x0000630000047ab9 */ /* 0x000fe20000000800 */
[----:B------:R-:W-:Y:S01]  /*18b10*/  STL [R1+0x250], RZ ;  /* 0x000250ff01007387 */ /* 0x000fe20000100800 */
[----:B------:R-:W-:Y:S01]  /*18b20*/  IMAD R3, R5, 0x100, R3 ;  /* 0x0000010005037824 */ /* 0x000fe200078e0203 */
[----:B------:R-:W-:Y:S01]  /*18b30*/  USHF.L.U32 UR4, UR4, 0x6, URZ ;  /* 0x0000000604047899 */ /* 0x000fe2000800063f */
[----:B------:R-:W-:Y:S01]  /*18b40*/  IMAD.SHL.U32 R5, R252, 0x40, RZ ;  /* 0x00000040fc057824 */ /* 0x000fe200078e00ff */
[----:B------:R-:W-:Y:S01]  /*18b50*/  STL [R1+0x254], RZ ;  /* 0x000254ff01007387 */ /* 0x000fe20000100800 */
[----:B------:R-:W-:Y:S01]  /*18b60*/  SHF.R.S32.HI R252, RZ, 0x1f, R248 ;  /* 0x0000001ffffc7819 */ /* 0x000fe200000114f8 */
[----:B------:R-:W-:Y:S01]  /*18b70*/  USHF.R.S32.HI UR5, URZ, 0x1f, UR4 ;  /* 0x0000001f3f057899 */ /* 0x000fe20008011404 */
[----:B------:R-:W-:Y:S01]  /*18b80*/  CS2R R92, SRZ ;  /* 0x00000000005c7805 */ /* 0x000fe2000001ff00 */
[----:B------:R-:W-:Y:S01]  /*18b90*/  STL [R1+0x258], RZ ;  /* 0x000258ff01007387 */ /* 0x000fe20000100800 */
[----:B------:R-:W-:Y:S01]  /*18ba0*/  LOP3.LUT R5, R5, 0x1800, RZ, 0xc0, !PT ;  /* 0x0000180005057812 */ /* 0x000fe200078ec0ff */
[----:B------:R-:W-:Y:S01]  /*18bb0*/  CS2R R94, SRZ ;  /* 0x00000000005e7805 */ /* 0x000fe2000001ff00 */
[----:B------:R-:W-:Y:S01]  /*18bc0*/  SHF.L.U64.HI R252, R248, 0x2, R252 ;  /* 0x00000002f8fc7819 */ /* 0x000fe200000102fc */
[----:B------:R-:W-:Y:S01]  /*18bd0*/  STL [R1+0x25c], RZ ;  /* 0x00025cff01007387 */ /* 0x000fe20000100800 */
[----:B------:R-:W-:Y:S01]  /*18be0*/  CS2R R100, SRZ ;  /* 0x0000000000647805 */ /* 0x000fe2000001ff00 */
[----:B------:R-:W-:Y:S01]  /*18bf0*/  IMAD.IADD R3, R3, 0x1, R5 ;  /* 0x0000000103037824 */ /* 0x000fe200078e0205 */
[----:B------:R-:W-:Y:S01]  /*18c00*/  CS2R R102, SRZ ;  /* 0x0000000000667805 */ /* 0x000fe2000001ff00 */
[----:B------:R-:W-:Y:S01]  /*18c10*/  STL [R1+0x240], RZ ;  /* 0x000240ff01007387 */ /* 0x000fe20000100800 */
[----:B------:R-:W-:Y:S01]  /*18c20*/  CS2R R88, SRZ ;  /* 0x0000000000587805 */ /* 0x000fe2000001ff00 */
[----:B------:R-:W-:Y:S01]  /*18c30*/  CS2R R90, SRZ ;  /* 0x00000000005a7805 */ /* 0x000fe2000001ff00 */
        /* <DEDUP_REMOVED lines=86> */
[C---:B------:R-:W-:Y:S01]  /*191a0*/  LOP3.LUT R7, R2.reuse, 0x40, RZ, 0x3c, !PT ;  /* 0x0000004002077812 */ /* 0x040fe200078e3cff */
[----:B------:R-:W-:Y:S01]  /*191b0*/  USHF.L.U32 UR9, UR4, 0x2, URZ ;  /* 0x0000000204097899 */ /* 0x000fe2000800063f */
[----:B------:R-:W-:Y:S01]  /*191c0*/  LOP3.LUT R6, R2, 0x60, RZ, 0x3c, !PT ;  /* 0x0000006002067812 */ /* 0x000fe200078e3cff */
[----:B------:R-:W-:Y:S01]  /*191d0*/  STL [R1+0x5c], RZ ;  /* 0x00005cff01007387 */ /* 0x000fe20000100800 */
[----:B------:R-:W-:-:S03]  /*191e0*/  USHF.L.U64.HI UR7, UR4, 0x2, UR5 ;  /* 0x0000000204077899 */ /* 0x000fc60008010205 */
[----:B------:R-:W-:Y:S01]  /*191f0*/  STL [R1+0x40], RZ ;  /* 0x000040ff01007387 */ /* 0x000fe20000100800 */
[----:B------:R-:W-:-:S03]  /*19200*/  UMOV UR4, URZ ;  /* 0x0000003f00047c82 */ /* 0x000fc60008000000 */
[----:B------:R-:W-:Y:S04]  /*19210*/  STL [R1+0x44], RZ ;  /* 0x000044ff01007387 */ /* 0x000fe80000100800 */
        /* <DEDUP_REMOVED lines=14> */
[----:B------:R-:W-:Y:S04]  /*19300*/  STL [R1], RZ ;  /* 0x000000ff01007387 */ /* 0x000fe80000100800 */
        /* <DEDUP_REMOVED lines=67> */
[----:B------:R1:W-:Y:S04]  /*19740*/  STL [R1+0xd84], R5 ;  /* 0x000d840501007387 */ /* 0x0003e80000100800 */
[----:B------:R2:W-:Y:S01]  /*19750*/  STL [R1+0xd70], R4 ;  /* 0x000d700401007387 */ /* 0x0005e20000100800 */
[----:B-1----:R-:W-:-:S02]  /*19760*/  LOP3.LUT R5, R2, 0x20, RZ, 0x3c, !PT ;  /* 0x0000002002057812 */ /* 0x002fc400078e3cff */
[----:B------:R-:W-:Y:S02]  /*19770*/  IADD3 R5, R4, -0x1, RZ ;  /* 0xffffffff04057810 */ /* 0x000fe40007ffe0ff */
[----:B--2---:R-:W-:-:S03]  /*19780*/  LOP3.LUT R4, R3, 0x40, RZ, 0x3c, !PT ;  /* 0x0000004003047812 */ /* 0x004fc600078e3cff */
[----:B------:R1:W-:Y:S04]  /*19790*/  STL [R1+0x1190], R5 ;  /* 0x0011900501007387 */ /* 0x0003e80000100800 */
[----:B------:R1:W-:Y:S02]  /*197a0*/  STL [R1+0x450], R4 ;  /* 0x0004500401007387 */ /* 0x0003e40000100800 */
.L_x_2:
[----:B------:R-:W4:Y:S01]  /*197b0*/  LDL.LU.64 R76, [R1+0x260] ;  /* 0x00026000014c7983 */ /* 0x000f220000300a00 */
[----:B------:R-:W-:-:S04]  /*197c0*/  DEPBAR.LE SB0, 0x0 ;  /* 0x000080000000791a */ /* 0x000fc80000000000 */
[----:B------:R-:W4:Y:S04]  /*197d0*/  LDL.LU.64 R78, [R1+0x268] ;  /* 0x00026800014e7983 */ /* 0x000f280000300a00 */
[----:B------:R-:W3:Y:S04]  /*197e0*/  LDL.LU.64 R24, [R1+0x250] ;  /* 0x0002500001187983 */ /* 0x000ee80000300a00 */
[----:B------:R-:W3:Y:S04]  /*197f0*/  LDL.LU.64 R26, [R1+0x258] ;  /* 0x00025800011a7983 */ /* 0x000ee80000300a00 */
[----:B------:R-:W4:Y:S04]  /*19800*/  LDL.LU.64 R72, [R1+0x240] ;  /* 0x0002400001487983 */ /* 0x000f280000300a00 */
[----:B------:R-:W4:Y:S04]  /*19810*/  LDL.LU.64 R74, [R1+0x248] ;  /* 0x00024800014a7983 */ /* 0x000f280000300a00 */
[----:B------:R-:W4:Y:S04]  /*19820*/  LDL.LU.64 R68, [R1+0x90] ;  /* 0x0000900001447983 */ /* 0x000f280000300a00 */
[----:B------:R-:W4:Y:S01]  /*19830*/  LDL.LU.64 R70, [R1+0x98] ;  /* 0x0000980001467983 */ /* 0x000f220000300a00 */
[----:B------:R-:W-:-:S03]  /*19840*/  LOP3.LUT R193, R2, 0x40, RZ, 0x3c, !PT ;  /* 0x0000004002c17812 */ /* 0x000fc600078e3cff */
[----:B------:R-:W-:Y:S04]  /*19850*/  STL [R1+0x1888], R48 ;  /* 0x0018883001007387 */ /* 0x000fe80000100800 */
[----:B------:R-:W-:Y:S04]  /*19860*/  STL [R1+0x1884], R49 ;  /* 0x0018843101007387 */ /* 0x000fe80000100800 */
[----:B------:R-:W-:Y:S04]  /*19870*/  STL [R1+0x1880], R50 ;  /* 0x0018803201007387 */ /* 0x000fe80000100800 */
[----:B------:R-:W-:Y:S04]  /*19880*/  STL [R1+0x187c], R51 ;  /* 0x00187c3301007387 */ /* 0x000fe80000100800 */
[----:B------:R-:W-:Y:S04]  /*19890*/  STL [R1+0x1878], R52 ;  /* 0x0018783401007387 */ /* 0x000fe80000100800 */
[----:B------:R-:W-:Y:S04]  /*198a0*/  STL [R1+0x1874], R53 ;  /* 0x0018743501007387 */ /* 0x000fe80000100800 */
[----:B------:R-:W-:Y:S04]  /*198b0*/  STL [R1+0x1870], R54 ;  /* 0x0018703601007387 */ /* 0x000fe80000100800 */
[----:B------:R-:W-:Y:S06]  /*198c0*/  BAR.SYNC.DEFER_BLOCKING 0x0 ;  /* 0x0000000000007b1d */ /* 0x000fec0000010000 */
[----:B------:R-:W-:Y:S04]  /*198d0*/  STL [R1+0x186c], R55 ;  /* 0x00186c3701007387 */ /* 0x000fe80000100800 */
        /* <DEDUP_REMOVED lines=16> */
[----:B------:R1:W-:Y:S04]  /*199e0*/  STL [R1+0x120c], R252 ;  /* 0x00120cfc01007387 */ /* 0x0003e80000100800 */
[----:B------:R-:W-:Y:S04]  /*199f0*/  LDS R28, [R2+0x20000] ;  /* 0x02000000021c7984 */ /* 0x000fe80000000800 */
[----:B------:R-:W-:Y:S01]  /*19a00*/  LDS R30, [R2+0x20400] ;  /* 0x02040000021e7984 */ /* 0x000fe20000000800 */
[----:B-1----:R-:W-:-:S03]  /*19a10*/  LOP3.LUT R252, R2, 0x20, RZ, 0x3c, !PT ;  /* 0x0000002002fc7812 */ /* 0x002fc600078e3cff */
[----:B-----5:R-:W-:Y:S04]  /*19a20*/  LDSM.16.M88.4 R16, [R3+0x2000] ;  /* 0x002000000310783b */ /* 0x020fe80000000200 */
[----:B------:R-:W-:Y:S04]  /*19a30*/  LDS R29, [R252+0x20000] ;  /* 0x02000000fc1d7984 */ /* 0x000fe80000000800 */
[----:B------:R-:W-:Y:S04]  /*19a40*/  LDS R31, [R252+0x20400] ;  /* 0x02040000fc1f7984 */ /* 0x000fe80000000800 */
[----:B------:R-:W1:Y:S04]  /*19a50*/  LDSM.16.M88.4 R228, [R3+0xc000] ;  /* 0x00c0000003e4783b */ /* 0x000e680000000200 */
        /* <DEDUP_REMOVED lines=9> */
[----:B------:R1:W-:Y:S04]  /*19af0*/  STL [R1+0x1208], R0 ;  /* 0x0012080001007387 */ /* 0x0003e80000100800 */
[----:B-1----:R-:W-:Y:S04]  /*19b00*/  STL [R1+0x1828], R231 ;  /* 0x001828e701007387 */ /* 0x002fe80000100800 */
[----:B------:R-:W-:Y:S01]  /*19b10*/  STL [R1+0x181c], R226 ;  /* 0x00181ce201007387 */ /* 0x000fe20000100800 */
        /* <DEDUP_REMOVED lines=19> */
[----:B------:R-:W2:Y:S04]  /*19c50*/  LDL.LU.64 R52, [R1+0x80] ;  /* 0x0000800001347983 */ /* 0x000ea80000300a00 */
[----:B------:R-:W2:Y:S04]  /*19c60*/  LDL.LU.64 R54, [R1+0x88] ;  /* 0x0000880001367983 */ /* 0x000ea80000300a00 */
[----:B------:R-:W4:Y:S04]  /*19c70*/  LDSM.16.M88.4 R12, [R3+0x4000] ;  /* 0x00400000030c783b */ /* 0x000f280000000200 */
[----:B------:R-:W-:Y:S04]  /*19c80*/  LDSM.16.M88.4 R8, [R3+0x6000] ;  /* 0x006000000308783b */ /* 0x000fe80000000200 */
[----:B------:R-:W-:Y:S04]  /*19c90*/  LDSM.16.M88.4 R4, [R3+0x8000] ;  /* 0x008000000304783b */ /* 0x000fe80000000200 */
[----:B------:R-:W-:Y:S04]  /*19ca0*/  LDSM.16.M88.4 R232, [R3+0xa000] ;  /* 0x00a0000003e8783b */ /* 0x000fe80000000200 */
[----:B------:R-:W1:Y:S04]  /*19cb0*/  LDSM.16.M88.4 R20, [R3] ;  /* 0x000000000314783b */ /* 0x000e680000000200 */
[----:B------:R-:W-:Y:S01]  /*19cc0*/  LDS R104, [R193+0x20000] ;  /* 0x02000000c1687984 */ /* 0x000fe20000000800 */
[C---:B---3--:R-:W-:Y:S03]  /*19cd0*/  HMMA.1688.F32.TF32 R24, R28.reuse, R16, R24 ;  /* 0x000000101c18723c */ /* 0x048fe60000081018 */
[----:B------:R-:W-:Y:S04]  /*19ce0*/  LDS R106, [R193+0x20400] ;  /* 0x02040000c16a7984 */ /* 0x000fe80000000800 */
[----:B------:R-:W-:Y:S04]  /*19cf0*/  LDS R105, [R0+0x20000] ;  /* 0x0200000000697984 */ /* 0x000fe80000000800 */
[----:B------:R-:W3:Y:S04]  /*19d00*/  LDS R107, [R0+0x20400] ;  /* 0x02040000006b7984 */ /* 0x000ee80000000800 */
[----:B------:R-:W-:Y:S04]  /*19d10*/  LDS R192, [R193+0x20080] ;  /* 0x02008000c1c07984 */ /* 0x000fe80000000800 */
[----:B------:R-:W-:Y:S01]  /*19d20*/  LDS R194, [R193+0x20480] ;  /* 0x02048000c1c27984 */ /* 0x000fe20000000800 */
[----:B----4-:R-:W-:Y:S03]  /*19d30*/  HMMA.1688.F32.TF32 R48, R28, R12, R72 ;  /* 0x0000000c1c30723c */ /* 0x010fe60000081048 */
[----:B------:R-:W-:Y:S01]  /*19d40*/  LDS R193, [R0+0x20080] ;  /* 0x0200800000c17984 */ /* 0x000fe20000000800 */
[----:B------:R-:W-:Y:S01]  /*19d50*/  IMAD.MOV.U32 R180, RZ, RZ, R24 ;  /* 0x000000ffffb47224 */ /* 0x000fe200078e0018 */
[----:B------:R-:W-:Y:S01]  /*19d60*/  MOV R183, R27 ;  /* 0x0000001b00b77202 */ /* 0x000fe20000000f00 */
[----:B------:R-:W-:Y:S01]  /*19d70*/  IMAD.MOV.U32 R181, RZ, RZ, R25 ;  /* 0x000000ffffb57224 */ /* 0x000fe200078e0019 */
[----:B------:R-:W-:Y:S01]  /*19d80*/  LDS R195, [R0+0x20480] ;  /* 0x0204800000c37984 */ /* 0x000fe20000000800 */
[----:B------:R-:W-:-:S03]  /*19d90*/  IMAD.MOV.U32 R182, RZ, RZ, R26 ;  /* 0x000000ffffb67224 */ /* 0x000fc600078e001a */
[----:B------:R-:W4:Y:S01]  /*19da0*/  LDL.LU.64 R24, [R1+0x70] ;  /* 0x0000700001187983 */ /* 0x000f220000300a00 */
[----:B-1----:R-:W-:Y:S03]  /*19db0*/  HMMA.1688.F32.TF32 R76, R28, R20, R76 ;  /* 0x000000141c4c723c */ /* 0x002fe6000008104c */
[----:B------:R-:W4:Y:S09]  /*19dc0*/  LDL.LU.64 R26, [R1+0x78] ;  /* 0x00007800011a7983 */ /* 0x000f320000300a00 */
[----:B------:R-:W-:-:S02]  /*19dd0*/  IMAD.MOV.U32 R64, RZ, RZ, R48 ;  /* 0x000000ffff407224 */ /* 0x000fc400078e0030 */
[----:B------:R-:W-:Y:S02]  /*19de0*/  IMAD.MOV.U32 R65, RZ, RZ, R49 ;  /* 0x000000ffff417224 */ /* 0x000fe400078e0031 */
[----:B------:R-:W-:Y:S02]  /*19df0*/  IMAD.MOV.U32 R66, RZ, RZ, R50 ;  /* 0x000000ffff427224 */ /* 0x000fe400078e0032 */
[----:B------:R-:W-:Y:S02]  /*19e00*/  IMAD.MOV.U32 R67, RZ, RZ, R51 ;  /* 0x000000ffff437224 */ /* 0x000fe400078e0033 */
[----:B------:R-:W-:Y:S04]  /*19e10*/  HMMA.1688.F32.TF32 R48, R28, R8, R68 ;  /* 0x000000081c30723c */ /* 0x000fe80000081044 */
[----:B------:R-:W-:-:S02]  /*19e20*/  IMAD.MOV.U32 R159, RZ, RZ, R76 ;  /* 0x000000ffff9f7224 */ /* 0x000fc400078e004c */
[----:B------:R-:W-:Y:S02]  /*19e30*/  IMAD.MOV.U32 R158, RZ, RZ, R77 ;  /* 0x000000ffff9e7224 */ /* 0x000fe400078e004d */
[----:B------:R-:W-:Y:S02]  /*19e40*/  IMAD.MOV.U32 R157, RZ, RZ, R78 ;  /* 0x000000ffff9d7224 */ /* 0x000fe400078e004e */
[----:B------:R-:W-:Y:S11]  /*19e50*/  IMAD.MOV.U32 R156, RZ, RZ, R79 ;  /* 0x000000ffff9c7224 */ /* 0x000ff600078e004f */
[----:B------:R-:W-:Y:S03]  /*19e60*/  @!UPT UIADD3 URZ, URZ, URZ, URZ ;  /* 0x0000003f3f3ff290 */ /* 0x000fe6000fffe03f */
[----:B------:R-:W-:Y:S02]  /*19e70*/  IMAD.MOV.U32 R60, RZ, RZ, R48 ;  /* 0x000000ffff3c7224 */ /* 0x000fe400078e0030 */
[----:B------:R-:W-:Y:S02]  /*19e80*/  IMAD.MOV.U32 R61, RZ, RZ, R49 ;  /* 0x000000ffff3d7224 */ /* 0x000fe400078e0031 */
[----:B------:R-:W-:Y:S01]  /*19e90*/  IMAD.MOV.U32 R62, RZ, RZ, R50 ;  /* 0x000000ffff3e7224 */ /* 0x000fe200078e0032 */
[----:B------:R-:W3:Y:S01]  /*19ea0*/  LDL.LU.64 R48, [R1+0x60] ;  /* 0x0000600001307983 */ /* 0x000ee20000300a00 */
[----:B------:R-:W-:-:S03]  /*19eb0*/  IMAD.MOV.U32 R63, RZ, RZ, R51 ;  /* 0x000000ffff3f7224 */ /* 0x000fc600078e0033 */
[----:B------:R-:W3:Y:S04]  /*19ec0*/  LDL.LU.64 R50, [R1+0x68] ;  /* 0x0000680001327983 */ /* 0x000ee80000300a00 */
[----:B------:R-:W3:Y:S04]  /*19ed0*/  LDL.LU.64 R72, [R1+0x50] ;  /* 0x0000500001487983 */ /* 0x000ee80000300a00 */
[----:B------:R-:W3:Y:S04]  /*19ee0*/  LDL.LU.64 R74, [R1+0x58] ;  /* 0x00005800014a7983 */ /* 0x000ee80000300a00 */
[----:B------:R-:W3:Y:S04]  /*19ef0*/  LDL.LU.64 R68, [R1+0x40] ;  /* 0x0000400001447983 */ /* 0x000ee80000300a00 */
[----:B------:R-:W3:Y:S01]  /*19f00*/  LDL.LU.64 R70, [R1+0x48] ;  /* 0x0000480001467983 */ /* 0x000ee20000300a00 */
[C---:B--2---:R-:W-:Y:S11]  /*19f10*/  HMMA.1688.F32.TF32 R52, R28.reuse, R4, R52 ;  /* 0x000000041c34723c */ /* 0x044ff60000081034 */
[----:B------:R-:W-:Y:S11]  /*19f20*/  @!UPT UIADD3 URZ, URZ, URZ, URZ ;  /* 0x0000003f3f3ff290 */ /* 0x000ff6000fffe03f */
[----:B------:R-:W-:Y:S02]  /*19f30*/  @!UPT UIADD3 URZ, URZ, URZ, URZ ;  /* 0x0000003f3f3ff290 */ /* 0x000fe4000fffe03f */
[----:B------:R-:W-:Y:S02]  /*19f40*/  IMAD.MOV.U32 R56, RZ, RZ, R52 ;  /* 0x000000ffff387224 */ /* 0x000fe400078e0034 */
[----:B------:R-:W-:Y:S02]  /*19f50*/  IMAD.MOV.U32 R57, RZ, RZ, R53 ;  /* 0x000000ffff397224 */ /* 0x000fe400078e0035 */
[----:B------:R-:W-:Y:S02]  /*19f60*/  IMAD.MOV.U32 R58, RZ, RZ, R54 ;  /* 0x000000ffff3a7224 */ /* 0x000fe400078e0036 */
[----:B------:R-:W-:Y:S01]  /*19f70*/  IMAD.MOV.U32 R59, RZ, RZ, R55 ;  /* 0x000000ffff3b7224 */ /* 0x000fe200078e0037 */
[C---:B----4-:R-:W-:Y:S11]  /*19f80*/  HMMA.1688.F32.TF32 R24, R28.reuse, R232, R24 ;  /* 0x000000e81c18723c */ /* 0x050ff60000081018 */
[----:B------:R-:W-:Y:S11]  /*19f90*/  @!UPT UIADD3 URZ, URZ, URZ, URZ ;  /* 0x0000003f3f3ff290 */ /* 0x000ff6000fffe03f */
[----:B------:R-:W-:Y:S02]  /*19fa0*/  @!UPT UIADD3 URZ, URZ, URZ, URZ ;  /* 0x0000003f3f3ff290 */ /* 0x000fe4000fffe03f */
[----:B------:R-:W-:Y:S01]  /*19fb0*/  IMAD.MOV.U32 R52, RZ, RZ, R24 ;  /* 0x000000ffff347224 */ /* 0x000fe200078e0018 */
[----:B------:R-:W-:Y:S01]  /*19fc0*/  MOV R54, R26 ;  /* 0x0000001a00367202 */ /* 0x000fe20000000f00 */
[----:B------:R-:W-:Y:S02]  /*19fd0*/  IMAD.MOV.U32 R53, RZ, RZ, R25 ;  /* 0x000000ffff357224 */ /* 0x000fe400078e0019 */
[----:B------:R-:W-:Y:S01]  /*19fe0*/  IMAD.MOV.U32 R55, RZ, RZ, R27 ;  /* 0x000000ffff377224 */ /* 0x000fe200078e001b */
[----:B------:R-:W2:Y:S04]  /*19ff0*/  LDL.LU.64 R24, [R1+0x30] ;  /* 0x0000300001187983 */ /* 0x000ea80000300a00 */
[----:B------:R-:W2:Y:S01]  /*1a000*/  LDL.LU.64 R26, [R1+0x38] ;  /* 0x00003800011a7983 */ /* 0x000ea20000300a00 */
[C---:B---3--:R-:W-:Y:S08]  /*1a010*/  HMMA.1688.F32.TF32 R72, R28.reuse, R224, R72 ;  /* 0x000000e01c48723c */ /* 0x048ff00000081048 */
[C---:B------:R-:W-:Y:S08]  /*1a020*/  HMMA.1688.F32.TF32 R76, R28.reuse, R228, R48 ;  /* 0x000000e41c4c723c */ /* 0x040ff00000081030 */
[----:B------:R-:W-:Y:S07]  /*1a030*/  HMMA.1688.F32.TF32 R68, R28, R216, R68 ;  /* 0x000000d81c44723c */ /* 0x000fee0000081044 */
[----:B------:R-:W-:Y:S04]  /*1a040*/  STL [R1+0x54], R73 ;  /* 0x0000544901007387 */ /* 0x000fe80000100800 */
[----:B------:R-:W-:Y:S04]  /*1a050*/  STL.64 [R1+0x58], R74 ;  /* 0x0000584a01007387 */ /* 0x000fe80000100a00 */
[----:B------:R-:W3:Y:S04]  /*1a060*/  LDL.LU.64 R240, [R1+0x20] ;  /* 0x0000200001f07983 */ /* 0x000ee80000300a00 */
[----:B------:R-:W3:Y:S01]  /*1a070*/  LDL.LU.64 R242, [R1+0x28] ;  /* 0x0000280001f27983 */ /* 0x000ee20000300a00 */
[----:B------:R-:W-:-:S03]  /*1a080*/  IMAD.MOV.U32 R48, RZ, RZ, R76 ;  /* 0x000000ffff307224 */ /* 0x000fc600078e004c */
[----:B------:R-:W3:Y:S01]  /*1a090*/  LDL.LU.64 R168, [R1+0x10] ;  /* 0x0000100001a87983 */ /* 0x000ee20000300a00 */
[----:B------:R-:W-:-:S03]  /*1a0a0*/  IMAD.MOV.U32 R49, RZ, RZ, R77 ;  /* 0x000000ffff317224 */ /* 0x000fc600078e004d */
[----:B------:R-:W3:Y:S01]  /*1a0b0*/  LDL.LU.64 R170, [R1+0x18] ;  /* 0x0000180001aa7983 */ /* 0x000ee20000300a00 */
[----:B------:R-:W-:-:S03]  /*1a0c0*/  IMAD.MOV.U32 R50, RZ, RZ, R78 ;  /* 0x000000ffff327224 */ /* 0x000fc600078e004e */
[----:B------:R-:W3:Y:S01]  /*1a0d0*/  LDL.LU.64 R152, [R1] ;  /* 0x0000000001987983 */ /* 0x000ee20000300a00 */
[----:B------:R-:W-:-:S03]  /*1a0e0*/  IMAD.MOV.U32 R51, RZ, RZ, R79 ;  /* 0x000000ffff337224 */ /* 0x000fc600078e004f */
[----:B------:R-:W3:Y:S04]  /*1a0f0*/  LDL.LU.64 R154, [R1+0x8] ;  /* 0x00000800019a7983 */ /* 0x000ee80000300a00 */
[----:B------:R-:W3:Y:S04]  /*1a100*/  LDL.LU.64 R76, [R1+0x230] ;  /* 0x00023000014c7983 */ /* 0x000ee80000300a00 */
[----:B------:R-:W3:Y:S04]  /*1a110*/  LDL.LU.64 R78, [R1+0x238] ;  /* 0x00023800014e7983 */ /* 0x000ee80000300a00 */
[----:B------:R-:W-:Y:S04]  /*1a120*/  STL.64 [R1+0x40], R68 ;  /* 0x0000404401007387 */ /* 0x000fe80000100a00 */
[----:B------:R-:W-:Y:S01]  /*1a130*/  STL.64 [R1+0x48], R70 ;  /* 0x0000484601007387 */ /* 0x000fe20000100a00 */
[----:B------:R-:W-:Y:S01]  /*1a140*/  IMAD.MOV.U32 R231, RZ, RZ, R72 ;  /* 0x000000ffffe77224 */ /* 0x000fe200078e0048 */
[C---:B--2---:R-:W-:Y:S11]  /*1a150*/  HMMA.1688.F32.TF32 R24, R28.reuse, R212, R24 ;  /* 0x000000d41c18723c */ /* 0x044ff60000081018 */
[----:B------:R-:W-:Y:S11]  /*1a160*/  @!UPT UIADD3 URZ, URZ, URZ, URZ ;  /* 0x0000003f3f3ff290 */ /* 0x000ff6000fffe03f */
[----:B------:R-:W-:Y:S01]  /*1a170*/  @!UPT UIADD3 URZ, URZ, URZ, URZ ;  /* 0x0000003f3f3ff290 */ /* 0x000fe2000fffe03f */
[----:B------:R1:W-:Y:S01]  /*1a180*/  STL [R1+0x30], R24 ;  /* 0x0000301801007387 */ /* 0x0003e20000100800 */
[----:B------:R-:W-:Y:S02]  /*1a190*/  IMAD.MOV.U32 R226, RZ, RZ, R25 ;  /* 0x000000ffffe27224 */ /* 0x000fe400078e0019 */
[----:B------:R-:W-:Y:S01]  /*1a1a0*/  IMAD.MOV.U32 R227, RZ, RZ, R26 ;  /* 0x000000ffffe37224 */ /* 0x000fe200078e001a */
[----:B------:R2:W-:Y:S04]  /*1a1b0*/  STL [R1+0x3c], R27 ;  /* 0x00003c1b01007387 */ /* 0x0005e80000100800 */
[----:B-1----:R-:W4:Y:S04]  /*1a1c0*/  LDL.LU.64 R24, [R1+0x220] ;  /* 0x0002200001187983 */ /* 0x002f280000300a00 */
[----:B--2---:R-:W4:Y:S04]  /*1a1d0*/  LDL.LU.64 R26, [R1+0x228] ;  /* 0x00022800011a7983 */ /* 0x004f280000300a00 */
[----:B------:R-:W2:Y:S04]  /*1a1e0*/  LDL.LU.64 R72, [R1+0x160] ;  /* 0x0001600001487983 */ /* 0x000ea80000300a00 */
[----:B------:R-:W2:Y:S04]  /*1a1f0*/  LDL.LU.64 R74, [R1+0x168] ;  /* 0x00016800014a7983 */ /* 0x000ea80000300a00 */
[----:B------:R-:W2:Y:S04]  /*1a200*/  LDL.LU.64 R68, [R1+0x150] ;  /* 0x0001500001447983 */ /* 0x000ea80000300a00 */
[----:B------:R-:W2:Y:S01]  /*1a210*/  LDL.LU.64 R70, [R1+0x158] ;  /* 0x0001580001467983 */ /* 0x000ea20000300a00 */
[C---:B---3--:R-:W-:Y:S03]  /*1a220*/  HMMA.1688.F32.TF32 R240, R28.reuse, R208, R240 ;  /* 0x000000d01cf0723c */ /* 0x048fe600000810f0 */
[----:B------:R-:W-:Y:S04]  /*1a230*/  STL [R1+0x1824], R227 ;  /* 0x001824e301007387 */ /* 0x000fe80000100800 */
[----:B------:R-:W-:Y:S01]  /*1a240*/  STL [R1+0x1820], R226 ;  /* 0x001820e201007387 */ /* 0x000fe20000100800 */
[C---:B------:R-:W-:Y:S08]  /*1a250*/  HMMA.1688.F32.TF32 R168, R28.reuse, R204, R168 ;  /* 0x000000cc1ca8723c */ /* 0x040ff000000810a8 */
[C---:B------:R-:W-:Y:S07]  /*1a260*/  HMMA.1688.F32.TF32 R152, R28.reuse, R200, R152 ;  /* 0x000000c81c98723c */ /* 0x040fee0000081098 */
[----:B------:R-:W-:Y:S04]  /*1a270*/  STL.64 [R1+0x20], R240 ;  /* 0x000020f001007387 */ /* 0x000fe80000100a00 */
[----:B------:R1:W-:Y:S02]  /*1a280*/  STL.64 [R1+0x28], R242 ;  /* 0x000028f201007387 */ /* 0x0003e40000100a00 */
[C---:B-1----:R-:W-:Y:S02]  /*1a290*/  HMMA.1688.F32.TF32 R240, R28.reuse, R196, R76 ;  /* 0x000000c41cf0723c */ /* 0x042fe4000008104c */
[----:B------:R-:W-:Y:S04]  /*1a2a0*/  STL.64 [R1+0x10], R168 ;  /* 0x000010a801007387 */ /* 0x000fe80000100a00 */
[----:B------:R-:W-:Y:S04]  /*1a2b0*/  STL.64 [R1+0x18], R170 ;  /* 0x000018aa01007387 */ /* 0x000fe80000100a00 */
[----:B------:R-:W-:Y:S01]  /*1a2c0*/  STL.64 [R1], R152 ;  /* 0x0000009801007387 */ /* 0x000fe20000100a00 */
[----:B----4-:R-:W-:Y:S11]  /*1a2d0*/  HMMA.1688.F32.TF32 R24, R28, R220, R24 ;  /* 0x000000dc1c18723c */ /* 0x010ff60000081018 */
[----:B------:R-:W-:Y:S01]  /*1a2e0*/  @!UPT UIADD3 URZ, URZ, URZ, URZ ;  /* 0x0000003f3f3ff290 */ /* 0x000fe2000fffe03f */
[----:B------:R-:W-:Y:S04]  /*1a2f0*/  STL.64 [R1+0x1780], R242 ;  /* 0x001780f201007387 */ /* 0x000fe80000100a00 */
[----:B------:R-:W-:Y:S01]  /*1a300*/  STL.64 [R1+0x1778], R240 ;  /* 0x001778f001007387 */ /* 0x000fe20000100a00 */
[C---:B--2---:R-:W-:Y:S08]  /*1a310*/  HMMA.1688.F32.TF32 R68, R104.reuse, R20, R68 ;  /* 0x000000146844723c */ /* 0x044ff00000081044 */
[C---:B------:R-:W-:Y:S01]  /*1a320*/  HMMA.1688.F32.TF32 R80, R104.reuse, R208, R80 ;  /* 0x000000d06850723c */ /* 0x040fe20000081050 */
[----:B------:R-:W-:Y:S04]  /*1a330*/  STL.64 [R1+0x1790], R26 ;  /* 0x0017901a01007387 */ /* 0x000fe80000100a00 */
[----:B------:R1:W-:Y:S03]  /*1a340*/  STL.64 [R1+0x1788], R24 ;  /* 0x0017881801007387 */ /* 0x0003e60000100a00 */
[C---:B------:R-:W-:Y:S08]  /*1a350*/  HMMA.1688.F32.TF32 R76, R104.reuse, R212, R128 ;  /* 0x000000d4684c723c */ /* 0x040ff00000081080 */
[----:B------:R-:W-:Y:S01]  /*1a360*/  HMMA.1688.F32.TF32 R84, R104, R204, R84 ;  /* 0x000000cc6854723c */ /* 0x000fe20000081054 */
[----:B------:R-:W-:Y:S01]  /*1a370*/  IMAD.MOV.U32 R227, RZ, RZ, R154 ;  /* 0x000000ffffe37224 */ /* 0x000fe200078e009a */
[----:B------:R-:W-:Y:S01]  /*1a380*/  LDS R152, [R2+0x20080] ;  /* 0x0200800002987984 */ /* 0x000fe20000000800 */
[----:B------:R-:W-:-:S03]  /*1a390*/  IMAD.MOV.U32 R226, RZ, RZ, R155 ;  /* 0x000000ffffe27224 */ /* 0x000fc600078e009b */
[----:B------:R-:W-:Y:S02]  /*1a3a0*/  LDS R154, [R2+0x20480] ;  /* 0x02048000029a7984 */ /* 0x000fe40000000800 */
[C---:B-1----:R-:W-:Y:S02]  /*1a3b0*/  HMMA.1688.F32.TF32 R24, R104.reuse, R16, R92 ;  /* 0x000000106818723c */ /* 0x042fe4000008105c */
[----:B------:R-:W-:Y:S04]  /*1a3c0*/  LDS R153, [R252+0x20080] ;  /* 0x02008000fc997984 */ /* 0x000fe80000000800 */
[----:B------:R-:W1:Y:S11]  /*1a3d0*/  LDS R155, [R252+0x20480] ;  /* 0x02048000fc9b7984 */ /* 0x000e760000000800 */
[----:B------:R-:W-:Y:S07]  /*1a3e0*/  @!UPT UIADD3 URZ, URZ, URZ, URZ ;  /* 0x0000003f3f3ff290 */ /* 0x000fee000fffe03f */
[----:B------:R-:W-:Y:S02]  /*1a3f0*/  IMAD.MOV.U32 R206, RZ, RZ, R24 ;  /* 0x000000ffffce7224 */ /* 0x000fe400078e0018 */
[----:B------:R-:W-:Y:S02]  /*1a400*/  IMAD.MOV.U32 R218, RZ, RZ, R25 ;  /* 0x000000ffffda7224 */ /* 0x000fe400078e0019 */
[----:B------:R-:W-:Y:S02]  /*1a410*/  IMAD.MOV.U32 R219, RZ, RZ, R26 ;  /* 0x000000ffffdb7224 */ /* 0x000fe400078e001a */
[----:B------:R-:W-:Y:S02]  /*1a420*/  IMAD.MOV.U32 R207, RZ, RZ, R27 ;  /* 0x000000ffffcf7224 */ /* 0x000fe400078e001b */
[C---:B------:R-:W-:Y:S11]  /*1a430*/  HMMA.1688.F32.TF32 R24, R104.reuse, R12, R100 ;  /* 0x0000000c6818723c */ /* 0x040ff60000081064 */
[----:B------:R-:W-:Y:S11]  /*1a440*/  @!UPT UIADD3 URZ, URZ, URZ, URZ ;  /* 0x0000003f3f3ff290 */ /* 0x000ff6000fffe03f */
[----:B------:R-:W-:Y:S02]  /*1a450*/  @!UPT UIADD3 URZ, URZ, URZ, URZ ;  /* 0x0000003f3f3ff290 */ /* 0x000fe4000fffe03f */
[----:B------:R-:W-:Y:S01]  /*1a460*/  MOV R198, R24 ;  /* 0x0000001800c67202 */ /* 0x000fe20000000f00 */
[----:B------:R-:W-:Y:S02]  /*1a470*/  IMAD.MOV.U32 R199, RZ, RZ, R25 ;  /* 0x000000ffffc77224 */ /* 0x000fe400078e0019 */
[----:B------:R-:W-:Y:S02]  /*1a480*/  IMAD.MOV.U32 R202, RZ, RZ, R26 ;  /* 0x000000ffffca7224 */ /* 0x000fe400078e001a */
[----:B------:R-:W-:Y:S02]  /*1a490*/  IMAD.MOV.U32 R203, RZ, RZ, R27 ;  /* 0x000000ffffcb7224 */ /* 0x000fe400078e001b */
[C---:B------:R-:W-:Y:S11]  /*1a4a0*/  HMMA.1688.F32.TF32 R24, R104.reuse, R8, R88 ;  /* 0x000000086818723c */ /* 0x040ff60000081058 */
[----:B------:R-:W-:Y:S11]  /*1a4b0*/  @!UPT UIADD3 URZ, URZ, URZ, URZ ;  /* 0x0000003f3f3ff290 */ /* 0x000ff6000fffe03f */
[----:B------:R-:W-:Y:S02]  /*1a4c0*/  @!UPT UIADD3 URZ, URZ, URZ, URZ ;  /* 0x0000003f3f3ff290 */ /* 0x000fe4000fffe03f */
[----:B------:R-:W-:Y:S02]  /*1a4d0*/  IMAD.MOV.U32 R238, RZ, RZ, R24 ;  /* 0x000000ffffee7224 */ /* 0x000fe400078e0018 */
[----:B------:R-:W-:Y:S02]  /*1a4e0*/  IMAD.MOV.U32 R239, RZ, RZ, R25 ;  /* 0x000000ffffef7224 */ /* 0x000fe400078e0019 */
[----:B------:R-:W-:Y:S02]  /*1a4f0*/  IMAD.MOV.U32 R222, RZ, RZ, R26 ;  /* 0x000000ffffde7224 */ /* 0x000fe400078e001a */
[----:B------:R-:W-:Y:S02]  /*1a500*/  IMAD.MOV.U32 R223, RZ, RZ, R27 ;  /* 0x000000ffffdf7224 */ /* 0x000fe400078e001b */
[----:B------:R-:W-:Y:S08]  /*1a510*/  HMMA.1688.F32.TF32 R24, R104, R4, R108 ;  /* 0x000000046818723c */ /* 0x000ff0000008106c */
[----:B------:R-:W-:Y:S11]  /*1a520*/  HMMA.1688.F32.TF32 R28, R28, R236, R72 ;  /* 0x000000ec1c1c723c */ /* 0x000ff60000081048 */
[----:B------:R-:W-:Y:S05]  /*1a530*/  @!UPT UIADD3 URZ, URZ, URZ, URZ ;  /* 0x0000003f3f3ff290 */ /* 0x000fea000fffe03f */
[----:B------:R-:W-:Y:S02]  /*1a540*/  IMAD.MOV.U32 R214, RZ, RZ, R24 ;  /* 0x000000ffffd67224 */ /* 0x000fe400078e0018 */
[----:B------:R-:W-:Y:S02]  /*1a550*/  IMAD.MOV.U32 R215, RZ, RZ, R25 ;  /* 0x000000ffffd77224 */ /* 0x000fe400078e0019 */
[----:B------:R-:W-:Y:S02]  /*1a560*/  IMAD.MOV.U32 R210, RZ, RZ, R26 ;  /* 0x000000ffffd27224 */ /* 0x000fe400078e001a */
[----:B------:R-:W-:Y:S02]  /*1a570*/  IMAD.MOV.U32 R211, RZ, RZ, R27 ;  /* 0x000000ffffd37224 */ /* 0x000fe400078e001b */
[----:B------:R-:W-:Y:S01]  /*1a580*/  HMMA.1688.F32.TF32 R24, R104, R232, R112 ;  /* 0x000000e86818723c */ /* 0x000fe20000081070 */
[----:B------:R-:W-:Y:S04]  /*1a590*/  STL.64 [R1+0x17a0], R30 ;  /* 0x0017a01e01007387 */ /* 0x000fe80000100a00 */
[----:B------:R-:W-:Y:S04]  /*1a5a0*/  STL.64 [R1+0x1798], R28 ;  /* 0x0017981c01007387 */ /* 0x000fe80000100a00 */
[----:B------:R-:W-:Y:S04]  /*1a5b0*/  STL [R1+0x1774], R68 ;  /* 0x0017744401007387 */ /* 0x000fe80000100800 */
[----:B------:R-:W-:Y:S04]  /*1a5c0*/  STL [R1+0x1770], R69 ;  /* 0x0017704501007387 */ /* 0x000fe80000100800 */
[----:B------:R-:W-:Y:S04]  /*1a5d0*/  STL [R1+0x176c], R70 ;  /* 0x00176c4601007387 */ /* 0x000fe80000100800 */
[----:B------:R-:W-:Y:S04]  /*1a5e0*/  STL [R1+0x1768], R71 ;  /* 0x0017684701007387 */ /* 0x000fe80000100800 */
[----:B------:R2:W-:Y:S04]  /*1a5f0*/  STL [R1+0x1814], R207 ;  /* 0x001814cf01007387 */ /* 0x0005e80000100800 */
[----:B------:R3:W-:Y:S04]  /*1a600*/  STL [R1+0x1810], R219 ;  /* 0x001810db01007387 */ /* 0x0007e80000100800 */
[----:B------:R4:W-:Y:S01]  /*1a610*/  STL [R1+0x180c], R218 ;  /* 0x00180cda01007387 */ /* 0x0009e20000100800 */
[----:B--2---:R-:W-:-:S03]  /*1a620*/  IMAD.MOV.U32 R207, RZ, RZ, R24 ;  /* 0x000000ffffcf7224 */ /* 0x004fc600078e0018 */
[----:B------:R2:W-:Y:S01]  /*1a630*/  STL [R1+0x1808], R206 ;  /* 0x001808ce01007387 */ /* 0x0005e20000100800 */
[----:B---3--:R-:W-:Y:S02]  /*1a640*/  IMAD.MOV.U32 R219, RZ, RZ, R25 ;  /* 0x000000ffffdb7224 */ /* 0x008fe400078e0019 */
[----:B----4-:R-:W-:Y:S01]  /*1a650*/  IMAD.MOV.U32 R218, RZ, RZ, R26 ;  /* 0x000000ffffda7224 */ /* 0x010fe200078e001a */
[----:B--2---:R-:W-:Y:S02]  /*1a660*/  MOV R206, R27 ;  /* 0x0000001b00ce7202 */ /* 0x004fe40000000f00 */
[----:B------:R-:W-:Y:S11]  /*1a670*/  HMMA.1688.F32.TF32 R24, R104, R228, R116 ;  /* 0x000000e46818723c */ /* 0x000ff60000081074 */
[----:B------:R-:W-:Y:S11]  /*1a680*/  @!UPT UIADD3 URZ, URZ, URZ, URZ ;  /* 0x0000003f3f3ff290 */ /* 0x000ff6000fffe03f */
[----:B------:R-:W-:Y:S01]  /*1a690*/  @!UPT UIADD3 URZ, URZ, URZ, URZ ;  /* 0x0000003f3f3ff290 */ /* 0x000fe2000fffe03f */
[----:B------:R-:W-:Y:S01]  /*1a6a0*/  STL.64 [R1+0xe0], R24 ;  /* 0x0000e01801007387 */ /* 0x000fe20000100a00 */
[----:B------:R-:W-:-:S03]  /*1a6b0*/  IMAD.MOV.U32 R3, RZ, RZ, R27 ;  /* 0x000000ffff037224 */ /* 0x000fc600078e001b */
[----:B------:R2:W-:Y:S04]  /*1a6c0*/  STL [R1+0xe8], R26 ;  /* 0x0000e81a01007387 */ /* 0x0005e80000100800 */
[----:B------:R-:W2:Y:S04]  /*1a6d0*/  LDL.LU.64 R28, [R1+0x210] ;  /* 0x00021000011c7983 */ /* 0x000ea80000300a00 */
[----:B------:R-:W2:Y:S02]  /*1a6e0*/  LDL.LU.64 R30, [R1+0x218] ;  /* 0x00021800011e7983 */ /* 0x000ea40000300a00 */
[----:B--2---:R-:W-:Y:S11]  /*1a6f0*/  HMMA.1688.F32.TF32 R24, R104, R224, R120 ;  /* 0x000000e06818723c */ /* 0x004ff60000081078 */
[----:B------:R-:W-:Y:S11]  /*1a700*/  @!UPT UIADD3 URZ, URZ, URZ, URZ ;  /* 0x0000003f3f3ff290 */ /* 0x000ff6000fffe03f */
[----:B------:R-:W-:Y:S02]  /*1a710*/  @!UPT UIADD3 URZ, URZ, URZ, URZ ;  /* 0x0000003f3f3ff290 */ /* 0x000fe4000fffe03f */
[----:B------:R-:W-:Y:S02]  /*1a720*/  IMAD.MOV.U32 R68, RZ, RZ, R24 ;  /* 0x000000ffff447224 */ /* 0x000fe400078e0018 */
[----:B------:R-:W-:Y:S02]  /*1a730*/  IMAD.MOV.U32 R69, RZ, RZ, R25 ;  /* 0x000000ffff457224 */ /* 0x000fe400078e0019 */
[----:B------:R-:W-:Y:S01]  /*1a740*/  IMAD.MOV.U32 R70, RZ, RZ, R26 ;  /* 0x000000ffff467224 */ /* 0x000fe200078e001a */
[----:B------:R-:W2:Y:S01]  /*1a750*/  LDL.LU.64 R24, [R1+0x200] ;  /* 0x0002000001187983 */ /* 0x000ea20000300a00 */
[----:B------:R-:W-:-:S03]  /*1a760*/  IMAD.MOV.U32 R71, RZ, RZ, R27 ;  /* 0x000000ffff477224 */ /* 0x000fc600078e001b */
[----:B------:R-:W2:Y:S01]  /*1a770*/  LDL.LU.64 R26, [R1+0x208] ;  /* 0x00020800011a7983 */ /* 0x000ea20000300a00 */
[C---:B------:R-:W-:Y:S03]  /*1a780*/  HMMA.1688.F32.TF32 R72, R104.reuse, R216, R124 ;  /* 0x000000d86848723c */ /* 0x040fe6000008107c */
[----:B------:R-:W4:Y:S04]  /*1a790*/  LDL.LU.64 R92, [R1+0x1f0] ;  /* 0x0001f000015c7983 */ /* 0x000f280000300a00 */
[----:B------:R-:W4:Y:S04]  /*1a7a0*/  LDL.LU.64 R94, [R1+0x1f8] ;  /* 0x0001f800015e7983 */ /* 0x000f280000300a00 */
[----:B------:R-:W1:Y:S04]  /*1a7b0*/  LDL.LU.64 R168, [R1+0x1e0] ;  /* 0x0001e00001a87983 */ /* 0x000e680000300a00 */
[----:B------:R-:W1:Y:S04]  /*1a7c0*/  LDL.LU.64 R170, [R1+0x1e8] ;  /* 0x0001e80001aa7983 */ /* 0x000e680000300a00 */
[----:B------:R-:W4:Y:S04]  /*1a7d0*/  LDL.LU.64 R120, [R1+0x1d0] ;  /* 0x0001d00001787983 */ /* 0x000f280000300a00 */
[----:B------:R-:W4:Y:S04]  /*1a7e0*/  LDL.LU.64 R122, [R1+0x1d8] ;  /* 0x0001d800017a7983 */ /* 0x000f280000300a00 */
[----:B------:R-:W4:Y:S04]  /*1a7f0*/  LDL.LU.64 R100, [R1+0x1c0] ;  /* 0x0001c00001647983 */ /* 0x000f280000300a00 */
[----:B------:R-:W4:Y:S04]  /*1a800*/  LDL.LU.64 R102, [R1+0x1c8] ;  /* 0x0001c80001667983 */ /* 0x000f280000300a00 */
[----:B------:R-:W4:Y:S04]  /*1a810*/  LDL.LU.64 R108, [R1+0x1b0] ;  /* 0x0001b000016c7983 */ /* 0x000f280000300a00 */
[----:B------:R-:W4:Y:S04]  /*1a820*/  LDL.LU.64 R110, [R1+0x1b8] ;  /* 0x0001b800016e7983 */ /* 0x000f280000300a00 */
[----:B------:R-:W4:Y:S04]  /*1a830*/  LDL.LU.64 R116, [R1+0x1a0] ;  /* 0x0001a00001747983 */ /* 0x000f280000300a00 */
[----:B------:R-:W4:Y:S04]  /*1a840*/  LDL.LU.64 R118, [R1+0x1a8] ;  /* 0x0001a80001767983 */ /* 0x000f280000300a00 */
[----:B------:R-:W-:Y:S04]  /*1a850*/  STL.64 [R1+0x17b0], R70 ;  /* 0x0017b04601007387 */ /* 0x000fe80000100a00 */
[----:B------:R-:W-:Y:S04]  /*1a860*/  STL.64 [R1+0x17a8], R68 ;  /* 0x0017a84401007387 */ /* 0x000fe80000100a00 */
[----:B------:R-:W-:Y:S04]  /*1a870*/  STL.64 [R1+0x1720], R74 ;  /* 0x0017204a01007387 */ /* 0x000fe80000100a00 */
[----:B------:R3:W-:Y:S04]  /*1a880*/  STL.64 [R1+0x1718], R72 ;  /* 0x0017184801007387 */ /* 0x0007e80000100a00 */
[----:B------:R-:W-:Y:S04]  /*1a890*/  STL.64 [R1+0x1730], R78 ;  /* 0x0017304e01007387 */ /* 0x000fe80000100a00 */
[----:B------:R-:W-:Y:S04]  /*1a8a0*/  STL.64 [R1+0x1728], R76 ;  /* 0x0017284c01007387 */ /* 0x000fe80000100a00 */
[----:B------:R-:W-:Y:S04]  /*1a8b0*/  STL.64 [R1+0x1740], R82 ;  /* 0x0017405201007387 */ /* 0x000fe80000100a00 */
[----:B------:R1:W-:Y:S04]  /*1a8c0*/  STL.64 [R1+0x1738], R80 ;  /* 0x0017385001007387 */ /* 0x0003e80000100a00 */
[----:B------:R-:W-:Y:S04]  /*1a8d0*/  STL.64 [R1+0x1750], R86 ;  /* 0x0017505601007387 */ /* 0x000fe80000100a00 */
[----:B------:R-:W-:Y:S04]  /*1a8e0*/  STL.64 [R1+0x1748], R84 ;  /* 0x0017485401007387 */ /* 0x000fe80000100a00 */
[----:B---3--:R-:W3:Y:S04]  /*1a8f0*/  LDL.LU.64 R72, [R1+0x190] ;  /* 0x0001900001487983 */ /* 0x008ee80000300a00 */
[----:B------:R-:W3:Y:S04]  /*1a900*/  LDL.LU.64 R74, [R1+0x198] ;  /* 0x00019800014a7983 */ /* 0x000ee80000300a00 */
[----:B------:R-:W3:Y:S04]  /*1a910*/  LDL.LU.64 R68, [R1+0x180] ;  /* 0x0001800001447983 */ /* 0x000ee80000300a00 */
[----:B------:R-:W3:Y:S01]  /*1a920*/  LDL.LU.64 R70, [R1+0x188] ;  /* 0x0001880001467983 */ /* 0x000ee20000300a00 */
[C---:B--2---:R-:W-:Y:S11]  /*1a930*/  HMMA.1688.F32.TF32 R88, R104.reuse, R200, R28 ;  /* 0x000000c86858723c */ /* 0x044ff6000008101c */
[----:B------:R-:W-:Y:S11]  /*1a940*/  @!UPT UIADD3 URZ, URZ, URZ, URZ ;  /* 0x0000003f3f3ff290 */ /* 0x000ff6000fffe03f */
[----:B------:R-:W-:Y:S01]  /*1a950*/  @!UPT UIADD3 URZ, URZ, URZ, URZ ;  /* 0x0000003f3f3ff290 */ /* 0x000fe2000fffe03f */
[----:B------:R-:W-:Y:S04]  /*1a960*/  STL.64 [R1+0x1760], R90 ;  /* 0x0017605a01007387 */ /* 0x000fe80000100a00 */
[----:B------:R-:W-:Y:S04]  /*1a970*/  STL.64 [R1+0x1758], R88 ;  /* 0x0017585801007387 */ /* 0x000fe80000100a00 */
[----:B------:R-:W2:Y:S01]  /*1a980*/  LDL.LU.64 R28, [R1+0x170] ;  /* 0x00017000011c7983 */ /* 0x000ea20000300a00 */
[C---:B------:R-:W-:Y:S03]  /*1a990*/  HMMA.1688.F32.TF32 R112, R104.reuse, R196, R24 ;  /* 0x000000c46870723c */ /* 0x040fe60000081018 */
[----:B------:R-:W2:Y:S04]  /*1a9a0*/  LDL.LU.64 R30, [R1+0x178] ;  /* 0x00017800011e7983 */ /* 0x000ea80000300a00 */
[----:B------:R-:W2:Y:S04]  /*1a9b0*/  LDL.LU.64 R24, [R1+0x140] ;  /* 0x0001400001187983 */ /* 0x000ea80000300a00 */
[----:B------:R-:W2:Y:S01]  /*1a9c0*/  LDL.LU.64 R26, [R1+0x148] ;  /* 0x00014800011a7983 */ /* 0x000ea20000300a00 */
[----:B----4-:R-:W-:Y:S01]  /*1a9d0*/  HMMA.1688.F32.TF32 R92, R104, R220, R92 ;  /* 0x000000dc685c723c */ /* 0x010fe2000008105c */
[----:B------:R-:W-:-:S02]  /*1a9e0*/  IMAD.MOV.U32 R240, RZ, RZ, R48 ;  /* 0x000000fffff07224 */ /* 0x000fc400078e0030 */
[----:B------:R-:W-:Y:S02]  /*1a9f0*/  IMAD.MOV.U32 R241, RZ, RZ, R49 ;  /* 0x000000fffff17224 */ /* 0x000fe400078e0031 */
[----:B------:R-:W-:-:S03]  /*1aa00*/  IMAD.MOV.U32 R242, RZ, RZ, R50 ;  /* 0x000000fffff27224 */ /* 0x000fc600078e0032 */
[----:B------:R-:W-:Y:S01]  /*1aa10*/  HMMA.1688.F32.TF32 R104, R104, R236, R96 ;  /* 0x000000ec6868723c */ /* 0x000fe20000081060 */
[----:B------:R-:W-:Y:S02]  /*1aa20*/  IMAD.MOV.U32 R243, RZ, RZ, R51 ;  /* 0x000000fffff37224 */ /* 0x000fe400078e0033 */
[----:B------:R-:W-:Y:S05]  /*1aa30*/  STL.64 [R1+0x17c0], R114 ;  /* 0x0017c07201007387 */ /* 0x000fea0000100a00 */
[C---:B-1----:R-:W-:Y:S01]  /*1aa40*/  HMMA.1688.F32.TF32 R96, R152.reuse, R20, R168 ;  /* 0x000000149860723c */ /* 0x042fe200000810a8 */
[----:B------:R-:W-:Y:S04]  /*1aa50*/  STL.64 [R1+0x17b8], R112 ;  /* 0x0017b87001007387 */ /* 0x000fe80000100a00 */
[----:B------:R-:W4:Y:S03]  /*1aa60*/  LDL.LU R48, [R1+0x1888] ;  /* 0x0018880001307983 */ /* 0x000f260000300800 */
[C---:B------:R-:W-:Y:S01]  /*1aa70*/  HMMA.1688.F32.TF32 R168, R152.reuse, R16, R120 ;  /* 0x0000001098a8723c */ /* 0x040fe20000081078 */
[----:B------:R-:W4:Y:S04]  /*1aa80*/  LDL.LU R49, [R1+0x1884] ;  /* 0x0018840001317983 */ /* 0x000f280000300800 */
[----:B------:R-:W4:Y:S03]  /*1aa90*/  LDL.LU R50, [R1+0x1880] ;  /* 0x0018800001327983 */ /* 0x000f260000300800 */
[C---:B------:R-:W-:Y:S01]  /*1aaa0*/  HMMA.1688.F32.TF32 R100, R152.reuse, R12, R100 ;  /* 0x0000000c9864723c */ /* 0x040fe20000081064 */
[----:B------:R-:W4:Y:S07]  /*1aab0*/  LDL.LU R51, [R1+0x187c] ;  /* 0x00187c0001337983 */ /* 0x000f2e0000300800 */
[C---:B------:R-:W-:Y:S08]  /*1aac0*/  HMMA.1688.F32.TF32 R172, R152.reuse, R8, R172 ;  /* 0x0000000898ac723c */ /* 0x040ff000000810ac */
[C---:B------:R-:W-:Y:S08]  /*1aad0*/  HMMA.1688.F32.TF32 R108, R152.reuse, R4, R108 ;  /* 0x00000004986c723c */ /* 0x040ff0000008106c */
[C---:B------:R-:W-:Y:S08]  /*1aae0*/  HMMA.1688.F32.TF32 R176, R152.reuse, R232, R176 ;  /* 0x000000e898b0723c */ /* 0x040ff000000810b0 */
[C---:B------:R-:W-:Y:S08]  /*1aaf0*/  HMMA.1688.F32.TF32 R116, R152.reuse, R228, R116 ;  /* 0x000000e49874723c */ /* 0x040ff00000081074 */
[C---:B------:R-:W-:Y:S08]  /*1ab00*/  HMMA.1688.F32.TF32 R132, R152.reuse, R208, R132 ;  /* 0x000000d09884723c */ /* 0x040ff00000081084 */
[C---:B------:R-:W-:Y:S08]  /*1ab10*/  HMMA.1688.F32.TF32 R136, R152.reuse, R204, R136 ;  /* 0x000000cc9888723c */ /* 0x040ff00000081088 */
[C---:B---3--:R-:W-:Y:S08]  /*1ab20*/  HMMA.1688.F32.TF32 R120, R152.reuse, R224, R72 ;  /* 0x000000e09878723c */ /* 0x048ff00000081048 */
[C---:B------:R-:W-:Y:S08]  /*1ab30*/  HMMA.1688.F32.TF32 R124, R152.reuse, R216, R68 ;  /* 0x000000d8987c723c */ /* 0x040ff00000081044 */
[C---:B------:R-:W-:Y:S08]  /*1ab40*/  HMMA.1688.F32.TF32 R140, R152.reuse, R200, R140 ;  /* 0x000000c8988c723c */ /* 0x040ff0000008108c */
[C---:B------:R-:W-:Y:S08]  /*1ab50*/  HMMA.1688.F32.TF32 R144, R152.reuse, R196, R144 ;  /* 0x000000c49890723c */ /* 0x040ff00000081090 */
[----:B------:R-:W-:Y:S01]  /*1ab60*/  HMMA.1688.F32.TF32 R148, R152, R220, R148 ;  /* 0x000000dc9894723c */ /* 0x000fe20000081094 */
[----:B------:R-:W-:-:S02]  /*1ab70*/  IMAD.MOV.U32 R68, RZ, RZ, R60 ;  /* 0x000000ffff447224 */ /* 0x000fc400078e003c */
[----:B------:R-:W-:Y:S02]  /*1ab80*/  IMAD.MOV.U32 R69, RZ, RZ, R61 ;  /* 0x000000ffff457224 */ /* 0x000fe400078e003d */
[----:B------:R-:W-:Y:S02]  /*1ab90*/  IMAD.MOV.U32 R70, RZ, RZ, R62 ;  /* 0x000000ffff467224 */ /* 0x000fe400078e003e */
[----:B------:R-:W-:Y:S01]  /*1aba0*/  IMAD.MOV.U32 R71, RZ, RZ, R63 ;  /* 0x000000ffff477224 */ /* 0x000fe200078e003f */
[C---:B--2---:R-:W-:Y:S08]  /*1abb0*/  HMMA.1688.F32.TF32 R128, R152.reuse, R212, R28 ;  /* 0x000000d49880723c */ /* 0x044ff0000008101c */
[----:B------:R-:W-:Y:S07]  /*1abc0*/  HMMA.1688.F32.TF32 R152, R152, R236, R24 ;  /* 0x000000ec9898723c */ /* 0x000fee0000081018 */
[----:B------:R-:W-:-:S02]  /*1abd0*/  IMAD.MOV.U32 R24, RZ, RZ, R52 ;  /* 0x000000ffff187224 */ /* 0x000fc400078e0034 */
[----:B------:R-:W2:Y:S01]  /*1abe0*/  LDL.LU R52, [R1+0x1878] ;  /* 0x0018780001347983 */ /* 0x000ea20000300800 */
[----:B------:R-:W-:Y:S02]  /*1abf0*/  IMAD.MOV.U32 R25, RZ, RZ, R53 ;  /* 0x000000ffff197224 */ /* 0x000fe400078e0035 */
[----:B------:R-:W-:Y:S01]  /*1ac00*/  IMAD.MOV.U32 R26, RZ, RZ, R54 ;  /* 0x000000ffff1a7224 */ /* 0x000fe200078e0036 */
[----:B------:R-:W2:Y:S01]  /*1ac10*/  LDL.LU R53, [R1+0x1874] ;  /* 0x0018740001357983 */ /* 0x000ea20000300800 */
[----:B------:R-:W-:-:S03]  /*1ac20*/  IMAD.MOV.U32 R27, RZ, RZ, R55 ;  /* 0x000000ffff1b7224 */ /* 0x000fc600078e0037 */
[----:B------:R-:W2:Y:S04]  /*1ac30*/  LDL.LU R54, [R1+0x1870] ;  /* 0x0018700001367983 */ /* 0x000ea80000300800 */
[----:B------:R-:W2:Y:S01]  /*1ac40*/  LDL.LU R55, [R1+0x186c] ;  /* 0x00186c0001377983 */ /* 0x000ea20000300800 */
[----:B------:R-:W-:Y:S01]  /*1ac50*/  IMAD.MOV.U32 R28, RZ, RZ, R56 ;  /* 0x000000ffff1c7224 */ /* 0x000fe200078e0038 */
[----:B------:R-:W-:Y:S01]  /*1ac60*/  MOV R29, R57 ;  /* 0x00000039001d7202 */ /* 0x000fe20000000f00 */
[----:B------:R-:W-:Y:S01]  /*1ac70*/  IMAD.MOV.U32 R30, RZ, RZ, R58 ;  /* 0x000000ffff1e7224 */ /* 0x000fe200078e003a */
[----:B------:R-:W3:Y:S01]  /*1ac80*/  LDL.LU R56, [R1+0x1868] ;  /* 0x0018680001387983 */ /* 0x000ee20000300800 */
[----:B------:R-:W-:-:S03]  /*1ac90*/  IMAD.MOV.U32 R31, RZ, RZ, R59 ;  /* 0x000000ffff1f7224 */ /* 0x000fc600078e003b */
[----:B------:R-:W3:Y:S04]  /*1aca0*/  LDL.LU R57, [R1+0x1864] ;  /* 0x0018640001397983 */ /* 0x000ee80000300800 */
[----:B------:R-:W3:Y:S04]  /*1acb0*/  LDL.LU R58, [R1+0x1860] ;  /* 0x00186000013a7983 */ /* 0x000ee80000300800 */
[----:B------:R-:W3:Y:S04]  /*1acc0*/  LDL.LU R59, [R1+0x185c] ;  /* 0x00185c00013b7983 */ /* 0x000ee80000300800 */
[----:B------:R-:W4:Y:S04]  /*1acd0*/  LDL.LU R60, [R1+0x1858] ;  /* 0x00185800013c7983 */ /* 0x000f280000300800 */
[----:B------:R-:W4:Y:S04]  /*1ace0*/  LDL.LU R61, [R1+0x1854] ;  /* 0x00185400013d7983 */ /* 0x000f280000300800 */
[----:B------:R-:W4:Y:S04]  /*1acf0*/  LDL.LU R62, [R1+0x1850] ;  /* 0x00185000013e7983 */ /* 0x000f280000300800 */
[----:B------:R-:W4:Y:S01]  /*1ad00*/  LDL.LU R63, [R1+0x184c] ;  /* 0x00184c00013f7983 */ /* 0x000f220000300800 */
[----:B------:R-:W-:Y:S01]  /*1ad10*/  MOV R80, R159 ;  /* 0x0000009f00507202 */ /* 0x000fe20000000f00 */
[----:B------:R-:W-:-:S02]  /*1ad20*/  IMAD.MOV.U32 R81, RZ, RZ, R158 ;  /* 0x000000ffff517224 */ /* 0x000fc400078e009e */
[----:B------:R-:W-:Y:S02]  /*1ad30*/  IMAD.MOV.U32 R82, RZ, RZ, R157 ;  /* 0x000000ffff527224 */ /* 0x000fe400078e009d */
[----:B------:R-:W-:Y:S02]  /*1ad40*/  IMAD.MOV.U32 R83, RZ, RZ, R156 ;  /* 0x000000ffff537224 */ /* 0x000fe400078e009c */
[----:B------:R-:W-:Y:S01]  /*1ad50*/  HMMA.1688.F32.TF32 R156, R192, R20, R184 ;  /* 0x00000014c09c723c */ /* 0x000fe200000810b8 */
[----:B------:R-:W-:Y:S04]  /*1ad60*/  LDS R184, [R2+0x20800] ;  /* 0x0208000002b87984 */ /* 0x000fe80000000800 */
[----:B------:R-:W-:Y:S04]  /*1ad70*/  LDS R186, [R2+0x20c00] ;  /* 0x020c000002ba7984 */ /* 0x000fe80000000800 */
[----:B------:R-:W-:Y:S04]  /*1ad80*/  LDS R185, [R252+0x20800] ;  /* 0x02080000fcb97984 */ /* 0x000fe80000000800 */
[----:B------:R-:W1:Y:S01]  /*1ad90*/  LDS R187, [R252+0x20c00] ;  /* 0x020c0000fcbb7984 */ /* 0x000e620000000800 */
[----:B------:R-:W-:-:S02]  /*1ada0*/  IMAD.MOV.U32 R72, RZ, RZ, R64 ;  /* 0x000000ffff487224 */ /* 0x000fc400078e0040 */
[----:B------:R-:W-:Y:S01]  /*1adb0*/  IMAD.MOV.U32 R73, RZ, RZ, R65 ;  /* 0x000000ffff497224 */ /* 0x000fe200078e0041 */
[----:B------:R-:W4:Y:S01]  /*1adc0*/  LDL.LU R64, [R1+0x1848] ;  /* 0x0018480001407983 */ /* 0x000f220000300800 */
[----:B------:R-:W-:Y:S02]  /*1add0*/  IMAD.MOV.U32 R74, RZ, RZ, R66 ;  /* 0x000000ffff4a7224 */ /* 0x000fe400078e0042 */
[----:B------:R-:W-:Y:S01]  /*1ade0*/  IMAD.MOV.U32 R75, RZ, RZ, R67 ;  /* 0x000000ffff4b7224 */ /* 0x000fe200078e0043 */
[----:B------:R-:W4:Y:S01]  /*1adf0*/  LDL.LU R65, [R1+0x1844] ;  /* 0x0018440001417983 */ /* 0x000f220000300800 */
[----:B------:R-:W-:-:S03]  /*1ae00*/  IMAD.MOV.U32 R76, RZ, RZ, R180 ;  /* 0x000000ffff4c7224 */ /* 0x000fc600078e00b4 */
[----:B------:R-:W4:Y:S01]  /*1ae10*/  LDL.LU R66, [R1+0x1840] ;  /* 0x0018400001427983 */ /* 0x000f220000300800 */
[----:B------:R-:W-:-:S03]  /*1ae20*/  IMAD.MOV.U32 R77, RZ, RZ, R181 ;  /* 0x000000ffff4d7224 */ /* 0x000fc600078e00b5 */
[----:B------:R-:W4:Y:S01]  /*1ae30*/  LDL.LU R67, [R1+0x183c] ;  /* 0x00183c0001437983 */ /* 0x000f220000300800 */
[----:B------:R-:W-:Y:S02]  /*1ae40*/  IMAD.MOV.U32 R78, RZ, RZ, R182 ;  /* 0x000000ffff4e7224 */ /* 0x000fe400078e00b6 */
[----:B------:R-:W-:Y:S01]  /*1ae50*/  IMAD.MOV.U32 R79, RZ, RZ, R183 ;  /* 0x000000ffff4f7224 */ /* 0x000fe200078e00b7 */
[----:B------:R-:W4:Y:S04]  /*1ae60*/  LDL.LU R180, [R1+0x1838] ;  /* 0x0018380001b47983 */ /* 0x000f280000300800 */
[----:B------:R-:W4:Y:S04]  /*1ae70*/  LDL.LU R181, [R1+0x1834] ;  /* 0x0018340001b57983 */ /* 0x000f280000300800 */
[----:B------:R-:W4:Y:S04]  /*1ae80*/  LDL.LU R182, [R1+0x1830] ;  /* 0x0018300001b67983 */ /* 0x000f280000300800 */
[----:B------:R-:W4:Y:S01]  /*1ae90*/  LDL.LU R183, [R1+0x182c] ;  /* 0x00182c0001b77983 */ /* 0x000f220000300800 */
[C---:B------:R-:W-:Y:S08]  /*1aea0*/  HMMA.1688.F32.TF32 R160, R192.reuse, R16, R160 ;  /* 0x00000010c0a0723c */ /* 0x040ff000000810a0 */
[C---:B------:R-:W-:Y:S08]  /*1aeb0*/  HMMA.1688.F32.TF32 R164, R192.reuse, R12, R164 ;  /* 0x0000000cc0a4723c */ /* 0x040ff000000810a4 */
[C---:B--2---:R-:W-:Y:S08]  /*1aec0*/  HMMA.1688.F32.TF32 R52, R192.reuse, R204, R52 ;  /* 0x000000ccc034723c */ /* 0x044ff00000081034 */
[C---:B---3--:R-:W-:Y:S11]  /*1aed0*/  HMMA.1688.F32.TF32 R56, R192.reuse, R200, R56 ;  /* 0x000000c8c038723c */ /* 0x048ff60000081038 */
[----:B------:R-:W-:Y:S04]  /*1aee0*/  @!UPT UIADD3 URZ, URZ, URZ, URZ ;  /* 0x0000003f3f3ff290 */ /* 0x000fe8000fffe03f */
[----:B------:R-:W-:Y:S04]  /*1aef0*/  STL [R1+0x16f0], R52 ;  /* 0x0016f03401007387 */ /* 0x000fe80000100800 */
[----:B------:R-:W-:Y:S04]  /*1af00*/  STL [R1+0x16ec], R53 ;  /* 0x0016ec3501007387 */ /* 0x000fe80000100800 */
[----:B------:R-:W-:Y:S01]  /*1af10*/  STL [R1+0x16e8], R54 ;  /* 0x0016e83601007387 */ /* 0x000fe20000100800 */
[----:B----4-:R-:W-:Y:S03]  /*1af20*/  HMMA.1688.F32.TF32 R60, R192, R196, R60 ;  /* 0x000000c4c03c723c */ /* 0x010fe6000008103c */
[----:B------:R1:W-:Y:S05]  /*1af30*/  STL [R1+0x16e4], R55 ;  /* 0x0016e43701007387 */ /* 0x0003ea0000100800 */
[----:B-1----:R-:W-:Y:S01]  /*1af40*/  HMMA.1688.F32.TF32 R52, R184, R18, R76 ;  /* 0x00000012b834723c */ /* 0x002fe2000008104c */
[----:B------:R1:W-:Y:S04]  /*1af50*/  STL [R1+0x1700], R56 ;  /* 0x0017003801007387 */ /* 0x0003e80000100800 */
[----:B------:R2:W-:Y:S04]  /*1af60*/  STL [R1+0x16fc], R57 ;  /* 0x0016fc3901007387 */ /* 0x0005e80000100800 */
[----:B------:R3:W-:Y:S04]  /*1af70*/  STL [R1+0x16f8], R58 ;  /* 0x0016f83a01007387 */ /* 0x0007e80000100800 */
[----:B------:R4:W-:Y:S04]  /*1af80*/  STL [R1+0x16f4], R59 ;  /* 0x0016f43b01007387 */ /* 0x0009e80000100800 */
[----:B------:R1:W-:Y:S04]  /*1af90*/  STL [R1+0x1710], R60 ;  /* 0x0017103c01007387 */ /* 0x0003e80000100800 */
[----:B------:R1:W-:Y:S03]  /*1afa0*/  STL [R1+0x170c], R61 ;  /* 0x00170c3d01007387 */ /* 0x0003e60000100800 */
[----:B------:R-:W-:Y:S01]  /*1afb0*/  IMAD.MOV.U32 R20, RZ, RZ, R52 ;  /* 0x000000ffff147224 */ /* 0x000fe200078e0034 */
[----:B------:R1:W-:Y:S01]  /*1afc0*/  STL [R1+0x1708], R62 ;  /* 0x0017083e01007387 */ /* 0x0003e20000100800 */
[----:B------:R-:W-:-:S02]  /*1afd0*/  IMAD.MOV.U32 R17, RZ, RZ, R53 ;  /* 0x000000ffff117224 */ /* 0x000fc400078e0035 */
[----:B------:R-:W-:Y:S02]  /*1afe0*/  IMAD.MOV.U32 R16, RZ, RZ, R54 ;  /* 0x000000ffff107224 */ /* 0x000fe400078e0036 */
[----:B------:R-:W-:Y:S01]  /*1aff0*/  IMAD.MOV.U32 R13, RZ, RZ, R55 ;  /* 0x000000ffff0d7224 */ /* 0x000fe200078e0037 */
[----:B------:R1:W-:Y:S01]  /*1b000*/  STL [R1+0x1704], R63 ;  /* 0x0017043f01007387 */ /* 0x0003e20000100800 */
[----:B------:R-:W-:Y:S07]  /*1b010*/  HMMA.1688.F32.TF32 R52, R184, R14, R72 ;  /* 0x0000000eb834723c */ /* 0x000fee0000081048 */
[----:B------:R-:W-:-:S02]  /*1b020*/  IMAD.MOV.U32 R72, RZ, RZ, R231 ;  /* 0x000000ffff487224 */ /* 0x000fc400078e00e7 */
[----:B------:R-:W2:Y:S01]  /*1b030*/  LDL.LU R231, [R1+0x1828] ;  /* 0x0018280001e77983 */ /* 0x000ea20000300800 */
[C---:B------:R-:W-:Y:S03]  /*1b040*/  HMMA.1688.F32.TF32 R44, R192.reuse, R212, R44 ;  /* 0x000000d4c02c723c */ /* 0x040fe6000008102c */
[----:B------:R-:W3:Y:S04]  /*1b050*/  LDL.LU R73, [R1+0x54] ;  /* 0x0000540001497983 */ /* 0x000ee80000300800 */
[----:B------:R-:W3:Y:S01]  /*1b060*/  LDL.LU R74, [R1+0x58] ;  /* 0x00005800014a7983 */ /* 0x000ee20000300800 */
[----:B------:R-:W-:Y:S03]  /*1b070*/  HMMA.1688.F32.TF32 R48, R192, R208, R48 ;  /* 0x000000d0c030723c */ /* 0x000fe60000081030 */
[----:B------:R-:W3:Y:S03]  /*1b080*/  LDL.LU R75, [R1+0x5c] ;  /* 0x00005c00014b7983 */ /* 0x000ee60000300800 */
[----:B------:R-:W-:Y:S01]  /*1b090*/  IMAD.MOV.U32 R212, RZ, RZ, R52 ;  /* 0x000000ffffd47224 */ /* 0x000fe200078e0034 */
[----:B------:R-:W-:Y:S01]  /*1b0a0*/  MOV R21, R55 ;  /* 0x0000003700157202 */ /* 0x000fe20000000f00 */
[----:B------:R-:W-:-:S02]  /*1b0b0*/  IMAD.MOV.U32 R209, RZ, RZ, R53 ;  /* 0x000000ffffd17224 */ /* 0x000fc400078e0035 */
[----:B------:R-:W-:Y:S01]  /*1b0c0*/  IMAD.MOV.U32 R208, RZ, RZ, R54 ;  /* 0x000000ffffd07224 */ /* 0x000fe200078e0036 */
[C---:B------:R-:W-:Y:S08]  /*1b0d0*/  HMMA.1688.F32.TF32 R24, R184.reuse, R234, R24 ;  /* 0x000000eab818723c */ /* 0x040ff00000081018 */
[----:B------:R-:W-:Y:S08]  /*1b0e0*/  HMMA.1688.F32.TF32 R52, R184, R10, R68 ;  /* 0x0000000ab834723c */ /* 0x000ff00000081044 */
[C---:B------:R-:W-:Y:S08]  /*1b0f0*/  HMMA.1688.F32.TF32 R40, R192.reuse, R216, R40 ;  /* 0x000000d8c028723c */ /* 0x040ff00000081028 */
[----:B------:R-:W-:Y:S08]  /*1b100*/  HMMA.1688.F32.TF32 R64, R192, R220, R64 ;  /* 0x000000dcc040723c */ /* 0x000ff00000081040 */
[----:B------:R-:W-:-:S02]  /*1b110*/  IMAD.MOV.U32 R220, RZ, RZ, R52 ;  /* 0x000000ffffdc7224 */ /* 0x000fc400078e0034 */
[----:B------:R-:W-:Y:S02]  /*1b120*/  IMAD.MOV.U32 R217, RZ, RZ, R53 ;  /* 0x000000ffffd97224 */ /* 0x000fe400078e0035 */
[----:B------:R-:W-:Y:S02]  /*1b130*/  IMAD.MOV.U32 R216, RZ, RZ, R54 ;  /* 0x000000ffffd87224 */ /* 0x000fe400078e0036 */
[----:B------:R-:W-:Y:S02]  /*1b140*/  IMAD.MOV.U32 R213, RZ, RZ, R55 ;  /* 0x000000ffffd57224 */ /* 0x000fe400078e0037 */
[----:B------:R-:W-:Y:S02]  /*1b150*/  IMAD.MOV.U32 R52, RZ, RZ, R24 ;  /* 0x000000ffff347224 */ /* 0x000fe400078e0018 */
[----:B------:R-:W-:Y:S02]  /*1b160*/  IMAD.MOV.U32 R53, RZ, RZ, R25 ;  /* 0x000000ffff357224 */ /* 0x000fe400078e0019 */
[----:B------:R-:W-:-:S02]  /*1b170*/  IMAD.MOV.U32 R54, RZ, RZ, R26 ;  /* 0x000000ffff367224 */ /* 0x000fc400078e001a */
[----:B------:R-:W-:Y:S02]  /*1b180*/  IMAD.MOV.U32 R55, RZ, RZ, R27 ;  /* 0x000000ffff377224 */ /* 0x000fe400078e001b */
[----:B--2---:R-:W-:Y:S01]  /*1b190*/  HMMA.1688.F32.TF32 R24, R184, R230, R240 ;  /* 0x000000e6b818723c */ /* 0x004fe200000810f0 */
[----:B------:R-:W2:Y:S04]  /*1b1a0*/  LDL.LU R240, [R1] ;  /* 0x0000000001f07983 */ /* 0x000ea80000300800 */
[----:B------:R-:W2:Y:S02]  /*1b1b0*/  LDL.LU R241, [R1+0x4] ;  /* 0x0000040001f17983 */ /* 0x000ea40000300800 */
[----:B------:R-:W-:Y:S02]  /*1b1c0*/  IMAD.MOV.U32 R242, RZ, RZ, R227 ;  /* 0x000000fffff27224 */ /* 0x000fe400078e00e3 */
[----:B------:R-:W2:Y:S01]  /*1b1d0*/  LDL.LU R227, [R1+0x1824] ;  /* 0x0018240001e37983 */ /* 0x000ea20000300800 */
[----:B------:R-:W-:-:S03]  /*1b1e0*/  IMAD.MOV.U32 R243, RZ, RZ, R226 ;  /* 0x000000fffff37224 */ /* 0x000fc600078e00e2 */
[----:B------:R-:W3:Y:S01]  /*1b1f0*/  LDL.LU R226, [R1+0x1820] ;  /* 0x0018200001e27983 */ /* 0x000ee20000300800 */
[----:B------:R-:W-:Y:S08]  /*1b200*/  HMMA.1688.F32.TF32 R28, R184, R6, R28 ;  /* 0x00000006b81c723c */ /* 0x000ff0000008101c */
[C---:B------:R-:W-:Y:S08]  /*1b210*/  HMMA.1688.F32.TF32 R180, R192.reuse, R236, R180 ;  /* 0x000000ecc0b4723c */ /* 0x040ff000000810b4 */
[----:B------:R-:W-:Y:S08]  /*1b220*/  HMMA.1688.F32.TF32 R244, R192, R4, R244 ;  /* 0x00000004c0f4723c */ /* 0x000ff000000810f4 */
[----:B------:R-:W-:-:S02]  /*1b230*/  IMAD.MOV.U32 R237, RZ, RZ, R28 ;  /* 0x000000ffffed7224 */ /* 0x000fc400078e001c */
[----:B------:R-:W-:Y:S01]  /*1b240*/  IMAD.MOV.U32 R236, RZ, RZ, R29 ;  /* 0x000000ffffec7224 */ /* 0x000fe200078e001d */
[----:B------:R-:W4:Y:S01]  /*1b250*/  LDL.LU R28, [R1+0x20] ;  /* 0x00002000011c7983 */ /* 0x000f220000300800 */
[----:B------:R-:W-:Y:S02]  /*1b260*/  IMAD.MOV.U32 R221, RZ, RZ, R30 ;  /* 0x000000ffffdd7224 */ /* 0x000fe400078e001e */
[----:B------:R-:W-:Y:S01]  /*1b270*/  IMAD.MOV.U32 R4, RZ, RZ, R31 ;  /* 0x000000ffff047224 */ /* 0x000fe200078e001f */
[----:B------:R-:W4:Y:S04]  /*1b280*/  LDL.LU R29, [R1+0x24] ;  /* 0x00002400011d7983 */ /* 0x000f280000300800 */
[----:B------:R-:W4:Y:S04]  /*1b290*/  LDL.LU R30, [R1+0x28] ;  /* 0x00002800011e7983 */ /* 0x000f280000300800 */
[----:B------:R-:W4:Y:S04]  /*1b2a0*/  LDL.LU R31, [R1+0x2c] ;  /* 0x00002c00011f7983 */ /* 0x000f280000300800 */
[----:B------:R-:W4:Y:S04]  /*1b2b0*/  LDL.LU R112, [R1+0x40] ;  /* 0x0000400001707983 */ /* 0x000f280000300800 */
[----:B------:R-:W4:Y:S04]  /*1b2c0*/  LDL.LU R113, [R1+0x44] ;  /* 0x0000440001717983 */ /* 0x000f280000300800 */
[----:B------:R-:W4:Y:S04]  /*1b2d0*/  LDL.LU R114, [R1+0x48] ;  /* 0x0000480001727983 */ /* 0x000f280000300800 */
[----:B------:R-:W4:Y:S04]  /*1b2e0*/  LDL.LU R115, [R1+0x4c] ;  /* 0x00004c0001737983 */ /* 0x000f280000300800 */
[----:B------:R-:W4:Y:S01]  /*1b2f0*/  LDL.LU R68, [R1+0x30] ;  /* 0x0000300001447983 */ /* 0x000f220000300800 */
[----:B--2---:R-:W-:-:S02]  /*1b300*/  IMAD.MOV.U32 R70, RZ, RZ, R227 ;  /* 0x000000ffff467224 */ /* 0x004fc400078e00e3 */
[----:B---3--:R-:W-:Y:S02]  /*1b310*/  IMAD.MOV.U32 R69, RZ, RZ, R226 ;  /* 0x000000ffff457224 */ /* 0x008fe400078e00e2 */
[----:B------:R-:W2:Y:S04]  /*1b320*/  LDL.LU R226, [R1+0x181c] ;  /* 0x00181c0001e27983 */ /* 0x000ea80000300800 */
[----:B------:R-:W2:Y:S01]  /*1b330*/  LDL.LU R227, [R1+0x1818] ;  /* 0x0018180001e37983 */ /* 0x000ea20000300800 */
[----:B-1----:R-:W-:Y:S01]  /*1b340*/  IMAD.MOV.U32 R56, RZ, RZ, R24 ;  /* 0x000000ffff387224 */ /* 0x002fe200078e0018 */
[----:B------:R-:W-:Y:S02]  /*1b350*/  MOV R57, R25 ;  /* 0x0000001900397202 */ /* 0x000fe40000000f00 */
[----:B------:R-:W3:Y:S01]  /*1b360*/  LDL.LU R71, [R1+0x3c] ;  /* 0x00003c0001477983 */ /* 0x000ee20000300800 */
[----:B------:R-:W-:-:S03]  /*1b370*/  IMAD.MOV.U32 R58, RZ, RZ, R26 ;  /* 0x000000ffff3a7224 */ /* 0x000fc600078e001a */
[----:B------:R-:W3:Y:S01]  /*1b380*/  LDL.LU R24, [R1+0x10] ;  /* 0x0000100001187983 */ /* 0x000ee20000300800 */
[----:B----4-:R-:W-:-:S03]  /*1b390*/  IMAD.MOV.U32 R59, RZ, RZ, R27 ;  /* 0x000000ffff3b7224 */ /* 0x010fc600078e001b */
[----:B------:R-:W4:Y:S04]  /*1b3a0*/  LDL.LU R25, [R1+0x14] ;  /* 0x0000140001197983 */ /* 0x000f280000300800 */
[----:B------:R-:W4:Y:S04]  /*1b3b0*/  LDL.LU R26, [R1+0x18] ;  /* 0x00001800011a7983 */ /* 0x000f280000300800 */
[----:B------:R-:W4:Y:S01]  /*1b3c0*/  LDL.LU R27, [R1+0x1c] ;  /* 0x00001c00011b7983 */ /* 0x000f220000300800 */
[----:B--2---:R-:W-:Y:S11]  /*1b3d0*/  HMMA.1688.F32.TF32 R72, R184, R226, R72 ;  /* 0x000000e2b848723c */ /* 0x004ff60000081048 */
[----:B------:R-:W-:Y:S11]  /*1b3e0*/  @!UPT UIADD3 URZ, URZ, URZ, URZ ;  /* 0x0000003f3f3ff290 */ /* 0x000ff6000fffe03f */
[----:B------:R-:W-:Y:S02]  /*1b3f0*/  @!UPT UIADD3 URZ, URZ, URZ, URZ ;  /* 0x0000003f3f3ff290 */ /* 0x000fe4000fffe03f */
[----:B------:R-:W-:Y:S02]  /*1b400*/  IMAD.MOV.U32 R60, RZ, RZ, R72 ;  /* 0x000000ffff3c7224 */ /* 0x000fe400078e0048 */
[----:B------:R-:W-:Y:S02]  /*1b410*/  IMAD.MOV.U32 R61, RZ, RZ, R73 ;  /* 0x000000ffff3d7224 */ /* 0x000fe400078e0049 */
[----:B------:R-:W-:Y:S02]  /*1b420*/  IMAD.MOV.U32 R72, RZ, RZ, R207 ;  /* 0x000000ffff487224 */ /* 0x000fe400078e00cf */
[----:B------:R-:W-:Y:S01]  /*1b430*/  IMAD.MOV.U32 R62, RZ, RZ, R74 ;  /* 0x000000ffff3e7224 */ /* 0x000fe200078e004a */
[----:B------:R-:W2:Y:S01]  /*1b440*/  LDL.LU R207, [R1+0x1814] ;  /* 0x0018140001cf7983 */ /* 0x000ea20000300800 */
[----:B------:R-:W-:Y:S02]  /*1b450*/  IMAD.MOV.U32 R73, RZ, RZ, R219 ;  /* 0x000000ffff497224 */ /* 0x000fe400078e00db */
[----:B------:R-:W-:Y:S01]  /*1b460*/  IMAD.MOV.U32 R63, RZ, RZ, R75 ;  /* 0x000000ffff3f7224 */ /* 0x000fe200078e004b */
[----:B------:R-:W3:Y:S01]  /*1b470*/  LDL.LU R219, [R1+0x1810] ;  /* 0x0018100001db7983 */ /* 0x000ee20000300800 */
[----:B------:R-:W-:-:S02]  /*1b480*/  IMAD.MOV.U32 R74, RZ, RZ, R218 ;  /* 0x000000ffff4a7224 */ /* 0x000fc400078e00da */
[----:B------:R-:W-:Y:S01]  /*1b490*/  IMAD.MOV.U32 R75, RZ, RZ, R206 ;  /* 0x000000ffff4b7224 */ /* 0x000fe200078e00ce */
[----:B------:R-:W4:Y:S04]  /*1b4a0*/  LDL.LU R218, [R1+0x180c] ;  /* 0x00180c0001da7983 */ /* 0x000f280000300800 */
[----:B------:R-:W4:Y:S01]  /*1b4b0*/  LDL.LU R206, [R1+0x1808] ;  /* 0x0018080001ce7983 */ /* 0x000f220000300800 */
[----:B------:R-:W-:Y:S01]  /*1b4c0*/  HMMA.1688.F32.TF32 R80, R184, R22, R80 ;  /* 0x00000016b850723c */ /* 0x000fe20000081050 */
[----:B------:R-:W-:-:S07]  /*1b4d0*/  IMAD.MOV.U32 R84, RZ, RZ, R198 ;  /* 0x000000ffff547224 */ /* 0x000fce00078e00c6 */
[----:B------:R-:W-:Y:S01]  /*1b4e0*/  HMMA.1688.F32.TF32 R188, R192, R8, R188 ;  /* 0x00000008c0bc723c */ /* 0x000fe200000810bc */
[----:B------:R-:W-:Y:S02]  /*1b4f0*/  IMAD.MOV.U32 R85, RZ, RZ, R199 ;  /* 0x000000ffff557224 */ /* 0x000fe400078e00c7 */
[----:B------:R-:W-:Y:S02]  /*1b500*/  IMAD.MOV.U32 R86, RZ, RZ, R202 ;  /* 0x000000ffff567224 */ /* 0x000fe400078e00ca */
[----:B------:R-:W-:-:S11]  /*1b510*/  IMAD.MOV.U32 R87, RZ, RZ, R203 ;  /* 0x000000ffff577224 */ /* 0x000fd600078e00cb */
[----:B------:R-:W-:Y:S01]  /*1b520*/  IMAD.MOV.U32 R12, RZ, RZ, R80 ;  /* 0x000000ffff0c7224 */ /* 0x000fe200078e0050 */
[----:B------:R-:W-:Y:S01]  /*1b530*/  MOV R80, R238 ;  /* 0x000000ee00507202 */ /* 0x000fe20000000f00 */
[----:B------:R-:W-:Y:S01]  /*1b540*/  IMAD.MOV.U32 R9, RZ, RZ, R81 ;  /* 0x000000ffff097224 */ /* 0x000fe200078e0051 */
[----:B------:R-:W4:Y:S01]  /*1b550*/  LDL.LU R238, [R1+0x1804] ;  /* 0x0018040001ee7983 */ /* 0x000f220000300800 */
[----:B------:R-:W-:Y:S02]  /*1b560*/  IMAD.MOV.U32 R8, RZ, RZ, R82 ;  /* 0x000000ffff087224 */ /* 0x000fe400078e0052 */
[----:B------:R-:W-:Y:S02]  /*1b570*/  IMAD.MOV.U32 R81, RZ, RZ, R239 ;  /* 0x000000ffff517224 */ /* 0x000fe400078e00ef */
[----:B------:R-:W-:Y:S01]  /*1b580*/  IMAD.MOV.U32 R5, RZ, RZ, R83 ;  /* 0x000000ffff057224 */ /* 0x000fe200078e0053 */
[----:B------:R-:W4:Y:S01]  /*1b590*/  LDL.LU R239, [R1+0x1800] ;  /* 0x0018000001ef7983 */ /* 0x000f220000300800 */
[----:B------:R-:W-:-:S02]  /*1b5a0*/  IMAD.MOV.U32 R82, RZ, RZ, R222 ;  /* 0x000000ffff527224 */ /* 0x000fc400078e00de */
[----:B------:R-:W-:Y:S01]  /*1b5b0*/  IMAD.MOV.U32 R83, RZ, RZ, R223 ;  /* 0x000000ffff537224 */ /* 0x000fe200078e00df */
[----:B------:R-:W4:Y:S04]  /*1b5c0*/  LDL.LU R222, [R1+0x17fc] ;  /* 0x0017fc0001de7983 */ /* 0x000f280000300800 */
[----:B------:R-:W4:Y:S04]  /*1b5d0*/  LDL.LU R223, [R1+0x17f8] ;  /* 0x0017f80001df7983 */ /* 0x000f280000300800 */
[----:B------:R-:W4:Y:S04]  /*1b5e0*/  LDL.LU R198, [R1+0x17f4] ;  /* 0x0017f40001c67983 */ /* 0x000f280000300800 */
[----:B------:R-:W4:Y:S04]  /*1b5f0*/  LDL.LU R199, [R1+0x17f0] ;  /* 0x0017f00001c77983 */ /* 0x000f280000300800 */
[----:B------:R-:W4:Y:S04]  /*1b600*/  LDL.LU R202, [R1+0x17ec] ;  /* 0x0017ec0001ca7983 */ /* 0x000f280000300800 */
[----:B------:R-:W4:Y:S01]  /*1b610*/  LDL.LU R203, [R1+0x17e8] ;  /* 0x0017e80001cb7983 */ /* 0x000f220000300800 */
[----:B------:R-:W-:-:S02]  /*1b620*/  IMAD.MOV.U32 R76, RZ, RZ, R214 ;  /* 0x000000ffff4c7224 */ /* 0x000fc400078e00d6 */
[----:B------:R-:W-:Y:S01]  /*1b630*/  IMAD.MOV.U32 R77, RZ, RZ, R215 ;  /* 0x000000ffff4d7224 */ /* 0x000fe200078e00d7 */
[----:B------:R-:W-:Y:S01]  /*1b640*/  MOV R79, R211 ;  /* 0x000000d3004f7202 */ /* 0x000fe20000000f00 */
[----:B------:R-:W-:Y:S02]  /*1b650*/  IMAD.MOV.U32 R78, RZ, RZ, R210 ;  /* 0x000000ffff4e7224 */ /* 0x000fe400078e00d2 */
[----:B--2---:R-:W-:Y:S02]  /*1b660*/  IMAD.MOV.U32 R91, RZ, RZ, R207 ;  /* 0x000000ffff5b7224 */ /* 0x004fe400078e00cf */
[----:B---3--:R-:W-:Y:S02]  /*1b670*/  IMAD.MOV.U32 R90, RZ, RZ, R219 ;  /* 0x000000ffff5a7224 */ /* 0x008fe400078e00db */
[----:B----4-:R-:W-:Y:S02]  /*1b680*/  IMAD.MOV.U32 R89, RZ, RZ, R218 ;  /* 0x000000ffff597224 */ /* 0x010fe400078e00da */
[----:B------:R-:W-:-:S02]  /*1b690*/  IMAD.MOV.U32 R88, RZ, RZ, R206 ;  /* 0x000000ffff587224 */ /* 0x000fc400078e00ce */
[----:B------:R-:W2:Y:S04]  /*1b6a0*/  LDL.LU R206, [R1+0x17e4] ;  /* 0x0017e40001ce7983 */ /* 0x000ea80000300800 */
[----:B------:R-:W3:Y:S04]  /*1b6b0*/  LDL.LU R218, [R1+0x17e0] ;  /* 0x0017e00001da7983 */ /* 0x000ee80000300800 */
[----:B------:R-:W3:Y:S04]  /*1b6c0*/  LDL.LU R219, [R1+0x17dc] ;  /* 0x0017dc0001db7983 */ /* 0x000ee80000300800 */
[----:B------:R-:W2:Y:S04]  /*1b6d0*/  LDL.LU R207, [R1+0x17d8] ;  /* 0x0017d80001cf7983 */ /* 0x000ea80000300800 */
[----:B------:R-:W4:Y:S04]  /*1b6e0*/  LDL.LU R214, [R1+0x17d4] ;  /* 0x0017d40001d67983 */ /* 0x000f280000300800 */
[----:B------:R-:W4:Y:S04]  /*1b6f0*/  LDL.LU R215, [R1+0x17d0] ;  /* 0x0017d00001d77983 */ /* 0x000f280000300800 */
[----:B------:R-:W2:Y:S04]  /*1b700*/  LDL.LU R210, [R1+0x17cc] ;  /* 0x0017cc0001d27983 */ /* 0x000ea80000300800 */
[----:B------:R-:W2:Y:S01]  /*1b710*/  LDL.LU R211, [R1+0x17c8] ;  /* 0x0017c80001d37983 */ /* 0x000ea20000300800 */
[----:B------:R-:W-:Y:S08]  /*1b720*/  HMMA.1688.F32.TF32 R248, R192, R232, R248 ;  /* 0x000000e8c0f8723c */ /* 0x000ff000000810f8 */
[C---:B------:R-:W-:Y:S08]  /*1b730*/  HMMA.1688.F32.TF32 R240, R184.reuse, R202, R240 ;  /* 0x000000cab8f0723c */ /* 0x040ff000000810f0 */
[C---:B---3--:R-:W-:Y:S08]  /*1b740*/  HMMA.1688.F32.TF32 R112, R184.reuse, R218, R112 ;  /* 0x000000dab870723c */ /* 0x048ff00000081070 */
[C---:B----4-:R-:W-:Y:S08]  /*1b750*/  HMMA.1688.F32.TF32 R68, R184.reuse, R214, R68 ;  /* 0x000000d6b844723c */ /* 0x050ff00000081044 */
[C---:B--2---:R-:W-:Y:S08]  /*1b760*/  HMMA.1688.F32.TF32 R28, R184.reuse, R210, R28 ;  /* 0x000000d2b81c723c */ /* 0x044ff0000008101c */
[----:B------:R-:W-:Y:S01]  /*1b770*/  HMMA.1688.F32.TF32 R24, R184, R206, R24 ;  /* 0x000000ceb818723c */ /* 0x000fe20000081018 */
[----:B------:R-:W-:Y:S01]  /*1b780*/  IMAD.MOV.U32 R233, RZ, RZ, R114 ;  /* 0x000000ffffe97224 */ /* 0x000fe200078e0072 */
[----:B------:R1:W-:Y:S01]  /*1b790*/  STL.64 [R1+0x50], R112 ;  /* 0x0000507001007387 */ /* 0x0003e20000100a00 */
[----:B------:R-:W-:-:S03]  /*1b7a0*/  IMAD.MOV.U32 R232, RZ, RZ, R115 ;  /* 0x000000ffffe87224 */ /* 0x000fc600078e0073 */
[----:B------:R-:W2:Y:S04]  /*1b7b0*/  LDL.LU.64 R114, [R1+0x17c0] ;  /* 0x0017c00001727983 */ /* 0x000ea80000300a00 */
[----:B-1----:R-:W2:Y:S04]  /*1b7c0*/  LDL.LU.64 R112, [R1+0x17b8] ;  /* 0x0017b80001707983 */ /* 0x002ea80000300a00 */
[----:B------:R-:W-:Y:S04]  /*1b7d0*/  STL.64 [R1+0x40], R68 ;  /* 0x0000404401007387 */ /* 0x000fe80000100a00 */
[----:B------:R1:W-:Y:S04]  /*1b7e0*/  STL.64 [R1+0x48], R70 ;  /* 0x0000484601007387 */ /* 0x0003e80000100a00 */
[----:B-1----:R-:W3:Y:S04]  /*1b7f0*/  LDL.LU.64 R70, [R1+0x17b0] ;  /* 0x0017b00001467983 */ /* 0x002ee80000300a00 */
[----:B------:R-:W4:Y:S04]  /*1b800*/  LDL.LU.64 R68, [R1+0x17a8] ;  /* 0x0017a80001447983 */ /* 0x000f280000300a00 */
[----:B------:R-:W-:Y:S04]  /*1b810*/  STL.64 [R1+0x30], R28 ;  /* 0x0000301c01007387 */ /* 0x000fe80000100a00 */
[----:B------:R1:W-:Y:S04]  /*1b820*/  STL.64 [R1+0x38], R30 ;  /* 0x0000381e01007387 */ /* 0x0003e80000100a00 */
[----:B-1----:R-:W2:Y:S04]  /*1b830*/  LDL.LU.64 R30, [R1+0x17a0] ;  /* 0x0017a000011e7983 */ /* 0x002ea80000300a00 */
[----:B------:R-:W2:Y:S04]  /*1b840*/  LDL.LU.64 R28, [R1+0x1798] ;  /* 0x00179800011c7983 */ /* 0x000ea80000300a00 */
[----:B------:R-:W-:Y:S04]  /*1b850*/  STL.64 [R1+0x20], R24 ;  /* 0x0000201801007387 */ /* 0x000fe80000100a00 */
[----:B------:R1:W-:Y:S04]  /*1b860*/  STL.64 [R1+0x28], R26 ;  /* 0x0000281a01007387 */ /* 0x0003e80000100a00 */
[----:B-1----:R-:W2:Y:S04]  /*1b870*/  LDL.LU.64 R26, [R1+0x1790] ;  /* 0x00179000011a7983 */ /* 0x002ea80000300a00 */
[----:B------:R-:W2:Y:S04]  /*1b880*/  LDL.LU.64 R24, [R1+0x1788] ;  /* 0x0017880001187983 */ /* 0x000ea80000300a00 */
[----:B------:R-:W-:Y:S04]  /*1b890*/  STL.64 [R1+0x10], R240 ;  /* 0x000010f001007387 */ /* 0x000fe80000100a00 */
[----:B------:R1:W-:Y:S04]  /*1b8a0*/  STL.64 [R1+0x18], R242 ;  /* 0x000018f201007387 */ /* 0x0003e80000100a00 */
[----:B-1----:R-:W3:Y:S04]  /*1b8b0*/  LDL.LU.64 R242, [R1+0x1780] ;  /* 0x0017800001f27983 */ /* 0x002ee80000300a00 */
[----:B------:R-:W3:Y:S01]  /*1b8c0*/  LDL.LU.64 R240, [R1+0x1778] ;  /* 0x0017780001f07983 */ /* 0x000ee20000300a00 */
[C---:B------:R-:W-:Y:S07]  /*1b8d0*/  HMMA.1688.F32.TF32 R32, R192.reuse, R228, R32 ;  /* 0x000000e4c020723c */ /* 0x040fee0000081020 */
[----:B------:R-:W-:Y:S01]  /*1b8e0*/  LOP3.LUT R229, R2, 0x40, RZ, 0x3c, !PT ;  /* 0x0000004002e57812 */ /* 0x000fe200078e3cff */
[----:B------:R-:W-:Y:S01]  /*1b8f0*/  HMMA.1688.F32.TF32 R36, R192, R224, R36 ;  /* 0x000000e0c024723c */ /* 0x000fe20000081024 */
[----:B------:R-:W-:Y:S04]  /*1b900*/  LDS R193, [R0+0x20800] ;  /* 0x0208000000c17984 */ /* 0x000fe80000000800 */
[----:B------:R-:W-:Y:S04]  /*1b910*/  LDS R192, [R229+0x20800] ;  /* 0x02080000e5c07984 */ /* 0x000fe80000000800 */
[----:B------:R-:W-:Y:S04]  /*1b920*/  LDS R194, [R229+0x20c00] ;  /* 0x020c0000e5c27984 */ /* 0x000fe80000000800 */
[----:B------:R-:W1:Y:S02]  /*1b930*/  LDS R195, [R0+0x20c00] ;  /* 0x020c000000c37984 */ /* 0x000e640000000800 */
[C---:B-1----:R-:W-:Y:S08]  /*1b940*/  HMMA.1688.F32.TF32 R88, R192.reuse, R18, R88 ;  /* 0x00000012c058723c */ /* 0x042ff00000081058 */
[C---:B------:R-:W-:Y:S08]  /*1b950*/  HMMA.1688.F32.TF32 R84, R192.reuse, R14, R84 ;  /* 0x0000000ec054723c */ /* 0x040ff00000081054 */
[C---:B------:R-:W-:Y:S08]  /*1b960*/  HMMA.1688.F32.TF32 R80, R192.reuse, R10, R80 ;  /* 0x0000000ac050723c */ /* 0x040ff00000081050 */
[----:B------:R-:W-:Y:S08]  /*1b970*/  HMMA.1688.F32.TF32 R76, R192, R6, R76 ;  /* 0x00000006c04c723c */ /* 0x000ff0000008104c */
[C---:B--2---:R-:W-:Y:S08]  /*1b980*/  HMMA.1688.F32.TF32 R24, R184.reuse, R222, R24 ;  /* 0x000000deb818723c */ /* 0x044ff00000081018 */
[----:B---3--:R-:W-:Y:S11]  /*1b990*/  HMMA.1688.F32.TF32 R240, R184, R198, R240 ;  /* 0x000000c6b8f0723c */ /* 0x008ff600000810f0 */
[----:B------:R-:W-:Y:S11]  /*1b9a0*/  @!UPT UIADD3 URZ, URZ, URZ, URZ ;  /* 0x0000003f3f3ff290 */ /* 0x000ff6000fffe03f */
[----:B------:R-:W-:Y:S01]  /*1b9b0*/  @!UPT UIADD3 URZ, URZ, URZ, URZ ;  /* 0x0000003f3f3ff290 */ /* 0x000fe2000fffe03f */
[----:B------:R4:W-:Y:S04]  /*1b9c0*/  STL.64 [R1], R240 ;  /* 0x000000f001007387 */ /* 0x0009e80000100a00 */
[----:B------:R1:W-:Y:S01]  /*1b9d0*/  STL.64 [R1+0x8], R242 ;  /* 0x000008f201007387 */ /* 0x0003e20000100a00 */
[----:B----4-:R-:W-:-:S03]  /*1b9e0*/  IMAD.MOV.U32 R240, RZ, RZ, R68 ;  /* 0x000000fffff07224 */ /* 0x010fc600078e0044 */
[----:B------:R-:W2:Y:S01]  /*1b9f0*/  LDL.LU R68, [R1+0x1774] ;  /* 0x0017740001447983 */ /* 0x000ea20000300800 */
[----:B------:R-:W-:Y:S02]  /*1ba00*/  IMAD.MOV.U32 R241, RZ, RZ, R69 ;  /* 0x000000fffff17224 */ /* 0x000fe400078e0045 */
[----:B-1----:R-:W-:Y:S01]  /*1ba10*/  IMAD.MOV.U32 R242, RZ, RZ, R70 ;  /* 0x000000fffff27224 */ /* 0x002fe200078e0046 */
[----:B------:R-:W2:Y:S01]  /*1ba20*/  LDL.LU R69, [R1+0x1770] ;  /* 0x0017700001457983 */ /* 0x000ea20000300800 */
[----:B------:R-:W-:-:S03]  /*1ba30*/  IMAD.MOV.U32 R243, RZ, RZ, R71 ;  /* 0x000000fffff37224 */ /* 0x000fc600078e0047 */
[----:B------:R-:W2:Y:S04]  /*1ba40*/  LDL.LU R70, [R1+0x176c] ;  /* 0x00176c0001467983 */ /* 0x000ea80000300800 */
[----:B------:R-:W2:Y:S04]  /*1ba50*/  LDL.LU R71, [R1+0x1768] ;  /* 0x0017680001477983 */ /* 0x000ea80000300800 */
[----:B------:R-:W-:Y:S04]  /*1ba60*/  STL.64 [R1+0x310], R24 ;  /* 0x0003101801007387 */ /* 0x000fe80000100a00 */
[----:B------:R1:W-:Y:S02]  /*1ba70*/  STL.64 [R1+0x318], R26 ;  /* 0x0003181a01007387 */ /* 0x0003e40000100a00 */
[----:B-1----:R-:W-:Y:S02]  /*1ba80*/  HMMA.1688.F32.TF32 R24, R184, R238, R28 ;  /* 0x000000eeb818723c */ /* 0x002fe4000008101c */
[----:B------:R-:W3:Y:S04]  /*1ba90*/  LDL.LU R184, [R1+0xe0] ;  /* 0x0000e00001b87983 */ /* 0x000ee80000300800 */
[----:B------:R-:W-:Y:S02]  /*1baa0*/  LDS R28, [R2+0x20880] ;  /* 0x02088000021c7984 */ /* 0x000fe40000000800 */
[C---:B------:R-:W-:Y:S01]  /*1bab0*/  HMMA.1688.F32.TF32 R72, R192.reuse, R234, R72 ;  /* 0x000000eac048723c */ /* 0x040fe20000081048 */
[----:B------:R-:W-:Y:S01]  /*1bac0*/  IMAD.MOV.U32 R187, RZ, RZ, R3 ;  /* 0x000000ffffbb7224 */ /* 0x000fe200078e0003 */
[----:B------:R-:W-:Y:S04]  /*1bad0*/  LDS R30, [R2+0x20c80] ;  /* 0x020c8000021e7984 */ /* 0x000fe80000000800 */
[----:B------:R-:W-:Y:S02]  /*1bae0*/  LDS R29, [R252+0x20880] ;  /* 0x02088000fc1d7984 */ /* 0x000fe40000000800 */
[C---:B------:R-:W-:Y:S02]  /*1baf0*/  HMMA.1688.F32.TF32 R240, R192.reuse, R226, R240 ;  /* 0x000000e2c0f0723c */ /* 0x040fe400000810f0 */
[----:B------:R-:W1:Y:S05]  /*1bb00*/  LDS R31, [R252+0x20c80] ;  /* 0x020c8000fc1f7984 */ /* 0x000e6a0000000800 */
[----:B------:R-:W-:Y:S04]  /*1bb10*/  STL.64 [R1+0x200], R24 ;  /* 0x0002001801007387 */ /* 0x000fe80000100a00 */
[----:B------:R-:W-:Y:S04]  /*1bb20*/  STL.64 [R1+0x208], R26 ;  /* 0x0002081a01007387 */ /* 0x000fe80000100a00 */
[----:B------:R-:W3:Y:S04]  /*1bb30*/  LDL.LU R185, [R1+0xe4] ;  /* 0x0000e40001b97983 */ /* 0x000ee80000300800 */
[----:B------:R-:W3:Y:S04]  /*1bb40*/  LDL.LU R186, [R1+0xe8] ;  /* 0x0000e80001ba7983 */ /* 0x000ee80000300800 */
[----:B------:R-:W-:Y:S04]  /*1bb50*/  STL.64 [R1+0x130], R88 ;  /* 0x0001305801007387 */ /* 0x000fe80000100a00 */
[----:B------:R4:W-:Y:S04]  /*1bb60*/  STL.64 [R1+0x138], R90 ;  /* 0x0001385a01007387 */ /* 0x0009e80000100a00 */
[----:B------:R-:W-:Y:S04]  /*1bb70*/  LDS R24, [R229+0x20880] ;  /* 0x02088000e5187984 */ /* 0x000fe80000000800 */
[----:B------:R-:W-:Y:S04]  /*1bb80*/  LDS R26, [R229+0x20c80] ;  /* 0x020c8000e51a7984 */ /* 0x000fe80000000800 */
[----:B----4-:R-:W4:Y:S04]  /*1bb90*/  LDL.LU.64 R90, [R1+0x1760] ;  /* 0x00176000015a7983 */ /* 0x010f280000300a00 */
[----:B------:R-:W4:Y:S04]  /*1bba0*/  LDL.LU.64 R88, [R1+0x1758] ;  /* 0x0017580001587983 */ /* 0x000f280000300a00 */
[----:B------:R-:W-:Y:S04]  /*1bbb0*/  STL.64 [R1+0x120], R84 ;  /* 0x0001205401007387 */ /* 0x000fe80000100a00 */
[----:B------:R1:W-:Y:S04]  /*1bbc0*/  STL.64 [R1+0x128], R86 ;  /* 0x0001285601007387 */ /* 0x0003e80000100a00 */
[----:B------:R-:W-:Y:S04]  /*1bbd0*/  LDS R25, [R0+0x20880] ;  /* 0x0208800000197984 */ /* 0x000fe80000000800 */
[----:B------:R-:W2:Y:S04]  /*1bbe0*/  LDS R27, [R0+0x20c80] ;  /* 0x020c8000001b7984 */ /* 0x000ea80000000800 */
[----:B-1----:R-:W2:Y:S04]  /*1bbf0*/  LDL.LU.64 R86, [R1+0x1750] ;  /* 0x0017500001567983 */ /* 0x002ea80000300a00 */
[----:B------:R-:W2:Y:S04]  /*1bc00*/  LDL.LU.64 R84, [R1+0x1748] ;  /* 0x0017480001547983 */ /* 0x000ea80000300a00 */
[----:B------:R-:W-:Y:S04]  /*1bc10*/  STL.64 [R1+0x110], R80 ;  /* 0x0001105001007387 */ /* 0x000fe80000100a00 */
[----:B------:R1:W-:Y:S04]  /*1bc20*/  STL.64 [R1+0x118], R82 ;  /* 0x0001185201007387 */ /* 0x0003e80000100a00 */
[----:B-1----:R-:W4:Y:S04]  /*1bc30*/  LDL.LU.64 R82, [R1+0x1740] ;  /* 0x0017400001527983 */ /* 0x002f280000300a00 */
[----:B------:R-:W4:Y:S04]  /*1bc40*/  LDL.LU.64 R80, [R1+0x1738] ;  /* 0x0017380001507983 */ /* 0x000f280000300a00 */
[----:B------:R-:W-:Y:S04]  /*1bc50*/  STL.64 [R1+0x100], R76 ;  /* 0x0001004c01007387 */ /* 0x000fe80000100a00 */
[----:B------:R1:W-:Y:S04]  /*1bc60*/  STL.64 [R1+0x108], R78 ;  /* 0x0001084e01007387 */ /* 0x0003e80000100a00 */
[----:B-1----:R-:W4:Y:S04]  /*1bc70*/  LDL.LU.64 R78, [R1+0x1730] ;  /* 0x00173000014e7983 */ /* 0x002f280000300a00 */
[----:B------:R-:W4:Y:S04]  /*1bc80*/  LDL.LU.64 R76, [R1+0x1728] ;  /* 0x00172800014c7983 */ /* 0x000f280000300a00 */
[----:B------:R-:W-:Y:S04]  /*1bc90*/  STL.64 [R1+0xf0], R72 ;  /* 0x0000f04801007387 */ /* 0x000fe80000100a00 */
[----:B------:R1:W-:Y:S04]  /*1bca0*/  STL.64 [R1+0xf8], R74 ;  /* 0x0000f84a01007387 */ /* 0x0003e80000100a00 */
[----:B-1----:R-:W4:Y:S04]  /*1bcb0*/  LDL.LU.64 R74, [R1+0x1720] ;  /* 0x00172000014a7983 */ /* 0x002f280000300a00 */
[----:B------:R-:W4:Y:S01]  /*1bcc0*/  LDL.LU.64 R72, [R1+0x1718] ;  /* 0x0017180001487983 */ /* 0x000f220000300a00 */
[C---:B---3--:R-:W-:Y:S11]  /*1bcd0*/  HMMA.1688.F32.TF32 R184, R192.reuse, R230, R184 ;  /* 0x000000e6c0b8723c */ /* 0x048ff600000810b8 */
[----:B------:R-:W-:Y:S11]  /*1bce0*/  @!UPT UIADD3 URZ, URZ, URZ, URZ ;  /* 0x0000003f3f3ff290 */ /* 0x000ff6000fffe03f */
[----:B------:R-:W-:Y:S01]  /*1bcf0*/  @!UPT UIADD3 URZ, URZ, URZ, URZ ;  /* 0x0000003f3f3ff290 */ /* 0x000fe2000fffe03f */
[----:B------:R-:W-:Y:S04]  /*1bd00*/  STL.64 [R1+0xe0], R184 ;  /* 0x0000e0b801007387 */ /* 0x000fe80000100a00 */
[----:B------:R-:W-:Y:S04]  /*1bd10*/  STL.64 [R1+0xe8], R186 ;  /* 0x0000e8ba01007387 */ /* 0x000fe80000100a00 */
[----:B------:R-:W-:Y:S04]  /*1bd20*/  STL.64 [R1+0x1f0], R240 ;  /* 0x0001f0f001007387 */ /* 0x000fe80000100a00 */
[----:B------:R2:W-:Y:S02]  /*1bd30*/  STL.64 [R1+0x1f8], R242 ;  /* 0x0001f8f201007387 */ /* 0x0005e40000100a00 */
[C---:B--2---:R-:W-:Y:S08]  /*1bd40*/  HMMA.1688.F32.TF32 R240, R192.reuse, R206, R84 ;  /* 0x000000cec0f0723c */ /* 0x044ff00000081054 */
[----:B----4-:R-:W-:Y:S11]  /*1bd50*/  HMMA.1688.F32.TF32 R76, R192, R214, R76 ;  /* 0x000000d6c04c723c */ /* 0x010ff6000008104c */
[----:B------:R-:W-:Y:S11]  /*1bd60*/  @!UPT UIADD3 URZ, URZ, URZ, URZ ;  /* 0x0000003f3f3ff290 */ /* 0x000ff6000fffe03f */
[----:B------:R-:W-:Y:S01]  /*1bd70*/  @!UPT UIADD3 URZ, URZ, URZ, URZ ;  /* 0x0000003f3f3ff290 */ /* 0x000fe2000fffe03f */
[----:B------:R-:W-:Y:S01]  /*1bd80*/  STL.64 [R1+0x1d0], R76 ;  /* 0x0001d04c01007387 */ /* 0x000fe20000100a00 */
[----:B------:R-:W-:-:S03]  /*1bd90*/  IMAD.MOV.U32 R3, RZ, RZ, R79 ;  /* 0x000000ffff037224 */ /* 0x000fc600078e004f */
[----:B------:R1:W-:Y:S02]  /*1bda0*/  STL [R1+0x1d8], R78 ;  /* 0x0001d84e01007387 */ /* 0x0003e40000100800 */
[C---:B-1----:R-:W-:Y:S02]  /*1bdb0*/  HMMA.1688.F32.TF32 R76, R192.reuse, R210, R80 ;  /* 0x000000d2c04c723c */ /* 0x042fe40000081050 */
[----:B------:R-:W-:Y:S06]  /*1bdc0*/  STL [R1+0x16e0], R240 ;  /* 0x0016e0f001007387 */ /* 0x000fec0000100800 */
[C---:B------:R-:W-:Y:S11]  /*1bdd0*/  HMMA.1688.F32.TF32 R84, R192.reuse, R202, R88 ;  /* 0x000000cac054723c */ /* 0x040ff60000081058 */
[----:B------:R-:W-:Y:S04]  /*1bde0*/  @!UPT UIADD3 URZ, URZ, URZ, URZ ;  /* 0x0000003f3f3ff290 */ /* 0x000fe8000fffe03f */
[----:B------:R-:W-:Y:S04]  /*1bdf0*/  STL.64 [R1+0x1c0], R76 ;  /* 0x0001c04c01007387 */ /* 0x000fe80000100a00 */
[----:B------:R1:W-:Y:S02]  /*1be00*/  STL.64 [R1+0x1c8], R78 ;  /* 0x0001c84e01007387 */ /* 0x0003e40000100a00 */
[C---:B-1----:R-:W-:Y:S02]  /*1be10*/  HMMA.1688.F32.TF32 R76, R192.reuse, R198, R112 ;  /* 0x000000c6c04c723c */ /* 0x042fe40000081070 */
[----:B------:R-:W-:Y:S04]  /*1be20*/  STL [R1+0x16dc], R241 ;  /* 0x0016dcf101007387 */ /* 0x000fe80000100800 */
[----:B------:R-:W-:Y:S04]  /*1be30*/  STL [R1+0x16d8], R242 ;  /* 0x0016d8f201007387 */ /* 0x000fe80000100800 */
[----:B------:R-:W-:Y:S01]  /*1be40*/  STL [R1+0x16d4], R243 ;  /* 0x0016d4f301007387 */ /* 0x000fe20000100800 */
[C---:B------:R-:W-:Y:S03]  /*1be50*/  HMMA.1688.F32.TF32 R80, R192.reuse, R222, R92 ;  /* 0x000000dec050723c */ /* 0x040fe6000008105c */
[----:B------:R-:W-:Y:S04]  /*1be60*/  STL.64 [R1+0x300], R84 ;  /* 0x0003005401007387 */ /* 0x000fe80000100a00 */
[----:B------:R-:W-:Y:S01]  /*1be70*/  STL.64 [R1+0x308], R86 ;  /* 0x0003085601007387 */ /* 0x000fe20000100a00 */
[C---:B------:R-:W-:Y:S03]  /*1be80*/  HMMA.1688.F32.TF32 R184, R192.reuse, R218, R72 ;  /* 0x000000dac0b8723c */ /* 0x040fe60000081048 */
[----:B------:R-:W-:Y:S04]  /*1be90*/  LDS R112, [R229+0x21000] ;  /* 0x02100000e5707984 */ /* 0x000fe80000000800 */
[----:B------:R-:W-:Y:S04]  /*1bea0*/  STL.64 [R1+0x2f0], R76 ;  /* 0x0002f04c01007387 */ /* 0x000fe80000100a00 */
[----:B------:R1:W-:Y:S01]  /*1beb0*/  STL.64 [R1+0x2f8], R78 ;  /* 0x0002f84e01007387 */ /* 0x0003e20000100a00 */
[-C--:B------:R-:W-:Y:S03]  /*1bec0*/  HMMA.1688.F32.TF32 R68, R192, R22.reuse, R68 ;  /* 0x00000016c044723c */ /* 0x080fe60000081044 */
[----:B------:R-:W-:Y:S04]  /*1bed0*/  LDS R114, [R229+0x21400] ;  /* 0x02140000e5727984 */ /* 0x000fe80000000800 */
[----:B------:R-:W-:Y:S01]  /*1bee0*/  LDS R113, [R0+0x21000] ;  /* 0x0210000000717984 */ /* 0x000fe20000000800 */
[C---:B-1----:R-:W-:Y:S03]  /*1bef0*/  HMMA.1688.F32.TF32 R76, R28.reuse, R22, R96 ;  /* 0x000000161c4c723c */ /* 0x042fe60000081060 */
[----:B------:R-:W-:Y:S04]  /*1bf00*/  STL.64 [R1+0x2e0], R80 ;  /* 0x0002e05001007387 */ /* 0x000fe80000100a00 */
[----:B------:R-:W-:Y:S04]  /*1bf10*/  STL.64 [R1+0x2e8], R82 ;  /* 0x0002e85201007387 */ /* 0x000fe80000100a00 */
[----:B------:R-:W-:Y:S11]  /*1bf20*/  LDS R115, [R0+0x21400] ;  /* 0x0214000000737984 */ /* 0x000ff60000000800 */
[----:B------:R-:W-:Y:S01]  /*1bf30*/  @!UPT UIADD3 URZ, URZ, URZ, URZ ;  /* 0x0000003f3f3ff290 */ /* 0x000fe2000fffe03f */
[----:B------:R1:W-:Y:S01]  /*1bf40*/  STL [R1+0x2d0], R76 ;  /* 0x0002d04c01007387 */ /* 0x0003e20000100800 */
[----:B------:R-:W-:Y:S01]  /*1bf50*/  IMAD.MOV.U32 R240, RZ, RZ, R77 ;  /* 0x000000fffff07224 */ /* 0x000fe200078e004d */
[----:B------:R-:W-:Y:S01]  /*1bf60*/  MOV R242, R79 ;  /* 0x0000004f00f27202 */ /* 0x000fe20000000f00 */
[----:B------:R-:W-:Y:S02]  /*1bf70*/  IMAD.MOV.U32 R241, RZ, RZ, R78 ;  /* 0x000000fffff17224 */ /* 0x000fe400078e004e */
[C---:B-1----:R-:W-:Y:S11]  /*1bf80*/  HMMA.1688.F32.TF32 R76, R28.reuse, R18, R168 ;  /* 0x000000121c4c723c */ /* 0x042ff600000810a8 */
[----:B------:R-:W-:Y:S11]  /*1bf90*/  @!UPT UIADD3 URZ, URZ, URZ, URZ ;  /* 0x0000003f3f3ff290 */ /* 0x000ff6000fffe03f */
[----:B------:R-:W-:Y:S02]  /*1bfa0*/  @!UPT UIADD3 URZ, URZ, URZ, URZ ;  /* 0x0000003f3f3ff290 */ /* 0x000fe4000fffe03f */
[----:B------:R-:W-:Y:S02]  /*1bfb0*/  IMAD.MOV.U32 R95, RZ, RZ, R76 ;  /* 0x000000ffff5f7224 */ /* 0x000fe400078e004c */
        /* <DEDUP_REMOVED lines=20> */
[----:B------:R-:W-:Y:S01]  /*1c100*/  IMAD.MOV.U32 R99, RZ, RZ, R76 ;  /* 0x000000ffff637224 */ /* 0x000fe200078e004c */
[----:B------:R-:W-:Y:S01]  /*1c110*/  MOV R97, R78 ;  /* 0x0000004e00617202 */ /* 0x000fe20000000f00 */
        /* <DEDUP_REMOVED lines=9> */
[C---:B------:R-:W-:Y:S01]  /*1c1b0*/  HMMA.1688.F32.TF32 R76, R28.reuse, R230, R116 ;  /* 0x000000e61c4c723c */ /* 0x040fe20000081074 */
[----:B------:R-:W-:Y:S11]  /*1c1c0*/  IMAD.MOV.U32 R75, RZ, RZ, R184 ;  /* 0x000000ffff4b7224 */ /* 0x000ff600078e00b8 */
[----:B------:R-:W-:Y:S11]  /*1c1d0*/  @!UPT UIADD3 URZ, URZ, URZ, URZ ;  /* 0x0000003f3f3ff290 */ /* 0x000ff6000fffe03f */
[----:B------:R-:W-:Y:S01]  /*1c1e0*/  @!UPT UIADD3 URZ, URZ, URZ, URZ ;  /* 0x0000003f3f3ff290 */ /* 0x000fe2000fffe03f */
[----:B------:R-:W-:Y:S02]  /*1c1f0*/  IMAD.MOV.U32 R91, RZ, RZ, R76 ;  /* 0x000000ffff5b7224 */ /* 0x000fe400078e004c */
[----:B------:R-:W-:Y:S02]  /*1c200*/  IMAD.MOV.U32 R90, RZ, RZ, R77 ;  /* 0x000000ffff5a7224 */ /* 0x000fe400078e004d */
[----:B------:R-:W-:Y:S02]  /*1c210*/  IMAD.MOV.U32 R89, RZ, RZ, R78 ;  /* 0x000000ffff597224 */ /* 0x000fe400078e004e */
[----:B------:R-:W-:Y:S02]  /*1c220*/  IMAD.MOV.U32 R88, RZ, RZ, R79 ;  /* 0x000000ffff587224 */ /* 0x000fe400078e004f */
[----:B------:R-:W-:Y:S01]  /*1c230*/  HMMA.1688.F32.TF32 R76, R28, R226, R120 ;  /* 0x000000e21c4c723c */ /* 0x000fe20000081078 */
[----:B------:R-:W-:Y:S02]  /*1c240*/  IMAD.MOV.U32 R74, RZ, RZ, R185 ;  /* 0x000000ffff4a7224 */ /* 0x000fe400078e00b9 */
[----:B------:R-:W-:-:S02]  /*1c250*/  IMAD.MOV.U32 R73, RZ, RZ, R186 ;  /* 0x000000ffff497224 */ /* 0x000fc400078e00ba */
[----:B------:R-:W-:-:S03]  /*1c260*/  IMAD.MOV.U32 R72, RZ, RZ, R187 ;  /* 0x000000ffff487224 */ /* 0x000fc600078e00bb */
[----:B------:R-:W-:Y:S11]  /*1c270*/  HMMA.1688.F32.TF32 R184, R192, R238, R104 ;  /* 0x000000eec0b8723c */ /* 0x000ff60000081068 */
[----:B------:R-:W-:Y:S05]  /*1c280*/  @!UPT UIADD3 URZ, URZ, URZ, URZ ;  /* 0x0000003f3f3ff290 */ /* 0x000fea000fffe03f */
[----:B------:R-:W-:Y:S02]  /*1c290*/  IMAD.MOV.U32 R107, RZ, RZ, R76 ;  /* 0x000000ffff6b7224 */ /* 0x000fe400078e004c */
[----:B------:R-:W-:Y:S02]  /*1c2a0*/  IMAD.MOV.U32 R106, RZ, RZ, R77 ;  /* 0x000000ffff6a7224 */ /* 0x000fe400078e004d */
[----:B------:R-:W-:Y:S02]  /*1c2b0*/  IMAD.MOV.U32 R105, RZ, RZ, R78 ;  /* 0x000000ffff697224 */ /* 0x000fe400078e004e */
[----:B------:R-:W-:Y:S02]  /*1c2c0*/  IMAD.MOV.U32 R104, RZ, RZ, R79 ;  /* 0x000000ffff687224 */ /* 0x000fe400078e004f */
[C---:B------:R-:W-:Y:S11]  /*1c2d0*/  HMMA.1688.F32.TF32 R76, R28.reuse, R218, R124 ;  /* 0x000000da1c4c723c */ /* 0x040ff6000008107c */
[----:B------:R-:W-:Y:S11]  /*1c2e0*/  @!UPT UIADD3 URZ, URZ, URZ, URZ ;  /* 0x0000003f3f3ff290 */ /* 0x000ff6000fffe03f */
[----:B------:R-:W-:Y:S01]  /*1c2f0*/  @!UPT UIADD3 URZ, URZ, URZ, URZ ;  /* 0x0000003f3f3ff290 */ /* 0x000fe2000fffe03f */
[----:B------:R-:W-:Y:S04]  /*1c300*/  STL.64 [R1+0x270], R76 ;  /* 0x0002704c01007387 */ /* 0x000fe80000100a00 */
[----:B------:R1:W-:Y:S02]  /*1c310*/  STL.64 [R1+0x278], R78 ;  /* 0x0002784e01007387 */ /* 0x0003e40000100a00 */
[C---:B-1----:R-:W-:Y:S08]  /*1c320*/  HMMA.1688.F32.TF32 R76, R28.reuse, R206, R136 ;  /* 0x000000ce1c4c723c */ /* 0x042ff00000081088 */
[C---:B------:R-:W-:Y:S11]  /*1c330*/  HMMA.1688.F32.TF32 R80, R28.reuse, R210, R132 ;  /* 0x000000d21c50723c */ /* 0x040ff60000081084 */
[----:B------:R-:W-:Y:S05]  /*1c340*/  @!UPT UIADD3 URZ, URZ, URZ, URZ ;  /* 0x0000003f3f3ff290 */ /* 0x000fea000fffe03f */
[----:B------:R-:W-:Y:S01]  /*1c350*/  IMAD.MOV.U32 R135, RZ, RZ, R76 ;  /* 0x000000ffff877224 */ /* 0x000fe200078e004c */
[----:B------:R-:W-:Y:S01]  /*1c360*/  MOV R134, R77 ;  /* 0x0000004d00867202 */ /* 0x000fe20000000f00 */
[----:B------:R-:W-:Y:S02]  /*1c370*/  IMAD.MOV.U32 R133, RZ, RZ, R78 ;  /* 0x000000ffff857224 */ /* 0x000fe400078e004e */
[----:B------:R-:W-:Y:S02]  /*1c380*/  IMAD.MOV.U32 R132, RZ, RZ, R79 ;  /* 0x000000ffff847224 */ /* 0x000fe400078e004f */
[C---:B------:R-:W-:Y:S08]  /*1c390*/  HMMA.1688.F32.TF32 R76, R28.reuse, R202, R140 ;  /* 0x000000ca1c4c723c */ /* 0x040ff0000008108c */
[C---:B------:R-:W-:Y:S11]  /*1c3a0*/  HMMA.1688.F32.TF32 R108, R28.reuse, R214, R128 ;  /* 0x000000d61c6c723c */ /* 0x040ff60000081080 */
        /* <DEDUP_REMOVED lines=8> */
[----:B------:R-:W-:Y:S04]  /*1c430*/  STL.64 [R1+0x250], R80 ;  /* 0x0002505001007387 */ /* 0x000fe80000100a00 */
[----:B------:R1:W-:Y:S01]  /*1c440*/  STL.64 [R1+0x258], R82 ;  /* 0x0002585201007387 */ /* 0x0003e20000100a00 */
[----:B------:R-:W-:Y:S10]  /*1c450*/  HMMA.1688.F32.TF32 R168, R24, R18, R160 ;  /* 0x0000001218a8723c */ /* 0x000ff400000810a0 */
[----:B------:R-:W-:Y:S01]  /*1c460*/  IMAD.MOV.U32 R143, RZ, RZ, R76 ;  /* 0x000000ffff8f7224 */ /* 0x000fe200078e004c */
[----:B-1----:R-:W-:Y:S01]  /*1c470*/  HMMA.1688.F32.TF32 R80, R28, R222, R148 ;  /* 0x000000de1c50723c */ /* 0x002fe20000081094 */
[----:B------:R-:W-:-:S07]  /*1c480*/  IMAD.MOV.U32 R142, RZ, RZ, R77 ;  /* 0x000000ffff8e7224 */ /* 0x000fce00078e004d */
[C---:B------:R-:W-:Y:S01]  /*1c490*/  HMMA.1688.F32.TF32 R172, R24.reuse, R14, R164 ;  /* 0x0000000e18ac723c */ /* 0x040fe200000810a4 */
[----:B------:R-:W-:Y:S02]  /*1c4a0*/  IMAD.MOV.U32 R141, RZ, RZ, R78 ;  /* 0x000000ffff8d7224 */ /* 0x000fe400078e004e */
[----:B------:R-:W-:Y:S02]  /*1c4b0*/  IMAD.MOV.U32 R176, RZ, RZ, R52 ;  /* 0x000000ffffb07224 */ /* 0x000fe400078e0034 */
[----:B------:R-:W-:Y:S02]  /*1c4c0*/  IMAD.MOV.U32 R177, RZ, RZ, R53 ;  /* 0x000000ffffb17224 */ /* 0x000fe400078e0035 */
[----:B------:R-:W-:Y:S02]  /*1c4d0*/  IMAD.MOV.U32 R178, RZ, RZ, R54 ;  /* 0x000000ffffb27224 */ /* 0x000fe400078e0036 */
[----:B------:R-:W-:Y:S02]  /*1c4e0*/  IMAD.MOV.U32 R179, RZ, RZ, R55 ;  /* 0x000000ffffb37224 */ /* 0x000fe400078e0037 */
[----:B------:R-:W-:Y:S01]  /*1c4f0*/  IMAD.MOV.U32 R119, RZ, RZ, R4 ;  /* 0x000000ffff777224 */ /* 0x000fe200078e0004 */
[----:B------:R-:W-:Y:S01]  /*1c500*/  HMMA.1688.F32.TF32 R192, R24, R226, R36 ;  /* 0x000000e218c0723c */ /* 0x000fe20000081024 */
[----:B------:R-:W-:Y:S01]  /*1c510*/  IMAD.MOV.U32 R140, RZ, RZ, R79 ;  /* 0x000000ffff8c7224 */ /* 0x000fe200078e004f */
[----:B------:R-:W-:Y:S01]  /*1c520*/  MOV R120, R220 ;  /* 0x000000dc00787202 */ /* 0x000fe20000000f00 */
[----:B------:R-:W-:Y:S01]  /*1c530*/  IMAD.MOV.U32 R108, RZ, RZ, R56 ;  /* 0x000000ffff6c7224 */ /* 0x000fe200078e0038 */
[----:B------:R-:W-:Y:S04]  /*1c540*/  LDS R160, [R2+0x21080] ;  /* 0x0210800002a07984 */ /* 0x000fe80000000800 */
[----:B------:R-:W-:Y:S01]  /*1c550*/  HMMA.1688.F32.TF32 R76, R28, R238, R152 ;  /* 0x000000ee1c4c723c */ /* 0x000fe20000081098 */
[----:B------:R-:W-:Y:S01]  /*1c560*/  IMAD.MOV.U32 R109, RZ, RZ, R57 ;  /* 0x000000ffff6d7224 */ /* 0x000fe200078e0039 */
[----:B------:R-:W-:Y:S01]  /*1c570*/  LDS R162, [R2+0x21480] ;  /* 0x0214800002a27984 */ /* 0x000fe20000000800 */
[----:B------:R-:W-:-:S02]  /*1c580*/  IMAD.MOV.U32 R110, RZ, RZ, R58 ;  /* 0x000000ffff6e7224 */ /* 0x000fc400078e003a */
[----:B------:R-:W-:Y:S01]  /*1c590*/  IMAD.MOV.U32 R111, RZ, RZ, R59 ;  /* 0x000000ffff6f7224 */ /* 0x000fe200078e003b */
[----:B------:R-:W-:Y:S02]  /*1c5a0*/  LDS R161, [R252+0x21080] ;  /* 0x02108000fca17984 */ /* 0x000fe40000000800 */
[----:B------:R-:W-:Y:S02]  /*1c5b0*/  HMMA.1688.F32.TF32 R28, R24, R22, R156 ;  /* 0x00000016181c723c */ /* 0x000fe4000008109c */
[----:B------:R-:W-:Y:S04]  /*1c5c0*/  STL.64 [R1+0x210], R80 ;  /* 0x0002105001007387 */ /* 0x000fe80000100a00 */
[----:B------:R-:W-:Y:S01]  /*1c5d0*/  STL.64 [R1+0x218], R82 ;  /* 0x0002185201007387 */ /* 0x000fe20000100a00 */
[----:B------:R-:W-:-:S02]  /*1c5e0*/  IMAD.MOV.U32 R125, RZ, RZ, R209 ;  /* 0x000000ffff7d7224 */ /* 0x000fc400078e00d1 */
[----:B------:R-:W-:Y:S01]  /*1c5f0*/  IMAD.MOV.U32 R126, RZ, RZ, R208 ;  /* 0x000000ffff7e7224 */ /* 0x000fe200078e00d0 */
[----:B------:R-:W-:Y:S05]  /*1c600*/  LDS R163, [R252+0x21480] ;  /* 0x02148000fca37984 */ /* 0x000fea0000000800 */
[----:B------:R-:W-:Y:S04]  /*1c610*/  STL.64 [R1+0x1b0], R76 ;  /* 0x0001b04c01007387 */ /* 0x000fe80000100a00 */
[----:B------:R1:W-:Y:S04]  /*1c620*/  STL.64 [R1+0x1b8], R78 ;  /* 0x0001b84e01007387 */ /* 0x0003e80000100a00 */
[----:B------:R-:W-:Y:S04]  /*1c630*/  STL [R1+0x16c8], R168 ;  /* 0x0016c8a801007387 */ /* 0x000fe80000100800 */
[----:B------:R-:W-:Y:S04]  /*1c640*/  STL.64 [R1+0x1a0], R28 ;  /* 0x0001a01c01007387 */ /* 0x000fe80000100a00 */
[----:B------:R2:W-:Y:S01]  /*1c650*/  STL.64 [R1+0x1a8], R30 ;  /* 0x0001a81e01007387 */ /* 0x0005e20000100a00 */
[C---:B-1----:R-:W-:Y:S08]  /*1c660*/  HMMA.1688.F32.TF32 R76, R24.reuse, R6, R244 ;  /* 0x00000006184c723c */ /* 0x042ff000000810f4 */
[----:B--2---:R-:W-:Y:S01]  /*1c670*/  HMMA.1688.F32.TF32 R28, R24, R10, R188 ;  /* 0x0000000a181c723c */ /* 0x004fe200000810bc */
[----:B------:R-:W-:Y:S04]  /*1c680*/  STL [R1+0x16c4], R169 ;  /* 0x0016c4a901007387 */ /* 0x000fe80000100800 */
[----:B------:R-:W-:Y:S04]  /*1c690*/  STL [R1+0x16c0], R170 ;  /* 0x0016c0aa01007387 */ /* 0x000fe80000100800 */
[----:B------:R-:W-:Y:S04]  /*1c6a0*/  STL [R1+0x16bc], R171 ;  /* 0x0016bcab01007387 */ /* 0x000fe80000100800 */
[----:B------:R-:W-:Y:S04]  /*1c6b0*/  STL [R1+0x16d0], R172 ;  /* 0x0016d0ac01007387 */ /* 0x000fe80000100800 */
[----:B------:R-:W-:Y:S04]  /*1c6c0*/  STL [R1+0x16cc], R173 ;  /* 0x0016ccad01007387 */ /* 0x000fe80000100800 */
[----:B------:R-:W-:Y:S01]  /*1c6d0*/  STL [R1+0x16b8], R174 ;  /* 0x0016b8ae01007387 */ /* 0x000fe20000100800 */
[----:B------:R-:W-:-:S03]  /*1c6e0*/  IMAD.MOV.U32 R80, RZ, RZ, R60 ;  /* 0x000000ffff507224 */ /* 0x000fc600078e003c */
[----:B------:R-:W-:Y:S01]  /*1c6f0*/  STL [R1+0x16b4], R175 ;  /* 0x0016b4af01007387 */ /* 0x000fe20000100800 */
[----:B------:R-:W-:-:S03]  /*1c700*/  MOV R81, R61 ;  /* 0x0000003d00517202 */ /* 0x000fc60000000f00 */
[----:B------:R1:W-:Y:S01]  /*1c710*/  STL.64 [R1+0x198], R30 ;  /* 0x0001981e01007387 */ /* 0x0003e20000100a00 */
[----:B------:R-:W-:-:S03]  /*1c720*/  IMAD.MOV.U32 R82, RZ, RZ, R62 ;  /* 0x000000ffff527224 */ /* 0x000fc600078e003e */
[----:B------:R-:W-:Y:S01]  /*1c730*/  STL.64 [R1+0x180], R76 ;  /* 0x0001804c01007387 */ /* 0x000fe20000100a00 */
[----:B------:R-:W-:-:S03]  /*1c740*/  IMAD.MOV.U32 R83, RZ, RZ, R63 ;  /* 0x000000ffff537224 */ /* 0x000fc600078e003f */
[----:B------:R-:W-:Y:S04]  /*1c750*/  STL.64 [R1+0x188], R78 ;  /* 0x0001884e01007387 */ /* 0x000fe80000100a00 */
[----:B------:R-:W2:Y:S04]  /*1c760*/  LDL.LU R60, [R1+0x1710] ;  /* 0x00171000013c7983 */ /* 0x000ea80000300800 */
[----:B------:R-:W2:Y:S04]  /*1c770*/  LDL.LU R61, [R1+0x170c] ;  /* 0x00170c00013d7983 */ /* 0x000ea80000300800 */
[----:B------:R-:W2:Y:S04]  /*1c780*/  LDL.LU R62, [R1+0x1708] ;  /* 0x00170800013e7983 */ /* 0x000ea80000300800 */
[----:B------:R-:W2:Y:S04]  /*1c790*/  LDL.LU R63, [R1+0x1704] ;  /* 0x00170400013f7983 */ /* 0x000ea80000300800 */
[----:B------:R-:W3:Y:S04]  /*1c7a0*/  LDL.LU R56, [R1+0x1700] ;  /* 0x0017000001387983 */ /* 0x000ee80000300800 */
[----:B------:R-:W3:Y:S04]  /*1c7b0*/  LDL.LU R57, [R1+0x16fc] ;  /* 0x0016fc0001397983 */ /* 0x000ee80000300800 */
[----:B------:R-:W3:Y:S04]  /*1c7c0*/  LDL.LU R58, [R1+0x16f8] ;  /* 0x0016f800013a7983 */ /* 0x000ee80000300800 */
[----:B------:R-:W3:Y:S04]  /*1c7d0*/  LDL.LU R59, [R1+0x16f4] ;  /* 0x0016f400013b7983 */ /* 0x000ee80000300800 */
[----:B------:R-:W4:Y:S04]  /*1c7e0*/  LDL.LU R52, [R1+0x16f0] ;  /* 0x0016f00001347983 */ /* 0x000f280000300800 */
[----:B------:R-:W4:Y:S04]  /*1c7f0*/  LDL.LU R53, [R1+0x16ec] ;  /* 0x0016ec0001357983 */ /* 0x000f280000300800 */
[----:B------:R-:W4:Y:S04]  /*1c800*/  LDL.LU R54, [R1+0x16e8] ;  /* 0x0016e80001367983 */ /* 0x000f280000300800 */
[----:B------:R-:W4:Y:S04]  /*1c810*/  LDL.LU R55, [R1+0x16e4] ;  /* 0x0016e40001377983 */ /* 0x000f280000300800 */
[----:B------:R-:W4:Y:S01]  /*1c820*/  LDL R4, [R1+0x450] ;  /* 0x0004500001047983 */ /* 0x000f220000100800 */
[----:B------:R-:W-:-:S02]  /*1c830*/  IMAD.MOV.U32 R224, RZ, RZ, R28 ;  /* 0x000000ffffe07224 */ /* 0x000fc400078e001c */
[----:B------:R-:W-:Y:S02]  /*1c840*/  IMAD.MOV.U32 R225, RZ, RZ, R29 ;  /* 0x000000ffffe17224 */ /* 0x000fe400078e001d */
[C---:B-1----:R-:W-:Y:S11]  /*1c850*/  HMMA.1688.F32.TF32 R28, R24.reuse, R234, R248 ;  /* 0x000000ea181c723c */ /* 0x042ff600000810f8 */
        /* <DEDUP_REMOVED lines=24> */
[C---:B------:R-:W-:Y:S01]  /*1c9e0*/  HMMA.1688.F32.TF32 R188, R24.reuse, R230, R32 ;  /* 0x000000e618bc723c */ /* 0x040fe20000081020 */
[----:B------:R-:W-:Y:S02]  /*1c9f0*/  IMAD.MOV.U32 R121, RZ, RZ, R217 ;  /* 0x000000ffff797224 */ /* 0x000fe400078e00d9 */
[----:B------:R-:W-:Y:S02]  /*1ca00*/  IMAD.MOV.U32 R122, RZ, RZ, R216 ;  /* 0x000000ffff7a7224 */ /* 0x000fe400078e00d8 */
[----:B------:R-:W-:Y:S02]  /*1ca10*/  IMAD.MOV.U32 R123, RZ, RZ, R213 ;  /* 0x000000ffff7b7224 */ /* 0x000fe400078e00d5 */
[----:B------:R-:W-:Y:S01]  /*1ca20*/  IMAD.MOV.U32 R124, RZ, RZ, R212 ;  /* 0x000000ffff7c7224 */ /* 0x000fe200078e00d4 */
[----:B------:R-:W-:Y:S01]  /*1ca30*/  HMMA.1688.F32.TF32 R220, R24, R222, R64 ;  /* 0x000000de18dc723c */ /* 0x000fe20000081040 */
[----:B------:R-:W-:Y:S01]  /*1ca40*/  IMAD.MOV.U32 R127, RZ, RZ, R21 ;  /* 0x000000ffff7f7224 */ /* 0x000fe200078e0015 */
[----:B------:R-:W-:Y:S01]  /*1ca50*/  LDS R64, [R2+0x21000] ;  /* 0x0210000002407984 */ /* 0x000fe20000000800 */
[----:B------:R-:W-:-:S02]  /*1ca60*/  IMAD.MOV.U32 R128, RZ, RZ, R20 ;  /* 0x000000ffff807224 */ /* 0x000fc400078e0014 */
[----:B------:R-:W-:Y:S01]  /*1ca70*/  IMAD.MOV.U32 R129, RZ, RZ, R17 ;  /* 0x000000ffff817224 */ /* 0x000fe200078e0011 */
[----:B------:R-:W-:Y:S02]  /*1ca80*/  LDS R66, [R2+0x21400] ;  /* 0x0214000002427984 */ /* 0x000fe40000000800 */
        /* <DEDUP_REMOVED lines=9> */
[----:B------:R-:W-:Y:S01]  /*1cb20*/  LDS R67, [R252+0x21400] ;  /* 0x02140000fc437984 */ /* 0x000fe20000000800 */
[----:B------:R-:W-:Y:S02]  /*1cb30*/  IMAD.MOV.U32 R153, RZ, RZ, R9 ;  /* 0x000000ffff997224 */ /* 0x000fe400078e0009 */
[----:B------:R-:W-:Y:S01]  /*1cb40*/  IMAD.MOV.U32 R154, RZ, RZ, R8 ;  /* 0x000000ffff9a7224 */ /* 0x000fe200078e0008 */
[C---:B--2---:R-:W-:Y:S08]  /*1cb50*/  HMMA.1688.F32.TF32 R216, R24.reuse, R198, R60 ;  /* 0x000000c618d8723c */ /* 0x044ff0000008103c */
[C---:B---3--:R-:W-:Y:S08]  /*1cb60*/  HMMA.1688.F32.TF32 R212, R24.reuse, R202, R56 ;  /* 0x000000ca18d4723c */ /* 0x048ff00000081038 */
[----:B----4-:R-:W-:Y:S01]  /*1cb70*/  HMMA.1688.F32.TF32 R208, R24, R206, R52 ;  /* 0x000000ce18d0723c */ /* 0x010fe20000081034 */
[----:B------:R-:W1:Y:S04]  /*1cb80*/  LDSM.16.M88.4 R52, [R4+0x4000] ;  /* 0x004000000434783b */ /* 0x000e680000000200 */
[----:B------:R-:W2:Y:S04]  /*1cb90*/  LDSM.16.M88.4 R48, [R4+0x6000] ;  /* 0x006000000430783b */ /* 0x000ea80000000200 */
[----:B------:R-:W3:Y:S04]  /*1cba0*/  LDSM.16.M88.4 R44, [R4+0x8000] ;  /* 0x00800000042c783b */ /* 0x000ee80000000200 */
[----:B------:R-:W4:Y:S04]  /*1cbb0*/  LDSM.16.M88.4 R40, [R4+0xa000] ;  /* 0x00a000000428783b */ /* 0x000f280000000200 */
[----:B------:R-:W2:Y:S04]  /*1cbc0*/  LDSM.16.M88.4 R36, [R4+0xc000] ;  /* 0x00c000000424783b */ /* 0x000ea80000000200 */
[----:B------:R-:W2:Y:S04]  /*1cbd0*/  LDSM.16.M88.4 R32, [R4+0xe000] ;  /* 0x00e000000420783b */ /* 0x000ea80000000200 */
[----:B------:R-:W3:Y:S04]  /*1cbe0*/  LDSM.16.M88.4 R28, [R4+0x10000] ;  /* 0x01000000041c783b */ /* 0x000ee80000000200 */
[----:B------:R-:W3:Y:S04]  /*1cbf0*/  LDSM.16.M88.4 R24, [R4+0x12000] ;  /* 0x012000000418783b */ /* 0x000ee80000000200 */
[----:B------:R-:W4:Y:S04]  /*1cc00*/  LDSM.16.M88.4 R20, [R4+0x14000] ;  /* 0x014000000414783b */ /* 0x000f280000000200 */
[----:B------:R-:W4:Y:S04]  /*1cc10*/  LDSM.16.M88.4 R16, [R4+0x16000] ;  /* 0x016000000410783b */ /* 0x000f280000000200 */
[----:B------:R-:W4:Y:S04]  /*1cc20*/  LDSM.16.M88.4 R12, [R4+0x18000] ;  /* 0x01800000040c783b */ /* 0x000f280000000200 */
[----:B------:R-:W4:Y:S04]  /*1cc30*/  LDSM.16.M88.4 R8, [R4+0x1a000] ;  /* 0x01a000000408783b */ /* 0x000f280000000200 */
[----:B------:R-:W4:Y:S04]  /*1cc40*/  LDSM.16.M88.4 R244, [R4+0x1c000] ;  /* 0x01c0000004f4783b */ /* 0x000f280000000200 */
[----:B-1----:R-:W-:Y:S04]  /*1cc50*/  STL [R1+0x168c], R54 ;  /* 0x00168c3601007387 */ /* 0x002fe80000100800 */
[----:B------:R-:W-:Y:S04]  /*1cc60*/  STL [R1+0x1688], R55 ;  /* 0x0016883701007387 */ /* 0x000fe80000100800 */
[----:B--2---:R-:W-:Y:S04]  /*1cc70*/  STL [R1+0x1684], R50 ;  /* 0x0016843201007387 */ /* 0x004fe80000100800 */
[----:B------:R-:W-:Y:S04]  /*1cc80*/  STL [R1+0x1680], R51 ;  /* 0x0016803301007387 */ /* 0x000fe80000100800 */
[----:B---3--:R-:W-:Y:S04]  /*1cc90*/  STL [R1+0x1660], R46 ;  /* 0x0016602e01007387 */ /* 0x008fe80000100800 */
[----:B------:R-:W-:Y:S04]  /*1cca0*/  STL [R1+0x165c], R47 ;  /* 0x00165c2f01007387 */ /* 0x000fe80000100800 */
[----:B----4-:R-:W-:Y:S04]  /*1ccb0*/  STL [R1+0x1654], R42 ;  /* 0x0016542a01007387 */ /* 0x010fe80000100800 */
        /* <DEDUP_REMOVED lines=19> */
[----:B------:R-:W2:Y:S04]  /*1cdf0*/  LDL.LU R76, [R1+0x50] ;  /* 0x00005000014c7983 */ /* 0x000ea80000300800 */
[----:B------:R-:W2:Y:S04]  /*1ce00*/  LDL.LU R77, [R1+0x54] ;  /* 0x00005400014d7983 */ /* 0x000ea80000300800 */
[----:B------:R-:W1:Y:S01]  /*1ce10*/  LDSM.16.M88.4 R56, [R4+0x2000] ;  /* 0x002000000438783b */ /* 0x000e620000000200 */
[----:B------:R-:W-:-:S03]  /*1ce20*/  MOV R155, R5 ;  /* 0x00000005009b7202 */ /* 0x000fc60000000f00 */
[----:B------:R-:W-:Y:S04]  /*1ce30*/  LDSM.16.M88.4 R60, [R4] ;  /* 0x00000000043c783b */ /* 0x000fe80000000200 */
[----:B------:R-:W3:Y:S01]  /*1ce40*/  LDSM.16.M88.4 R4, [R4+0x1e000] ;  /* 0x01e000000404783b */ /* 0x000ee20000000200 */
[----:B------:R-:W-:Y:S02]  /*1ce50*/  IMAD.MOV.U32 R78, RZ, RZ, R233 ;  /* 0x000000ffff4e7224 */ /* 0x000fe400078e00e9 */
[----:B------:R-:W-:Y:S01]  /*1ce60*/  IMAD.MOV.U32 R79, RZ, RZ, R232 ;  /* 0x000000ffff4f7224 */ /* 0x000fe200078e00e8 */
[C---:B-1----:R-:W-:Y:S08]  /*1ce70*/  HMMA.1688.F32.TF32 R128, R64.reuse, R56, R128 ;  /* 0x000000384080723c */ /* 0x042ff00000081080 */
[C---:B------:R-:W-:Y:S11]  /*1ce80*/  HMMA.1688.F32.TF32 R80, R64.reuse, R32, R80 ;  /* 0x000000204050723c */ /* 0x040ff60000081050 */
[----:B------:R-:W-:Y:S05]  /*1ce90*/  @!UPT UIADD3 URZ, URZ, URZ, URZ ;  /* 0x0000003f3f3ff290 */ /* 0x000fea000fffe03f */
[----:B------:R-:W-:Y:S02]  /*1cea0*/  IMAD.MOV.U32 R235, RZ, RZ, R128 ;  /* 0x000000ffffeb7224 */ /* 0x000fe400078e0080 */
[----:B------:R-:W-:Y:S02]  /*1ceb0*/  IMAD.MOV.U32 R234, RZ, RZ, R129 ;  /* 0x000000ffffea7224 */ /* 0x000fe400078e0081 */
[----:B------:R-:W-:Y:S02]  /*1cec0*/  IMAD.MOV.U32 R233, RZ, RZ, R130 ;  /* 0x000000ffffe97224 */ /* 0x000fe400078e0082 */
[----:B------:R-:W-:Y:S02]  /*1ced0*/  IMAD.MOV.U32 R232, RZ, RZ, R131 ;  /* 0x000000ffffe87224 */ /* 0x000fe400078e0083 */
[C---:B------:R-:W-:Y:S08]  /*1cee0*/  HMMA.1688.F32.TF32 R128, R64.reuse, R52, R124 ;  /* 0x000000344080723c */ /* 0x040ff0000008107c */
[C---:B------:R-:W-:Y:S08]  /*1cef0*/  HMMA.1688.F32.TF32 R124, R64.reuse, R48, R120 ;  /* 0x00000030407c723c */ /* 0x040ff00000081078 */
[C---:B------:R-:W-:Y:S08]  /*1cf00*/  HMMA.1688.F32.TF32 R120, R64.reuse, R44, R116 ;  /* 0x0000002c4078723c */ /* 0x040ff00000081074 */
[C---:B------:R-:W-:Y:S08]  /*1cf10*/  HMMA.1688.F32.TF32 R116, R64.reuse, R40, R176 ;  /* 0x000000284074723c */ /* 0x040ff000000810b0 */
[----:B------:R-:W-:Y:S01]  /*1cf20*/  HMMA.1688.F32.TF32 R108, R64, R36, R108 ;  /* 0x00000024406c723c */ /* 0x000fe2000008106c */
[----:B---3--:R-:W-:Y:S04]  /*1cf30*/  STL [R1+0x160c], R6 ;  /* 0x00160c0601007387 */ /* 0x008fe80000100800 */
[----:B------:R-:W-:Y:S04]  /*1cf40*/  STL [R1+0x1608], R7 ;  /* 0x0016080701007387 */ /* 0x000fe80000100800 */
[----:B------:R-:W-:Y:S04]  /*1cf50*/  STL.64 [R1+0xb0], R128 ;  /* 0x0000b08001007387 */ /* 0x000fe80000100a00 */
[----:B------:R-:W-:Y:S03]  /*1cf60*/  STL.64 [R1+0xb8], R130 ;  /* 0x0000b88201007387 */ /* 0x000fe60000100a00 */
[----:B------:R-:W-:Y:S01]  /*1cf70*/  IMAD.MOV.U32 R50, RZ, RZ, R119 ;  /* 0x000000ffff327224 */ /* 0x000fe200078e0077 */
[----:B------:R-:W-:Y:S01]  /*1cf80*/  STL.64 [R1+0xa0], R124 ;  /* 0x0000a07c01007387 */ /* 0x000fe20000100a00 */
[----:B------:R-:W-:-:S02]  /*1cf90*/  IMAD.MOV.U32 R55, RZ, RZ, R118 ;  /* 0x000000ffff377224 */ /* 0x000fc400078e0076 */
[----:B------:R-:W-:Y:S01]  /*1cfa0*/  IMAD.MOV.U32 R54, RZ, RZ, R117 ;  /* 0x000000ffff367224 */ /* 0x000fe200078e0075 */
[----:B------:R-:W-:Y:S04]  /*1cfb0*/  STL.64 [R1+0xa8], R126 ;  /* 0x0000a87e01007387 */ /* 0x000fe80000100a00 */
[----:B------:R-:W-:Y:S04]  /*1cfc0*/  STL.64 [R1+0x90], R120 ;  /* 0x0000907801007387 */ /* 0x000fe80000100a00 */
[----:B------:R-:W-:Y:S04]  /*1cfd0*/  STL.64 [R1+0x98], R122 ;  /* 0x0000987a01007387 */ /* 0x000fe80000100a00 */
[----:B------:R-:W-:Y:S04]  /*1cfe0*/  STL [R1+0x80], R116 ;  /* 0x0000807401007387 */ /* 0x000fe80000100800 */
[----:B------:R1:W-:Y:S04]  /*1cff0*/  STL [R1+0x1698], R50 ;  /* 0x0016983201007387 */ /* 0x0003e80000100800 */
[----:B------:R3:W-:Y:S04]  /*1d000*/  STL [R1+0x1694], R55 ;  /* 0x0016943701007387 */ /* 0x0007e80000100800 */
[----:B------:R4:W-:Y:S01]  /*1d010*/  STL [R1+0x1690], R54 ;  /* 0x0016903601007387 */ /* 0x0009e20000100800 */
[----:B-1----:R-:W-:-:S03]  /*1d020*/  IMAD.MOV.U32 R50, RZ, RZ, R81 ;  /* 0x000000ffff327224 */ /* 0x002fc600078e0051 */
[----:B------:R-:W-:Y:S01]  /*1d030*/  STL.64 [R1+0x70], R108 ;  /* 0x0000706c01007387 */ /* 0x000fe20000100a00 */
[----:B---3--:R-:W-:-:S03]  /*1d040*/  MOV R55, R82 ;  /* 0x0000005200377202 */ /* 0x008fc60000000f00 */
[----:B------:R-:W-:Y:S01]  /*1d050*/  STL.64 [R1+0x78], R110 ;  /* 0x0000786e01007387 */ /* 0x000fe20000100a00 */
[----:B----4-:R-:W-:-:S03]  /*1d060*/  IMAD.MOV.U32 R54, RZ, RZ, R83 ;  /* 0x000000ffff367224 */ /* 0x010fc600078e0053 */
[----:B------:R1:W-:Y:S04]  /*1d070*/  STL [R1+0x60], R80 ;  /* 0x0000605001007387 */ /* 0x0003e80000100800 */
[----:B------:R-:W-:Y:S04]  /*1d080*/  STL [R1+0x16a4], R50 ;  /* 0x0016a43201007387 */ /* 0x000fe80000100800 */
[----:B------:R-:W-:Y:S04]  /*1d090*/  STL [R1+0x16a0], R55 ;  /* 0x0016a03701007387 */ /* 0x000fe80000100800 */
[----:B------:R-:W-:Y:S01]  /*1d0a0*/  STL [R1+0x169c], R54 ;  /* 0x00169c3601007387 */ /* 0x000fe20000100800 */
[----:B--2---:R-:W-:Y:S11]  /*1d0b0*/  HMMA.1688.F32.TF32 R76, R64, R28, R76 ;  /* 0x0000001c404c723c */ /* 0x004ff6000008104c */
[----:B------:R-:W-:Y:S11]  /*1d0c0*/  @!UPT UIADD3 URZ, URZ, URZ, URZ ;  /* 0x0000003f3f3ff290 */ /* 0x000ff6000fffe03f */
[----:B------:R-:W-:Y:S01]  /*1d0d0*/  @!UPT UIADD3 URZ, URZ, URZ, URZ ;  /* 0x0000003f3f3ff290 */ /* 0x000fe2000fffe03f */
[----:B------:R2:W-:Y:S04]  /*1d0e0*/  STL [R1+0x54], R77 ;  /* 0x0000544d01007387 */ /* 0x0005e80000100800 */
        /* <DEDUP_REMOVED lines=16> */
[----:B------:R-:W4:Y:S04]  /*1d1f0*/  LDL.LU R176, [R1] ;  /* 0x0000000001b07983 */ /* 0x000f280000300800 */
[----:B------:R-:W4:Y:S04]  /*1d200*/  LDL.LU R177, [R1+0x4] ;  /* 0x0000040001b17983 */ /* 0x000f280000300800 */
[----:B------:R-:W4:Y:S04]  /*1d210*/  LDL.LU R178, [R1+0x8] ;  /* 0x0000080001b27983 */ /* 0x000f280000300800 */
[----:B------:R-:W4:Y:S04]  /*1d220*/  LDL.LU R179, [R1+0xc] ;  /* 0x00000c0001b37983 */ /* 0x000f280000300800 */
[----:B-1----:R-:W4:Y:S04]  /*1d230*/  LDL.LU R80, [R1+0x200] ;  /* 0x0002000001507983 */ /* 0x002f280000300800 */
[----:B------:R-:W4:Y:S04]  /*1d240*/  LDL.LU R81, [R1+0x204] ;  /* 0x0002040001517983 */ /* 0x000f280000300800 */
[----:B------:R-:W4:Y:S04]  /*1d250*/  LDL.LU R82, [R1+0x208] ;  /* 0x0002080001527983 */ /* 0x000f280000300800 */
[----:B------:R-:W4:Y:S04]  /*1d260*/  LDL.LU R83, [R1+0x20c] ;  /* 0x00020c0001537983 */ /* 0x000f280000300800 */
[----:B------:R-:W4:Y:S04]  /*1d270*/  LDL.LU R108, [R1+0x310] ;  /* 0x00031000016c7983 */ /* 0x000f280000300800 */
[----:B------:R-:W4:Y:S01]  /*1d280*/  LDL.LU R109, [R1+0x314] ;  /* 0x00031400016d7983 */ /* 0x000f220000300800 */
[----:B------:R-:W-:-:S03]  /*1d290*/  IMAD.MOV.U32 R51, RZ, RZ, R76 ;  /* 0x000000ffff337224 */ /* 0x000fc600078e004c */
[----:B------:R-:W4:Y:S04]  /*1d2a0*/  LDL.LU R110, [R1+0x318] ;  /* 0x00031800016e7983 */ /* 0x000f280000300800 */
[----:B------:R-:W4:Y:S01]  /*1d2b0*/  LDL.LU R111, [R1+0x31c] ;  /* 0x00031c00016f7983 */ /* 0x000f220000300800 */
[----:B------:R-:W-:-:S03]  /*1d2c0*/  IMAD.MOV.U32 R22, RZ, RZ, R78 ;  /* 0x000000ffff167224 */ /* 0x000fc600078e004e */
[----:B------:R-:W4:Y:S01]  /*1d2d0*/  LDL.LU R76, [R1+0x130] ;  /* 0x00013000014c7983 */ /* 0x000f220000300800 */
[----:B------:R-:W-:-:S03]  /*1d2e0*/  IMAD.MOV.U32 R23, RZ, RZ, R79 ;  /* 0x000000ffff177224 */ /* 0x000fc600078e004f */
[----:B--2---:R-:W2:Y:S04]  /*1d2f0*/  LDL.LU R77, [R1+0x134] ;  /* 0x00013400014d7983 */ /* 0x004ea80000300800 */
[----:B------:R-:W2:Y:S04]  /*1d300*/  LDL.LU R78, [R1+0x138] ;  /* 0x00013800014e7983 */ /* 0x000ea80000300800 */
[----:B------:R-:W2:Y:S01]  /*1d310*/  LDL.LU R79, [R1+0x13c] ;  /* 0x00013c00014f7983 */ /* 0x000ea20000300800 */
[-C--:B------:R-:W-:Y:S08]  /*1d320*/  HMMA.1688.F32.TF32 R152, R64, R60.reuse, R152 ;  /* 0x0000003c4098723c */ /* 0x080ff00000081098 */
[----:B------:R-:W-:Y:S01]  /*1d330*/  HMMA.1688.F32.TF32 R68, R112, R60, R68 ;  /* 0x0000003c7044723c */ /* 0x000fe20000081044 */
[----:B------:R1:W-:Y:S04]  /*1d340*/  STL [R1+0x16b0], R23 ;  /* 0x0016b01701007387 */ /* 0x0003e80000100800 */
[----:B------:R1:W-:Y:S04]  /*1d350*/  STL [R1+0x16ac], R22 ;  /* 0x0016ac1601007387 */ /* 0x0003e80000100800 */
[----:B------:R1:W-:Y:S01]  /*1d360*/  STL [R1+0x16a8], R51 ;  /* 0x0016a83301007387 */ /* 0x0003e20000100800 */
[C---:B---3--:R-:W-:Y:S08]  /*1d370*/  HMMA.1688.F32.TF32 R128, R64.reuse, R24, R128 ;  /* 0x000000184080723c */ /* 0x048ff00000081080 */
[C---:B----4-:R-:W-:Y:S08]  /*1d380*/  HMMA.1688.F32.TF32 R124, R64.reuse, R20, R124 ;  /* 0x00000014407c723c */ /* 0x050ff0000008107c */
[C---:B------:R-:W-:Y:S08]  /*1d390*/  HMMA.1688.F32.TF32 R116, R64.reuse, R12, R116 ;  /* 0x0000000c4074723c */ /* 0x040ff00000081074 */
[C---:B------:R-:W-:Y:S11]  /*1d3a0*/  HMMA.1688.F32.TF32 R120, R64.reuse, R16, R120 ;  /* 0x000000104078723c */ /* 0x040ff60000081078 */
[----:B------:R-:W-:Y:S05]  /*1d3b0*/  @!UPT UIADD3 URZ, URZ, URZ, URZ ;  /* 0x0000003f3f3ff290 */ /* 0x000fea000fffe03f */
[----:B------:R-:W-:Y:S01]  /*1d3c0*/  MOV R34, R116 ;  /* 0x0000007400227202 */ /* 0x000fe20000000f00 */
[----:B------:R-:W-:Y:S02]  /*1d3d0*/  IMAD.MOV.U32 R46, RZ, RZ, R117 ;  /* 0x000000ffff2e7224 */ /* 0x000fe400078e0075 */
[----:B------:R-:W-:Y:S02]  /*1d3e0*/  IMAD.MOV.U32 R47, RZ, RZ, R118 ;  /* 0x000000ffff2f7224 */ /* 0x000fe400078e0076 */
[----:B------:R-:W-:Y:S02]  /*1d3f0*/  IMAD.MOV.U32 R35, RZ, RZ, R119 ;  /* 0x000000ffff237224 */ /* 0x000fe400078e0077 */
[C---:B------:R-:W-:Y:S08]  /*1d400*/  HMMA.1688.F32.TF32 R116, R64.reuse, R8, R176 ;  /* 0x000000084074723c */ /* 0x040ff000000810b0 */
[C---:B------:R-:W-:Y:S08]  /*1d410*/  HMMA.1688.F32.TF32 R248, R64.reuse, R244, R108 ;  /* 0x000000f440f8723c */ /* 0x040ff0000008106c */
[----:B------:R-:W-:Y:S08]  /*1d420*/  HMMA.1688.F32.TF32 R64, R64, R4, R80 ;  /* 0x000000044040723c */ /* 0x000ff00000081050 */
[----:B--2---:R-:W-:Y:S01]  /*1d430*/  HMMA.1688.F32.TF32 R76, R112, R56, R76 ;  /* 0x00000038704c723c */ /* 0x004fe2000008104c */
[----:B------:R-:W-:Y:S06]  /*1d440*/  STL.64 [R1+0x48], R130 ;  /* 0x0000488201007387 */ /* 0x000fec0000100a00 */
[----:B------:R-:W-:Y:S04]  /*1d450*/  STL.64 [R1+0x15c0], R250 ;  /* 0x0015c0fa01007387 */ /* 0x000fe80000100a00 */
[----:B------:R-:W-:Y:S04]  /*1d460*/  STL.64 [R1+0x15b8], R248 ;  /* 0x0015b8f801007387 */ /* 0x000fe80000100a00 */
[----:B------:R-:W-:Y:S01]  /*1d470*/  STL.64 [R1+0x15d0], R66 ;  /* 0x0015d04201007387 */ /* 0x000fe20000100a00 */
[----:B-1----:R-:W-:-:S03]  /*1d480*/  IMAD.MOV.U32 R23, RZ, RZ, R124 ;  /* 0x000000ffff177224 */ /* 0x002fc600078e007c */
[----:B------:R-:W-:Y:S01]  /*1d490*/  STL.64 [R1+0x15c8], R64 ;  /* 0x0015c84001007387 */ /* 0x000fe20000100a00 */
[----:B------:R-:W-:-:S03]  /*1d4a0*/  IMAD.MOV.U32 R22, RZ, RZ, R125 ;  /* 0x000000ffff167224 */ /* 0x000fc600078e007d */
[----:B------:R-:W-:Y:S01]  /*1d4b0*/  STL.64 [R1+0x15e0], R70 ;  /* 0x0015e04601007387 */ /* 0x000fe20000100a00 */
[----:B------:R-:W-:-:S03]  /*1d4c0*/  IMAD.MOV.U32 R51, RZ, RZ, R126 ;  /* 0x000000ffff337224 */ /* 0x000fc600078e007e */
[----:B------:R-:W-:Y:S01]  /*1d4d0*/  STL.64 [R1+0x15d8], R68 ;  /* 0x0015d84401007387 */ /* 0x000fe20000100a00 */
[----:B------:R-:W-:-:S03]  /*1d4e0*/  IMAD.MOV.U32 R50, RZ, RZ, R127 ;  /* 0x000000ffff327224 */ /* 0x000fc600078e007f */
[----:B------:R1:W-:Y:S04]  /*1d4f0*/  STL.64 [R1+0x130], R76 ;  /* 0x0001304c01007387 */ /* 0x0003e80000100a00 */
[----:B------:R-:W2:Y:S04]  /*1d500*/  LDL.LU R124, [R1+0x120] ;  /* 0x00012000017c7983 */ /* 0x000ea80000300800 */
[----:B------:R-:W2:Y:S04]  /*1d510*/  LDL.LU R125, [R1+0x124] ;  /* 0x00012400017d7983 */ /* 0x000ea80000300800 */
[----:B------:R-:W2:Y:S04]  /*1d520*/  LDL.LU R126, [R1+0x128] ;  /* 0x00012800017e7983 */ /* 0x000ea80000300800 */
[----:B------:R-:W2:Y:S01]  /*1d530*/  LDL.LU R127, [R1+0x12c] ;  /* 0x00012c00017f7983 */ /* 0x000ea20000300800 */
[----:B------:R-:W-:-:S02]  /*1d540*/  IMAD.MOV.U32 R42, RZ, RZ, R120 ;  /* 0x000000ffff2a7224 */ /* 0x000fc400078e0078 */
[----:B------:R-:W-:Y:S01]  /*1d550*/  IMAD.MOV.U32 R43, RZ, RZ, R121 ;  /* 0x000000ffff2b7224 */ /* 0x000fe200078e0079 */
[----:B------:R-:W3:Y:S01]  /*1d560*/  LDL.LU R120, [R1+0x110] ;  /* 0x0001100001787983 */ /* 0x000ee20000300800 */
[----:B------:R-:W-:Y:S02]  /*1d570*/  IMAD.MOV.U32 R38, RZ, RZ, R122 ;  /* 0x000000ffff267224 */ /* 0x000fe400078e007a */
[----:B------:R-:W-:Y:S01]  /*1d580*/  IMAD.MOV.U32 R39, RZ, RZ, R123 ;  /* 0x000000ffff277224 */ /* 0x000fe200078e007b */
[----:B------:R-:W3:Y:S04]  /*1d590*/  LDL.LU R121, [R1+0x114] ;  /* 0x0001140001797983 */ /* 0x000ee80000300800 */
[----:B------:R-:W3:Y:S04]  /*1d5a0*/  LDL.LU R122, [R1+0x118] ;  /* 0x00011800017a7983 */ /* 0x000ee80000300800 */
[----:B------:R-:W3:Y:S01]  /*1d5b0*/  LDL.LU R123, [R1+0x11c] ;  /* 0x00011c00017b7983 */ /* 0x000ee20000300800 */
        /* <DEDUP_REMOVED lines=11> */
[----:B------:R-:W4:Y:S01]  /*1d670*/  LDL.LU R179, [R1+0xfc] ;  /* 0x0000fc0001b37983 */ /* 0x000f220000300800 */
[----:B------:R-:W-:-:S03]  /*1d680*/  IMAD.MOV.U32 R7, RZ, RZ, R79 ;  /* 0x000000ffff077224 */ /* 0x000fc600078e004f */
[----:B------:R-:W4:Y:S01]  /*1d690*/  LDL.LU R108, [R1+0xe0] ;  /* 0x0000e000016c7983 */ /* 0x000f220000300800 */
[----:B------:R-:W-:-:S03]  /*1d6a0*/  IMAD.MOV.U32 R6, RZ, RZ, R78 ;  /* 0x000000ffff067224 */ /* 0x000fc600078e004e */
[----:B------:R-:W4:Y:S01]  /*1d6b0*/  LDL.LU R109, [R1+0xe4] ;  /* 0x0000e400016d7983 */ /* 0x000f220000300800 */
[----:B------:R-:W-:-:S03]  /*1d6c0*/  IMAD.MOV.U32 R79, RZ, RZ, R72 ;  /* 0x000000ffff4f7224 */ /* 0x000fc600078e0048 */
[----:B------:R-:W4:Y:S01]  /*1d6d0*/  LDL.LU R110, [R1+0xe8] ;  /* 0x0000e800016e7983 */ /* 0x000f220000300800 */
[----:B------:R-:W-:-:S03]  /*1d6e0*/  IMAD.MOV.U32 R78, RZ, RZ, R73 ;  /* 0x000000ffff4e7224 */ /* 0x000fc600078e0049 */
[----:B------:R-:W4:Y:S01]  /*1d6f0*/  LDL.LU R111, [R1+0xec] ;  /* 0x0000ec00016f7983 */ /* 0x000f220000300800 */
[----:B-1----:R-:W-:-:S03]  /*1d700*/  IMAD.MOV.U32 R77, RZ, RZ, R74 ;  /* 0x000000ffff4d7224 */ /* 0x002fc600078e004a */
[----:B------:R-:W4:Y:S01]  /*1d710*/  LDL.LU R72, [R1+0x1f0] ;  /* 0x0001f00001487983 */ /* 0x000f220000300800 */
[----:B------:R-:W-:-:S03]  /*1d720*/  IMAD.MOV.U32 R76, RZ, RZ, R75 ;  /* 0x000000ffff4c7224 */ /* 0x000fc600078e004b */
[----:B------:R-:W4:Y:S04]  /*1d730*/  LDL.LU R73, [R1+0x1f4] ;  /* 0x0001f40001497983 */ /* 0x000f280000300800 */
[----:B------:R-:W4:Y:S04]  /*1d740*/  LDL.LU R74, [R1+0x1f8] ;  /* 0x0001f800014a7983 */ /* 0x000f280000300800 */
[----:B------:R-:W4:Y:S04]  /*1d750*/  LDL.LU R75, [R1+0x1fc] ;  /* 0x0001fc00014b7983 */ /* 0x000f280000300800 */
[----:B------:R-:W4:Y:S04]  /*1d760*/  LDL.LU R80, [R1+0x1d0] ;  /* 0x0001d00001507983 */ /* 0x000f280000300800 */
[----:B------:R-:W4:Y:S04]  /*1d770*/  LDL.LU R81, [R1+0x1d4] ;  /* 0x0001d40001517983 */ /* 0x000f280000300800 */
[----:B------:R-:W4:Y:S04]  /*1d780*/  LDL.LU R82, [R1+0x1d8] ;  /* 0x0001d80001527983 */ /* 0x000f280000300800 */
[----:B------:R1:W-:Y:S04]  /*1d790*/  STL [R1+0x1614], R6 ;  /* 0x0016140601007387 */ /* 0x0003e80000100800 */
[----:B------:R1:W-:Y:S01]  /*1d7a0*/  STL [R1+0x1610], R7 ;  /* 0x0016100701007387 */ /* 0x0003e20000100800 */
[----:B------:R-:W-:Y:S01]  /*1d7b0*/  HMMA.1688.F32.TF32 R76, R112, R28, R76 ;  /* 0x0000001c704c723c */ /* 0x000fe2000008104c */
[----:B------:R-:W-:Y:S01]  /*1d7c0*/  IMAD.MOV.U32 R175, RZ, RZ, R155 ;  /* 0x000000ffffaf7224 */ /* 0x000fe200078e009b */
[----:B------:R-:W-:Y:S01]  /*1d7d0*/  MOV R155, R84 ;  /* 0x00000054009b7202 */ /* 0x000fe20000000f00 */
        /* <DEDUP_REMOVED lines=8> */
[----:B------:R-:W-:Y:S02]  /*1d860*/  IMAD.MOV.U32 R130, RZ, RZ, R105 ;  /* 0x000000ffff827224 */ /* 0x000fe400078e0069 */
[----:B------:R-:W-:Y:S01]  /*1d870*/  IMAD.MOV.U32 R55, RZ, RZ, R128 ;  /* 0x000000ffff377224 */ /* 0x000fe200078e0080 */
[----:B------:R-:W-:Y:S01]  /*1d880*/  MOV R128, R107 ;  /* 0x0000006b00807202 */ /* 0x000fe20000000f00 */
[----:B------:R-:W-:Y:S01]  /*1d890*/  IMAD.MOV.U32 R129, RZ, RZ, R106 ;  /* 0x000000ffff817224 */ /* 0x000fe200078e006a */
[C---:B--2---:R-:W-:Y:S11]  /*1d8a0*/  HMMA.1688.F32.TF32 R64, R112.reuse, R52, R124 ;  /* 0x000000347040723c */ /* 0x044ff6000008107c */
[----:B------:R-:W-:Y:S11]  /*1d8b0*/  @!UPT UIADD3 URZ, URZ, URZ, URZ ;  /* 0x0000003f3f3ff290 */ /* 0x000ff6000fffe03f */
[----:B------:R-:W-:Y:S02]  /*1d8c0*/  @!UPT UIADD3 URZ, URZ, URZ, URZ ;  /* 0x0000003f3f3ff290 */ /* 0x000fe4000fffe03f */
[----:B------:R-:W-:Y:S01]  /*1d8d0*/  MOV R246, R64 ;  /* 0x0000004000f67202 */ /* 0x000fe20000000f00 */
[----:B------:R-:W-:Y:S02]  /*1d8e0*/  IMAD.MOV.U32 R18, RZ, RZ, R65 ;  /* 0x000000ffff127224 */ /* 0x000fe400078e0041 */
[----:B------:R-:W-:Y:S02]  /*1d8f0*/  IMAD.MOV.U32 R19, RZ, RZ, R66 ;  /* 0x000000ffff137224 */ /* 0x000fe400078e0042 */
[----:B------:R-:W-:Y:S02]  /*1d900*/  IMAD.MOV.U32 R14, RZ, RZ, R67 ;  /* 0x000000ffff0e7224 */ /* 0x000fe400078e0043 */
[----:B---3--:R-:W-:Y:S03]  /*1d910*/  HMMA.1688.F32.TF32 R64, R112, R48, R120 ;  /* 0x000000307040723c */ /* 0x008fe60000081078 */
[----:B------:R-:W-:Y:S04]  /*1d920*/  STL [R1+0x1624], R14 ;  /* 0x0016240e01007387 */ /* 0x000fe80000100800 */
[----:B------:R-:W-:Y:S04]  /*1d930*/  STL [R1+0x1620], R19 ;  /* 0x0016201301007387 */ /* 0x000fe80000100800 */
[----:B------:R-:W-:Y:S04]  /*1d940*/  STL [R1+0x161c], R18 ;  /* 0x00161c1201007387 */ /* 0x000fe80000100800 */
[----:B------:R-:W-:Y:S08]  /*1d950*/  STL [R1+0x1618], R246 ;  /* 0x001618f601007387 */ /* 0x000ff00000100800 */
[----:B------:R4:W-:Y:S01]  /*1d960*/  STL.64 [R1+0x118], R66 ;  /* 0x0001184201007387 */ /* 0x0009e20000100a00 */
[----:B-1----:R-:W-:-:S02]  /*1d970*/  IMAD.MOV.U32 R6, RZ, RZ, R64 ;  /* 0x000000ffff067224 */ /* 0x002fc400078e0040 */
[----:B------:R-:W-:Y:S02]  /*1d980*/  IMAD.MOV.U32 R7, RZ, RZ, R65 ;  /* 0x000000ffff077224 */ /* 0x000fe400078e0041 */
[C---:B----4-:R-:W-:Y:S11]  /*1d990*/  HMMA.1688.F32.TF32 R64, R112.reuse, R44, R116 ;  /* 0x0000002c7040723c */ /* 0x050ff60000081074 */
[----:B------:R-:W-:Y:S11]  /*1d9a0*/  @!UPT UIADD3 URZ, URZ, URZ, URZ ;  /* 0x0000003f3f3ff290 */ /* 0x000ff6000fffe03f */
[----:B------:R-:W-:Y:S02]  /*1d9b0*/  @!UPT UIADD3 URZ, URZ, URZ, URZ ;  /* 0x0000003f3f3ff290 */ /* 0x000fe4000fffe03f */
[----:B------:R-:W-:Y:S02]  /*1d9c0*/  IMAD.MOV.U32 R14, RZ, RZ, R64 ;  /* 0x000000ffff0e7224 */ /* 0x000fe400078e0040 */
[----:B------:R-:W-:Y:S02]  /*1d9d0*/  IMAD.MOV.U32 R19, RZ, RZ, R65 ;  /* 0x000000ffff137224 */ /* 0x000fe400078e0041 */
        /* <DEDUP_REMOVED lines=10> */
[----:B------:R-:W-:Y:S02]  /*1da80*/  IMAD.MOV.U32 R179, RZ, RZ, R92 ;  /* 0x000000ffffb37224 */ /* 0x000fe400078e005c */
[----:B------:R-:W-:-:S02]  /*1da90*/  IMAD.MOV.U32 R178, RZ, RZ, R93 ;  /* 0x000000ffffb27224 */ /* 0x000fc400078e005d */
[----:B------:R-:W-:Y:S02]  /*1daa0*/  IMAD.MOV.U32 R177, RZ, RZ, R94 ;  /* 0x000000ffffb17224 */ /* 0x000fe400078e005e */
[----:B------:R-:W-:Y:S11]  /*1dab0*/  IMAD.MOV.U32 R176, RZ, RZ, R95 ;  /* 0x000000ffffb07224 */ /* 0x000ff600078e005f */
[----:B------:R-:W-:Y:S05]  /*1dac0*/  @!UPT UIADD3 URZ, URZ, URZ, URZ ;  /* 0x0000003f3f3ff290 */ /* 0x000fea000fffe03f */
[----:B------:R-:W-:Y:S04]  /*1dad0*/  STL.64 [R1+0xe0], R64 ;  /* 0x0000e04001007387 */ /* 0x000fe80000100a00 */
[----:B------:R-:W-:Y:S04]  /*1dae0*/  STL [R1+0xe8], R66 ;  /* 0x0000e84201007387 */ /* 0x000fe80000100800 */
[----:B------:R-:W-:Y:S04]  /*1daf0*/  STL.64 [R1+0x1568], R74 ;  /* 0x0015684a01007387 */ /* 0x000fe80000100a00 */
[----:B------:R-:W-:Y:S04]  /*1db00*/  STL.64 [R1+0x1560], R72 ;  /* 0x0015604801007387 */ /* 0x000fe80000100a00 */
[----:B------:R-:W-:Y:S04]  /*1db10*/  STL.64 [R1+0x1578], R78 ;  /* 0x0015784e01007387 */ /* 0x000fe80000100a00 */
        /* <DEDUP_REMOVED lines=8> */
[----:B------:R-:W3:Y:S01]  /*1dba0*/  LDL.LU R95, [R1+0x30c] ;  /* 0x00030c00015f7983 */ /* 0x000ee20000300800 */
        /* <DEDUP_REMOVED lines=16> */
[----:B------:R-:W-:Y:S02]  /*1dcb0*/  IMAD.MOV.U32 R120, RZ, RZ, R103 ;  /* 0x000000ffff787224 */ /* 0x000fe400078e0067 */
[----:B------:R-:W-:Y:S01]  /*1dcc0*/  IMAD.MOV.U32 R102, RZ, RZ, R241 ;  /* 0x000000ffff667224 */ /* 0x000fe200078e00f1 */
[----:B------:R-:W4:Y:S01]  /*1dcd0*/  LDL.LU R100, [R1+0x2d0] ;  /* 0x0002d00001647983 */ /* 0x000f220000300800 */
[----:B------:R-:W-:-:S03]  /*1dce0*/  IMAD.MOV.U32 R103, RZ, RZ, R242 ;  /* 0x000000ffff677224 */ /* 0x000fc600078e00f2 */
[----:B------:R-:W4:Y:S01]  /*1dcf0*/  LDL.LU R240, [R1+0x16e0] ;  /* 0x0016e00001f07983 */ /* 0x000f220000300800 */
[----:B------:R-:W-:-:S03]  /*1dd00*/  IMAD.MOV.U32 R108, RZ, RZ, R243 ;  /* 0x000000ffff6c7224 */ /* 0x000fc600078e00f3 */
[----:B------:R-:W4:Y:S04]  /*1dd10*/  LDL.LU R241, [R1+0x16dc] ;  /* 0x0016dc0001f17983 */ /* 0x000f280000300800 */
[----:B------:R-:W4:Y:S04]  /*1dd20*/  LDL.LU R242, [R1+0x16d8] ;  /* 0x0016d80001f27983 */ /* 0x000f280000300800 */
[----:B------:R-:W4:Y:S01]  /*1dd30*/  LDL.LU R243, [R1+0x16d4] ;  /* 0x0016d40001f37983 */ /* 0x000f220000300800 */
[----:B------:R-:W-:Y:S01]  /*1dd40*/  IMAD.MOV.U32 R83, RZ, RZ, R3 ;  /* 0x000000ffff537224 */ /* 0x000fe200078e0003 */
[----:B------:R-:W-:Y:S01]  /*1dd50*/  MOV R127, R88 ;  /* 0x00000058007f7202 */ /* 0x000fe20000000f00 */
[----:B------:R-:W-:-:S02]  /*1dd60*/  IMAD.MOV.U32 R124, RZ, RZ, R91 ;  /* 0x000000ffff7c7224 */ /* 0x000fc400078e005b */
[----:B------:R-:W-:-:S03]  /*1dd70*/  IMAD.MOV.U32 R125, RZ, RZ, R90 ;  /* 0x000000ffff7d7224 */ /* 0x000fc600078e005a */
[----:B------:R-:W-:Y:S01]  /*1dd80*/  HMMA.1688.F32.TF32 R80, R112, R24, R80 ;  /* 0x000000187050723c */ /* 0x000fe20000081050 */
[----:B------:R-:W-:Y:S02]  /*1dd90*/  IMAD.MOV.U32 R126, RZ, RZ, R89 ;  /* 0x000000ffff7e7224 */ /* 0x000fe400078e0059 */
[----:B------:R-:W-:Y:S02]  /*1dda0*/  IMAD.MOV.U32 R111, RZ, RZ, R200 ;  /* 0x000000ffff6f7224 */ /* 0x000fe400078e00c8 */
[----:B------:R-:W-:Y:S02]  /*1ddb0*/  IMAD.MOV.U32 R110, RZ, RZ, R201 ;  /* 0x000000ffff6e7224 */ /* 0x000fe400078e00c9 */
[----:B------:R-:W-:Y:S02]  /*1ddc0*/  IMAD.MOV.U32 R200, RZ, RZ, R151 ;  /* 0x000000ffffc87224 */ /* 0x000fe400078e0097 */
[----:B------:R-:W-:Y:S01]  /*1ddd0*/  IMAD.MOV.U32 R201, RZ, RZ, R150 ;  /* 0x000000ffffc97224 */ /* 0x000fe200078e0096 */
[----:B------:R-:W-:Y:S01]  /*1dde0*/  MOV R150, R137 ;  /* 0x0000008900967202 */ /* 0x000fe20000000f00 */
[----:B------:R-:W-:-:S02]  /*1ddf0*/  IMAD.MOV.U32 R151, RZ, RZ, R136 ;  /* 0x000000ffff977224 */ /* 0x000fc400078e0088 */
[----:B------:R-:W-:-:S10]  /*1de00*/  IMAD.MOV.U32 R202, RZ, RZ, R149 ;  /* 0x000000ffffca7224 */ /* 0x000fd400078e0095 */
[----:B------:R-:W-:Y:S04]  /*1de10*/  STL.64 [R1+0x1588], R82 ;  /* 0x0015885201007387 */ /* 0x000fe80000100a00 */
[----:B------:R-:W-:Y:S01]  /*1de20*/  STL.64 [R1+0x1580], R80 ;  /* 0x0015805001007387 */ /* 0x000fe20000100a00 */
[----:B------:R-:W-:Y:S02]  /*1de30*/  IMAD.MOV.U32 R109, RZ, RZ, R228 ;  /* 0x000000ffff6d7224 */ /* 0x000fe400078e00e4 */
[----:B------:R-:W-:Y:S02]  /*1de40*/  IMAD.MOV.U32 R203, RZ, RZ, R148 ;  /* 0x000000ffffcb7224 */ /* 0x000fe400078e0094 */
[----:B------:R-:W-:Y:S02]  /*1de50*/  IMAD.MOV.U32 R149, RZ, RZ, R138 ;  /* 0x000000ffff957224 */ /* 0x000fe400078e008a */
[----:B------:R-:W-:-:S02]  /*1de60*/  IMAD.MOV.U32 R228, RZ, RZ, R147 ;  /* 0x000000ffffe47224 */ /* 0x000fc400078e0093 */
[----:B------:R-:W-:Y:S02]  /*1de70*/  IMAD.MOV.U32 R148, RZ, RZ, R139 ;  /* 0x000000ffff947224 */ /* 0x000fe400078e008b */
[----:B------:R-:W-:Y:S02]  /*1de80*/  IMAD.MOV.U32 R147, RZ, RZ, R132 ;  /* 0x000000ffff937224 */ /* 0x000fe400078e0084 */
[----:B------:R-:W-:Y:S02]  /*1de90*/  IMAD.MOV.U32 R230, RZ, RZ, R145 ;  /* 0x000000ffffe67224 */ /* 0x000fe400078e0091 */
[----:B------:R-:W-:Y:S02]  /*1dea0*/  IMAD.MOV.U32 R231, RZ, RZ, R144 ;  /* 0x000000ffffe77224 */ /* 0x000fe400078e0090 */
[----:B------:R-:W-:Y:S02]  /*1deb0*/  IMAD.MOV.U32 R145, RZ, RZ, R134 ;  /* 0x000000ffff917224 */ /* 0x000fe400078e0086 */
[----:B------:R-:W-:Y:S01]  /*1dec0*/  IMAD.MOV.U32 R144, RZ, RZ, R135 ;  /* 0x000000ffff907224 */ /* 0x000fe200078e0087 */
[C---:B--2---:R-:W-:Y:S08]  /*1ded0*/  HMMA.1688.F32.TF32 R84, R112.reuse, R20, R84 ;  /* 0x000000147054723c */ /* 0x044ff00000081054 */
[C---:B---3--:R-:W-:Y:S08]  /*1dee0*/  HMMA.1688.F32.TF32 R92, R112.reuse, R12, R92 ;  /* 0x0000000c705c723c */ /* 0x048ff0000008105c */
[C---:B----4-:R-:W-:Y:S07]  /*1def0*/  HMMA.1688.F32.TF32 R104, R112.reuse, R8, R104 ;  /* 0x000000087068723c */ /* 0x050fee0000081068 */
[----:B------:R-:W-:Y:S04]  /*1df00*/  STL.64 [R1+0x1598], R86 ;  /* 0x0015985601007387 */ /* 0x000fe80000100a00 */
[----:B------:R-:W-:Y:S01]  /*1df10*/  STL.64 [R1+0x1590], R84 ;  /* 0x0015905401007387 */ /* 0x000fe20000100a00 */
[C---:B------:R-:W-:Y:S03]  /*1df20*/  HMMA.1688.F32.TF32 R88, R112.reuse, R16, R240 ;  /* 0x000000107058723c */ /* 0x040fe600000810f0 */
[----:B------:R-:W-:Y:S04]  /*1df30*/  LDS R240, [R229+0x21080] ;  /* 0x02108000e5f07984 */ /* 0x000fe80000000800 */
[----:B------:R1:W-:Y:S01]  /*1df40*/  LDS R242, [R229+0x21480] ;  /* 0x02148000e5f27984 */ /* 0x0003e20000000800 */
[----:B------:R-:W-:Y:S03]  /*1df50*/  HMMA.1688.F32.TF32 R96, R112, R244, R96 ;  /* 0x000000f47060723c */ /* 0x000fe60000081060 */
[----:B------:R-:W-:Y:S01]  /*1df60*/  LDS R241, [R0+0x21080] ;  /* 0x0210800000f17984 */ /* 0x000fe20000000800 */
[----:B-1----:R-:W-:-:S03]  /*1df70*/  IMAD.MOV.U32 R229, RZ, RZ, R146 ;  /* 0x000000ffffe57224 */ /* 0x002fc600078e0092 */
[----:B------:R-:W1:Y:S08]  /*1df80*/  LDS R243, [R0+0x21480] ;  /* 0x0214800000f37984 */ /* 0x000e700000000800 */
[----:B------:R-:W-:Y:S04]  /*1df90*/  STL.64 [R1+0x15a8], R90 ;  /* 0x0015a85a01007387 */ /* 0x000fe80000100a00 */
[----:B------:R-:W-:Y:S04]  /*1dfa0*/  STL.64 [R1+0x15a0], R88 ;  /* 0x0015a05801007387 */ /* 0x000fe80000100a00 */
[----:B------:R-:W-:Y:S04]  /*1dfb0*/  STL.64 [R1+0x1630], R94 ;  /* 0x0016305e01007387 */ /* 0x000fe80000100a00 */
[----:B------:R-:W-:Y:S04]  /*1dfc0*/  STL.64 [R1+0x1628], R92 ;  /* 0x0016285c01007387 */ /* 0x000fe80000100a00 */
[----:B------:R-:W-:Y:S04]  /*1dfd0*/  STL.64 [R1+0x1640], R106 ;  /* 0x0016406a01007387 */ /* 0x000fe80000100a00 */
[----:B------:R-:W-:Y:S04]  /*1dfe0*/  STL.64 [R1+0x1638], R104 ;  /* 0x0016386801007387 */ /* 0x000fe80000100a00 */
[----:B------:R-:W2:Y:S01]  /*1dff0*/  LDL.LU R136, [R1+0x260] ;  /* 0x0002600001887983 */ /* 0x000ea20000300800 */
[----:B------:R-:W-:-:S03]  /*1e000*/  IMAD.MOV.U32 R146, RZ, RZ, R133 ;  /* 0x000000ffff927224 */ /* 0x000fc600078e0085 */
[----:B------:R-:W2:Y:S01]  /*1e010*/  LDL.LU R137, [R1+0x264] ;  /* 0x0002640001897983 */ /* 0x000ea20000300800 */
[----:B------:R-:W-:Y:S03]  /*1e020*/  HMMA.1688.F32.TF32 R112, R112, R4, R184 ;  /* 0x000000047070723c */ /* 0x000fe600000810b8 */
[----:B------:R-:W2:Y:S04]  /*1e030*/  LDL.LU R138, [R1+0x268] ;  /* 0x00026800018a7983 */ /* 0x000ea80000300800 */
[----:B------:R-:W2:Y:S01]  /*1e040*/  LDL.LU R139, [R1+0x26c] ;  /* 0x00026c00018b7983 */ /* 0x000ea20000300800 */
[----:B------:R-:W-:Y:S03]  /*1e050*/  HMMA.1688.F32.TF32 R184, R160, R48, R152 ;  /* 0x00000030a0b8723c */ /* 0x000fe60000081098 */
[----:B------:R-:W3:Y:S04]  /*1e060*/  LDL.LU R132, [R1+0x270] ;  /* 0x0002700001847983 */ /* 0x000ee80000300800 */
[----:B------:R-:W3:Y:S01]  /*1e070*/  LDL.LU R133, [R1+0x274] ;  /* 0x0002740001857983 */ /* 0x000ee20000300800 */
[----:B------:R-:W-:-:S03]  /*1e080*/  IMAD.MOV.U32 R155, RZ, RZ, R140 ;  /* 0x000000ffff9b7224 */ /* 0x000fc600078e008c */
[----:B------:R-:W3:Y:S01]  /*1e090*/  LDL.LU R134, [R1+0x278] ;  /* 0x0002780001867983 */ /* 0x000ee20000300800 */
[----:B------:R-:W-:-:S03]  /*1e0a0*/  IMAD.MOV.U32 R154, RZ, RZ, R141 ;  /* 0x000000ffff9a7224 */ /* 0x000fc600078e008d */
[----:B------:R-:W3:Y:S01]  /*1e0b0*/  LDL.LU R135, [R1+0x27c] ;  /* 0x00027c0001877983 */ /* 0x000ee20000300800 */
[----:B------:R-:W-:-:S03]  /*1e0c0*/  IMAD.MOV.U32 R153, RZ, RZ, R142 ;  /* 0x000000ffff997224 */ /* 0x000fc600078e008e */
        /* <DEDUP_REMOVED lines=13> */
[C---:B------:R-:W-:Y:S08]  /*1e1a0*/  HMMA.1688.F32.TF32 R100, R160.reuse, R60, R100 ;  /* 0x0000003ca064723c */ /* 0x040ff00000081064 */
[C---:B------:R-:W-:Y:S08]  /*1e1b0*/  HMMA.1688.F32.TF32 R176, R160.reuse, R56, R176 ;  /* 0x00000038a0b0723c */ /* 0x040ff000000810b0 */
[C---:B------:R-:W-:Y:S08]  /*1e1c0*/  HMMA.1688.F32.TF32 R116, R160.reuse, R44, R116 ;  /* 0x0000002ca074723c */ /* 0x040ff00000081074 */
[C---:B------:R-:W-:Y:S08]  /*1e1d0*/  HMMA.1688.F32.TF32 R120, R160.reuse, R40, R120 ;  /* 0x00000028a078723c */ /* 0x040ff00000081078 */
[C---:B------:R-:W-:Y:S01]  /*1e1e0*/  HMMA.1688.F32.TF32 R128, R160.reuse, R32, R128 ;  /* 0x00000020a080723c */ /* 0x040fe20000081080 */
[----:B------:R-:W-:Y:S01]  /*1e1f0*/  IMAD.MOV.U32 R3, RZ, RZ, R67 ;  /* 0x000000ffff037224 */ /* 0x000fe200078e0043 */
[----:B------:R-:W4:Y:S06]  /*1e200*/  LDL.LU R164, [R1+0x1a0] ;  /* 0x0001a00001a47983 */ /* 0x000f2c0000300800 */
[C---:B------:R-:W-:Y:S08]  /*1e210*/  HMMA.1688.F32.TF32 R108, R160.reuse, R52, R108 ;  /* 0x00000034a06c723c */ /* 0x040ff0000008106c */
[C---:B------:R-:W-:Y:S08]  /*1e220*/  HMMA.1688.F32.TF32 R124, R160.reuse, R36, R124 ;  /* 0x00000024a07c723c */ /* 0x040ff0000008107c */
[C---:B------:R-:W-:Y:S08]  /*1e230*/  HMMA.1688.F32.TF32 R144, R160.reuse, R16, R144 ;  /* 0x00000010a090723c */ /* 0x040ff00000081090 */
[C---:B------:R-:W-:Y:S08]  /*1e240*/  HMMA.1688.F32.TF32 R148, R160.reuse, R12, R148 ;  /* 0x0000000ca094723c */ /* 0x040ff00000081094 */
[----:B------:R-:W-:Y:S01]  /*1e250*/  HMMA.1688.F32.TF32 R152, R160, R8, R152 ;  /* 0x00000008a098723c */ /* 0x000fe20000081098 */
[----:B------:R-:W-:Y:S01]  /*1e260*/  IMAD.MOV.U32 R64, RZ, RZ, R170 ;  /* 0x000000ffff407224 */ /* 0x000fe200078e00aa */
[----:B------:R-:W4:Y:S01]  /*1e270*/  LDL.LU R165, [R1+0x1a4] ;  /* 0x0001a40001a57983 */ /* 0x000f220000300800 */
[----:B------:R-:W-:-:S02]  /*1e280*/  IMAD.MOV.U32 R65, RZ, RZ, R171 ;  /* 0x000000ffff417224 */ /* 0x000fc400078e00ab */
[----:B------:R-:W-:Y:S01]  /*1e290*/  IMAD.MOV.U32 R66, RZ, RZ, R174 ;  /* 0x000000ffff427224 */ /* 0x000fe200078e00ae */
[----:B------:R-:W4:Y:S01]  /*1e2a0*/  LDL.LU R166, [R1+0x1a8] ;  /* 0x0001a80001a67983 */ /* 0x000f220000300800 */
[----:B------:R-:W-:Y:S01]  /*1e2b0*/  IMAD.MOV.U32 R67, RZ, RZ, R175 ;  /* 0x000000ffff437224 */ /* 0x000fe200078e00af */
[C---:B-1----:R-:W-:Y:S02]  /*1e2c0*/  HMMA.1688.F32.TF32 R212, R240.reuse, R12, R212 ;  /* 0x0000000cf0d4723c */ /* 0x042fe400000810d4 */
[----:B------:R-:W4:Y:S04]  /*1e2d0*/  LDL.LU R167, [R1+0x1ac] ;  /* 0x0001ac0001a77983 */ /* 0x000f280000300800 */
[----:B------:R-:W4:Y:S02]  /*1e2e0*/  LDL.LU R180, [R1+0x180] ;  /* 0x0001800001b47983 */ /* 0x000f240000300800 */
[----:B------:R-:W-:Y:S02]  /*1e2f0*/  HMMA.1688.F32.TF32 R216, R240, R8, R216 ;  /* 0x00000008f0d8723c */ /* 0x000fe400000810d8 */
        /* <DEDUP_REMOVED lines=8> */
[----:B------:R-:W4:Y:S04]  /*1e380*/  LDL.LU R227, [R1+0x19c] ;  /* 0x00019c0001e37983 */ /* 0x000f280000300800 */
[----:B------:R-:W4:Y:S04]  /*1e390*/  LDL.LU R172, [R1+0x16d0] ;  /* 0x0016d00001ac7983 */ /* 0x000f280000300800 */
[----:B------:R-:W4:Y:S04]  /*1e3a0*/  LDL.LU R173, [R1+0x16cc] ;  /* 0x0016cc0001ad7983 */ /* 0x000f280000300800 */
[----:B------:R-:W4:Y:S01]  /*1e3b0*/  LDL.LU R168, [R1+0x16c8] ;  /* 0x0016c80001a87983 */ /* 0x000f220000300800 */
[C---:B------:R-:W-:Y:S03]  /*1e3c0*/  HMMA.1688.F32.TF32 R204, R240.reuse, R20, R204 ;  /* 0x00000014f0cc723c */ /* 0x040fe600000810cc */
[----:B------:R-:W4:Y:S04]  /*1e3d0*/  LDL.LU R169, [R1+0x16c4] ;  /* 0x0016c40001a97983 */ /* 0x000f280000300800 */
[----:B------:R-:W4:Y:S01]  /*1e3e0*/  LDL.LU R170, [R1+0x16c0] ;  /* 0x0016c00001aa7983 */ /* 0x000f220000300800 */
[----:B------:R-:W-:Y:S03]  /*1e3f0*/  HMMA.1688.F32.TF32 R208, R240, R16, R208 ;  /* 0x00000010f0d0723c */ /* 0x000fe600000810d0 */
[----:B------:R-:W4:Y:S04]  /*1e400*/  LDL.LU R171, [R1+0x16bc] ;  /* 0x0016bc0001ab7983 */ /* 0x000f280000300800 */
[----:B------:R-:W4:Y:S04]  /*1e410*/  LDL.LU R174, [R1+0x16b8] ;  /* 0x0016b80001ae7983 */ /* 0x000f280000300800 */
[----:B------:R-:W4:Y:S01]  /*1e420*/  LDL.LU R175, [R1+0x16b4] ;  /* 0x0016b40001af7983 */ /* 0x000f220000300800 */
[C---:B--2---:R-:W-:Y:S08]  /*1e430*/  HMMA.1688.F32.TF32 R136, R160.reuse, R24, R136 ;  /* 0x00000018a088723c */ /* 0x044ff00000081088 */
[C---:B---3--:R-:W-:Y:S08]  /*1e440*/  HMMA.1688.F32.TF32 R132, R160.reuse, R28, R132 ;  /* 0x0000001ca084723c */ /* 0x048ff00000081084 */
[C---:B----4-:R-:W-:Y:S08]  /*1e450*/  HMMA.1688.F32.TF32 R140, R160.reuse, R20, R140 ;  /* 0x00000014a08c723c */ /* 0x050ff0000008108c */
[C---:B------:R-:W-:Y:S08]  /*1e460*/  HMMA.1688.F32.TF32 R156, R160.reuse, R244, R156 ;  /* 0x000000f4a09c723c */ /* 0x040ff0000008109c */
[----:B------:R-:W-:Y:S07]  /*1e470*/  HMMA.1688.F32.TF32 R160, R160, R4, R248 ;  /* 0x00000004a0a0723c */ /* 0x000fee00000810f8 */
[----:B------:R-:W-:Y:S01]  /*1e480*/  IMAD.MOV.U32 R248, RZ, RZ, R235 ;  /* 0x000000fffff87224 */ /* 0x000fe200078e00eb */
[----:B------:R-:W-:Y:S01]  /*1e490*/  MOV R249, R234 ;  /* 0x000000ea00f97202 */ /* 0x000fe20000000f00 */
[----:B------:R-:W-:Y:S01]  /*1e4a0*/  IMAD.MOV.U32 R250, RZ, RZ, R233 ;  /* 0x000000fffffa7224 */ /* 0x000fe200078e00e9 */
[----:B------:R-:W-:Y:S01]  /*1e4b0*/  LDS R234, [R2+0x21c00] ;  /* 0x021c000002ea7984 */ /* 0x000fe20000000800 */
[----:B------:R-:W-:-:S03]  /*1e4c0*/  IMAD.MOV.U32 R251, RZ, RZ, R232 ;  /* 0x000000fffffb7224 */ /* 0x000fc600078e00e8 */
[----:B------:R-:W-:Y:S04]  /*1e4d0*/  LDS R232, [R2+0x21800] ;  /* 0x0218000002e87984 */ /* 0x000fe80000000800 */
[----:B------:R-:W-:Y:S04]  /*1e4e0*/  LDS R233, [R252+0x21800] ;  /* 0x02180000fce97984 */ /* 0x000fe80000000800 */
[----:B------:R-:W1:Y:S02]  /*1e4f0*/  LDS R235, [R252+0x21c00] ;  /* 0x021c0000fceb7984 */ /* 0x000e640000000800 */
[C---:B-1----:R-:W-:Y:S11]  /*1e500*/  HMMA.1688.F32.TF32 R64, R232.reuse, R62, R64 ;  /* 0x0000003ee840723c */ /* 0x042ff60000081040 */
        /* <DEDUP_REMOVED lines=9> */
[----:B------:R-:W-:Y:S01]  /*1e5a0*/  IMAD.MOV.U32 R74, RZ, RZ, R51 ;  /* 0x000000ffff4a7224 */ /* 0x000fe200078e0033 */
[----:B------:R-:W-:Y:S01]  /*1e5b0*/  MOV R76, R55 ;  /* 0x00000037004c7202 */ /* 0x000fe20000000f00 */
[----:B------:R-:W-:Y:S02]  /*1e5c0*/  IMAD.MOV.U32 R75, RZ, RZ, R50 ;  /* 0x000000ffff4b7224 */ /* 0x000fe400078e0032 */
[----:B------:R-:W-:Y:S11]  /*1e5d0*/  IMAD.MOV.U32 R77, RZ, RZ, R54 ;  /* 0x000000ffff4d7224 */ /* 0x000ff600078e0036 */
[----:B------:R-:W-:Y:S04]  /*1e5e0*/  @!UPT UIADD3 URZ, URZ, URZ, URZ ;  /* 0x0000003f3f3ff290 */ /* 0x000fe8000fffe03f */
[----:B------:R-:W-:Y:S02]  /*1e5f0*/  IMAD.MOV.U32 R21, RZ, RZ, R64 ;  /* 0x000000ffff157224 */ /* 0x000fe400078e0040 */
[----:B------:R-:W-:Y:S01]  /*1e600*/  IMAD.MOV.U32 R20, RZ, RZ, R65 ;  /* 0x000000ffff147224 */ /* 0x000fe200078e0041 */
[----:B------:R-:W2:Y:S01]  /*1e610*/  LDL.LU R64, [R1+0xb0] ;  /* 0x0000b00001407983 */ /* 0x000ea20000300800 */
[----:B------:R-:W-:Y:S02]  /*1e620*/  IMAD.MOV.U32 R17, RZ, RZ, R66 ;  /* 0x000000ffff117224 */ /* 0x000fe400078e0042 */
[----:B------:R-:W-:Y:S01]  /*1e630*/  IMAD.MOV.U32 R16, RZ, RZ, R67 ;  /* 0x000000ffff107224 */ /* 0x000fe200078e0043 */
        /* <DEDUP_REMOVED lines=8> */
[----:B------:R-:W2:Y:S04]  /*1e6c0*/  LDL.LU R22, [R1+0x16ac] ;  /* 0x0016ac0001167983 */ /* 0x000ea80000300800 */
[----:B------:R-:W2:Y:S04]  /*1e6d0*/  LDL.LU R51, [R1+0x16a8] ;  /* 0x0016a80001337983 */ /* 0x000ea80000300800 */
[----:B------:R-:W2:Y:S04]  /*1e6e0*/  LDL.LU R50, [R1+0x16a4] ;  /* 0x0016a40001327983 */ /* 0x000ea80000300800 */
[----:B------:R-:W3:Y:S04]  /*1e6f0*/  LDL.LU R55, [R1+0x16a0] ;  /* 0x0016a00001377983 */ /* 0x000ee80000300800 */
[----:B------:R-:W4:Y:S04]  /*1e700*/  LDL.LU R54, [R1+0x169c] ;  /* 0x00169c0001367983 */ /* 0x000f280000300800 */
[----:B------:R-:W4:Y:S04]  /*1e710*/  LDL.LU R78, [R1+0x48] ;  /* 0x00004800014e7983 */ /* 0x000f280000300800 */
[----:B------:R-:W4:Y:S04]  /*1e720*/  LDL.LU R79, [R1+0x4c] ;  /* 0x00004c00014f7983 */ /* 0x000f280000300800 */
[----:B------:R-:W4:Y:S01]  /*1e730*/  LDL.LU R84, [R1+0x60] ;  /* 0x0000600001547983 */ /* 0x000f220000300800 */
[----:B--2---:R-:W-:-:S03]  /*1e740*/  IMAD.MOV.U32 R85, RZ, RZ, R50 ;  /* 0x000000ffff557224 */ /* 0x004fc600078e0032 */
[----:B------:R-:W2:Y:S01]  /*1e750*/  LDL.LU R50, [R1+0x1698] ;  /* 0x0016980001327983 */ /* 0x000ea20000300800 */
[----:B---3--:R-:W-:-:S03]  /*1e760*/  IMAD.MOV.U32 R86, RZ, RZ, R55 ;  /* 0x000000ffff567224 */ /* 0x008fc600078e0037 */
[----:B------:R-:W3:Y:S01]  /*1e770*/  LDL.LU R55, [R1+0x1694] ;  /* 0x0016940001377983 */ /* 0x000ee20000300800 */
[----:B----4-:R-:W-:-:S03]  /*1e780*/  IMAD.MOV.U32 R87, RZ, RZ, R54 ;  /* 0x000000ffff577224 */ /* 0x010fc600078e0036 */
[----:B------:R-:W4:Y:S04]  /*1e790*/  LDL.LU R54, [R1+0x1690] ;  /* 0x0016900001367983 */ /* 0x000f280000300800 */
[----:B------:R-:W2:Y:S04]  /*1e7a0*/  LDL.LU R88, [R1+0x70] ;  /* 0x0000700001587983 */ /* 0x000ea80000300800 */
[----:B------:R-:W2:Y:S04]  /*1e7b0*/  LDL.LU R89, [R1+0x74] ;  /* 0x0000740001597983 */ /* 0x000ea80000300800 */
[----:B------:R-:W2:Y:S04]  /*1e7c0*/  LDL.LU R90, [R1+0x78] ;  /* 0x00007800015a7983 */ /* 0x000ea80000300800 */
[----:B------:R-:W2:Y:S04]  /*1e7d0*/  LDL.LU R91, [R1+0x7c] ;  /* 0x00007c00015b7983 */ /* 0x000ea80000300800 */
[----:B------:R-:W2:Y:S04]  /*1e7e0*/  LDL.LU R104, [R1+0x90] ;  /* 0x0000900001687983 */ /* 0x000ea80000300800 */
[----:B------:R-:W2:Y:S04]  /*1e7f0*/  LDL.LU R105, [R1+0x94] ;  /* 0x0000940001697983 */ /* 0x000ea80000300800 */
[----:B------:R-:W2:Y:S04]  /*1e800*/  LDL.LU R106, [R1+0x98] ;  /* 0x00009800016a7983 */ /* 0x000ea80000300800 */
[----:B------:R-:W2:Y:S04]  /*1e810*/  LDL.LU R107, [R1+0x9c] ;  /* 0x00009c00016b7983 */ /* 0x000ea80000300800 */
[----:B------:R-:W2:Y:S01]  /*1e820*/  LDL.LU R92, [R1+0x80] ;  /* 0x00008000015c7983 */ /* 0x000ea20000300800 */
[----:B------:R-:W-:-:S02]  /*1e830*/  IMAD.MOV.U32 R80, RZ, RZ, R51 ;  /* 0x000000ffff507224 */ /* 0x000fc400078e0033 */
[----:B---3--:R-:W-:Y:S02]  /*1e840*/  IMAD.MOV.U32 R94, RZ, RZ, R55 ;  /* 0x000000ffff5e7224 */ /* 0x008fe400078e0037 */
[----:B----4-:R-:W-:Y:S02]  /*1e850*/  IMAD.MOV.U32 R93, RZ, RZ, R54 ;  /* 0x000000ffff5d7224 */ /* 0x010fe400078e0036 */
[----:B------:R-:W3:Y:S04]  /*1e860*/  LDL.LU R54, [R1+0x168c] ;  /* 0x00168c0001367983 */ /* 0x000ee80000300800 */
[----:B------:R-:W3:Y:S01]  /*1e870*/  LDL.LU R55, [R1+0x1688] ;  /* 0x0016880001377983 */ /* 0x000ee20000300800 */
[----:B--2---:R-:W-:-:S03]  /*1e880*/  IMAD.MOV.U32 R95, RZ, RZ, R50 ;  /* 0x000000ffff5f7224 */ /* 0x004fc600078e0032 */
[----:B------:R-:W2:Y:S04]  /*1e890*/  LDL.LU R50, [R1+0x1684] ;  /* 0x0016840001327983 */ /* 0x000ea80000300800 */
[----:B------:R-:W2:Y:S01]  /*1e8a0*/  LDL.LU R51, [R1+0x1680] ;  /* 0x0016800001337983 */ /* 0x000ea20000300800 */
[C---:B------:R-:W-:Y:S08]  /*1e8b0*/  HMMA.1688.F32.TF32 R196, R240.reuse, R28, R196 ;  /* 0x0000001cf0c4723c */ /* 0x040ff000000810c4 */
[----:B------:R-:W-:Y:S01]  /*1e8c0*/  HMMA.1688.F32.TF32 R200, R240, R24, R200 ;  /* 0x00000018f0c8723c */ /* 0x000fe200000810c8 */
[----:B------:R-:W4:Y:S01]  /*1e8d0*/  LDL.LU R81, [R1+0x54] ;  /* 0x0000540001517983 */ /* 0x000f220000300800 */
[----:B------:R-:W-:-:S02]  /*1e8e0*/  IMAD.MOV.U32 R82, RZ, RZ, R22 ;  /* 0x000000ffff527224 */ /* 0x000fc400078e0016 */
[----:B------:R-:W-:Y:S01]  /*1e8f0*/  IMAD.MOV.U32 R83, RZ, RZ, R23 ;  /* 0x000000ffff537224 */ /* 0x000fe200078e0017 */
[----:B------:R-:W2:Y:S04]  /*1e900*/  LDL.LU R22, [R1+0x167c] ;  /* 0x00167c0001167983 */ /* 0x000ea80000300800 */
[----:B------:R-:W2:Y:S01]  /*1e910*/  LDL.LU R23, [R1+0x1678] ;  /* 0x0016780001177983 */ /* 0x000ea20000300800 */
[----:B------:R-:W-:Y:S01]  /*1e920*/  HMMA.1688.F32.TF32 R188, R240, R36, R188 ;  /* 0x00000024f0bc723c */ /* 0x000fe200000810bc */
[----:B------:R-:W-:-:S07]  /*1e930*/  IMAD.MOV.U32 R68, RZ, RZ, R42 ;  /* 0x000000ffff447224 */ /* 0x000fce00078e002a */
[----:B------:R-:W-:Y:S01]  /*1e940*/  HMMA.1688.F32.TF32 R192, R240, R32, R192 ;  /* 0x00000020f0c0723c */ /* 0x000fe200000810c0 */
[----:B------:R-:W-:Y:S01]  /*1e950*/  IMAD.MOV.U32 R69, RZ, RZ, R43 ;  /* 0x000000ffff457224 */ /* 0x000fe200078e002b */
[----:B------:R-:W-:Y:S01]  /*1e960*/  MOV R71, R39 ;  /* 0x0000002700477202 */ /* 0x000fe20000000f00 */
[----:B------:R-:W-:-:S05]  /*1e970*/  IMAD.MOV.U32 R70, RZ, RZ, R38 ;  /* 0x000000ffff467224 */ /* 0x000fca00078e0026 */
[C---:B---3--:R-:W-:Y:S11]  /*1e980*/  HMMA.1688.F32.TF32 R64, R232.reuse, R54, R64 ;  /* 0x00000036e840723c */ /* 0x048ff60000081040 */
[----:B------:R-:W-:Y:S11]  /*1e990*/  @!UPT UIADD3 URZ, URZ, URZ, URZ ;  /* 0x0000003f3f3ff290 */ /* 0x000ff6000fffe03f */
[----:B------:R-:W-:Y:S02]  /*1e9a0*/  @!UPT UIADD3 URZ, URZ, URZ, URZ ;  /* 0x0000003f3f3ff290 */ /* 0x000fe4000fffe03f */
[----:B------:R-:W-:Y:S02]  /*1e9b0*/  IMAD.MOV.U32 R29, RZ, RZ, R64 ;  /* 0x000000ffff1d7224 */ /* 0x000fe400078e0040 */
[----:B------:R-:W-:Y:S02]  /*1e9c0*/  IMAD.MOV.U32 R28, RZ, RZ, R65 ;  /* 0x000000ffff1c7224 */ /* 0x000fe400078e0041 */
[----:B------:R-:W-:Y:S02]  /*1e9d0*/  IMAD.MOV.U32 R25, RZ, RZ, R66 ;  /* 0x000000ffff197224 */ /* 0x000fe400078e0042 */
[----:B------:R-:W-:Y:S02]  /*1e9e0*/  IMAD.MOV.U32 R24, RZ, RZ, R67 ;  /* 0x000000ffff187224 */ /* 0x000fe400078e0043 */
[----:B--2---:R-:W-:Y:S07]  /*1e9f0*/  HMMA.1688.F32.TF32 R64, R232, R50, R248 ;  /* 0x00000032e840723c */ /* 0x004fee00000810f8 */
[----:B------:R-:W-:-:S02]  /*1ea00*/  IMAD.MOV.U32 R248, RZ, RZ, R26 ;  /* 0x000000fffff87224 */ /* 0x000fc400078e001a */
[----:B------:R-:W2:Y:S01]  /*1ea10*/  LDL.LU R26, [R1+0x1674] ;  /* 0x00167400011a7983 */ /* 0x000ea20000300800 */
[----:B------:R-:W-:Y:S02]  /*1ea20*/  IMAD.MOV.U32 R249, RZ, RZ, R27 ;  /* 0x000000fffff97224 */ /* 0x000fe400078e001b */
[----:B------:R-:W-:Y:S01]  /*1ea30*/  IMAD.MOV.U32 R250, RZ, RZ, R30 ;  /* 0x000000fffffa7224 */ /* 0x000fe200078e001e */
[----:B------:R-:W2:Y:S01]  /*1ea40*/  LDL.LU R27, [R1+0x1670] ;  /* 0x00167000011b7983 */ /* 0x000ea20000300800 */
[----:B------:R-:W-:-:S03]  /*1ea50*/  IMAD.MOV.U32 R251, RZ, RZ, R31 ;  /* 0x000000fffffb7224 */ /* 0x000fc600078e001f */
[----:B------:R-:W4:Y:S04]  /*1ea60*/  LDL.LU R30, [R1+0x166c] ;  /* 0x00166c00011e7983 */ /* 0x000f280000300800 */
[----:B------:R-:W4:Y:S03]  /*1ea70*/  LDL.LU R31, [R1+0x1668] ;  /* 0x00166800011f7983 */ /* 0x000f260000300800 */
[----:B------:R-:W-:Y:S01]  /*1ea80*/  MOV R37, R64 ;  /* 0x0000004000257202 */ /* 0x000fe20000000f00 */
[----:B------:R-:W-:Y:S02]  /*1ea90*/  IMAD.MOV.U32 R36, RZ, RZ, R65 ;  /* 0x000000ffff247224 */ /* 0x000fe400078e0041 */
[----:B------:R-:W-:-:S02]  /*1eaa0*/  IMAD.MOV.U32 R64, RZ, RZ, R34 ;  /* 0x000000ffff407224 */ /* 0x000fc400078e0022 */
[----:B------:R-:W-:Y:S01]  /*1eab0*/  IMAD.MOV.U32 R33, RZ, RZ, R66 ;  /* 0x000000ffff217224 */ /* 0x000fe200078e0042 */
[----:B------:R-:W3:Y:S01]  /*1eac0*/  LDL.LU R34, [R1+0x1664] ;  /* 0x0016640001227983 */ /* 0x000ee20000300800 */
[----:B------:R-:W-:Y:S02]  /*1ead0*/  IMAD.MOV.U32 R65, RZ, RZ, R46 ;  /* 0x000000ffff417224 */ /* 0x000fe400078e002e */
[----:B------:R-:W-:Y:S01]  /*1eae0*/  IMAD.MOV.U32 R66, RZ, RZ, R47 ;  /* 0x000000ffff427224 */ /* 0x000fe200078e002f */
[----:B------:R-:W2:Y:S01]  /*1eaf0*/  LDL.LU R46, [R1+0x1660] ;  /* 0x00166000012e7983 */ /* 0x000ea20000300800 */
[----:B------:R-:W-:Y:S02]  /*1eb00*/  IMAD.MOV.U32 R32, RZ, RZ, R67 ;  /* 0x000000ffff207224 */ /* 0x000fe400078e0043 */
[----:B------:R-:W-:Y:S01]  /*1eb10*/  IMAD.MOV.U32 R67, RZ, RZ, R35 ;  /* 0x000000ffff437224 */ /* 0x000fe200078e0023 */
[----:B------:R-:W2:Y:S04]  /*1eb20*/  LDL.LU R47, [R1+0x165c] ;  /* 0x00165c00012f7983 */ /* 0x000ea80000300800 */
[----:B------:R-:W3:Y:S04]  /*1eb30*/  LDL.LU R35, [R1+0x1658] ;  /* 0x0016580001237983 */ /* 0x000ee80000300800 */
[----:B------:R-:W3:Y:S04]  /*1eb40*/  LDL.LU R42, [R1+0x1654] ;  /* 0x00165400012a7983 */ /* 0x000ee80000300800 */
[----:B------:R-:W3:Y:S04]  /*1eb50*/  LDL.LU R43, [R1+0x1650] ;  /* 0x00165000012b7983 */ /* 0x000ee80000300800 */
[----:B------:R-:W4:Y:S04]  /*1eb60*/  LDL.LU R38, [R1+0x164c] ;  /* 0x00164c0001267983 */ /* 0x000f280000300800 */
[----:B------:R-:W4:Y:S01]  /*1eb70*/  LDL.LU R39, [R1+0x1648] ;  /* 0x0016480001277983 */ /* 0x000f220000300800 */
[C---:B------:R-:W-:Y:S08]  /*1eb80*/  HMMA.1688.F32.TF32 R228, R240.reuse, R40, R228 ;  /* 0x00000028f0e4723c */ /* 0x040ff000000810e4 */
[----:B------:R-:W-:Y:S08]  /*1eb90*/  HMMA.1688.F32.TF32 R180, R240, R44, R180 ;  /* 0x0000002cf0b4723c */ /* 0x000ff000000810b4 */
[C---:B------:R-:W-:Y:S08]  /*1eba0*/  HMMA.1688.F32.TF32 R72, R232.reuse, R22, R72 ;  /* 0x00000016e848723c */ /* 0x040ff00000081048 */
[C---:B--2---:R-:W-:Y:S08]  /*1ebb0*/  HMMA.1688.F32.TF32 R104, R232.reuse, R46, R104 ;  /* 0x0000002ee868723c */ /* 0x044ff00000081068 */
[C---:B---3--:R-:W-:Y:S08]  /*1ebc0*/  HMMA.1688.F32.TF32 R92, R232.reuse, R42, R92 ;  /* 0x0000002ae85c723c */ /* 0x048ff0000008105c */
[----:B----4-:R-:W-:Y:S08]  /*1ebd0*/  HMMA.1688.F32.TF32 R88, R232, R38, R88 ;  /* 0x00000026e858723c */ /* 0x010ff00000081058 */
[----:B------:R-:W-:-:S02]  /*1ebe0*/  IMAD.MOV.U32 R41, RZ, RZ, R106 ;  /* 0x000000ffff297224 */ /* 0x000fc400078e006a */
[----:B------:R-:W-:Y:S02]  /*1ebf0*/  IMAD.MOV.U32 R40, RZ, RZ, R107 ;  /* 0x000000ffff287224 */ /* 0x000fe400078e006b */
[----:B------:R-:W-:Y:S01]  /*1ec00*/  IMAD.MOV.U32 R45, RZ, RZ, R104 ;  /* 0x000000ffff2d7224 */ /* 0x000fe200078e0068 */
[----:B------:R-:W2:Y:S01]  /*1ec10*/  LDL.LU.64 R106, [R1+0x1640] ;  /* 0x00164000016a7983 */ /* 0x000ea20000300a00 */
[----:B------:R-:W-:-:S03]  /*1ec20*/  IMAD.MOV.U32 R44, RZ, RZ, R105 ;  /* 0x000000ffff2c7224 */ /* 0x000fc600078e0069 */
[----:B------:R-:W2:Y:S04]  /*1ec30*/  LDL.LU.64 R104, [R1+0x1638] ;  /* 0x0016380001687983 */ /* 0x000ea80000300a00 */
[----:B------:R-:W-:Y:S04]  /*1ec40*/  STL.64 [R1+0x80], R92 ;  /* 0x0000805c01007387 */ /* 0x000fe80000100a00 */
[----:B------:R1:W-:Y:S04]  /*1ec50*/  STL.64 [R1+0x88], R94 ;  /* 0x0000885e01007387 */ /* 0x0003e80000100a00 */
[----:B-1----:R-:W3:Y:S04]  /*1ec60*/  LDL.LU.64 R94, [R1+0x1630] ;  /* 0x00163000015e7983 */ /* 0x002ee80000300a00 */
[----:B------:R-:W3:Y:S04]  /*1ec70*/  LDL.LU.64 R92, [R1+0x1628] ;  /* 0x00162800015c7983 */ /* 0x000ee80000300a00 */
[----:B------:R-:W-:Y:S04]  /*1ec80*/  STL.64 [R1+0x70], R88 ;  /* 0x0000705801007387 */ /* 0x000fe80000100a00 */
[----:B------:R1:W-:Y:S02]  /*1ec90*/  STL.64 [R1+0x78], R90 ;  /* 0x0000785a01007387 */ /* 0x0003e40000100a00 */
[C---:B-1----:R-:W-:Y:S08]  /*1eca0*/  HMMA.1688.F32.TF32 R88, R232.reuse, R34, R84 ;  /* 0x00000022e858723c */ /* 0x042ff00000081054 */
[C---:B------:R-:W-:Y:S08]  /*1ecb0*/  HMMA.1688.F32.TF32 R84, R232.reuse, R30, R80 ;  /* 0x0000001ee854723c */ /* 0x040ff00000081050 */
[----:B------:R-:W-:Y:S07]  /*1ecc0*/  HMMA.1688.F32.TF32 R80, R232, R26, R76 ;  /* 0x0000001ae850723c */ /* 0x000fee000008104c */
[----:B------:R-:W-:Y:S04]  /*1ecd0*/  STL.64 [R1+0x60], R88 ;  /* 0x0000605801007387 */ /* 0x000fe80000100a00 */
[----:B------:R-:W-:Y:S01]  /*1ece0*/  STL.64 [R1+0x68], R90 ;  /* 0x0000685a01007387 */ /* 0x000fe20000100a00 */
[----:B------:R-:W-:-:S03]  /*1ecf0*/  IMAD.MOV.U32 R76, RZ, RZ, R14 ;  /* 0x000000ffff4c7224 */ /* 0x000fc600078e000e */
[----:B------:R-:W-:Y:S04]  /*1ed00*/  STL.64 [R1+0x50], R84 ;  /* 0x0000505401007387 */ /* 0x000fe80000100a00 */
[----:B------:R-:W-:Y:S04]  /*1ed10*/  STL.64 [R1+0x58], R86 ;  /* 0x0000585601007387 */ /* 0x000fe80000100a00 */
[----:B------:R1:W-:Y:S01]  /*1ed20*/  STL.64 [R1+0x40], R80 ;  /* 0x0000405001007387 */ /* 0x0003e20000100a00 */
[----:B------:R-:W-:-:S03]  /*1ed30*/  IMAD.MOV.U32 R77, RZ, RZ, R19 ;  /* 0x000000ffff4d7224 */ /* 0x000fc600078e0013 */
[----:B------:R4:W-:Y:S01]  /*1ed40*/  STL.64 [R1+0x48], R82 ;  /* 0x0000485201007387 */ /* 0x0009e20000100a00 */
[----:B------:R-:W-:-:S03]  /*1ed50*/  IMAD.MOV.U32 R78, RZ, RZ, R18 ;  /* 0x000000ffff4e7224 */ /* 0x000fc600078e0012 */
[----:B------:R-:W2:Y:S01]  /*1ed60*/  LDL.LU R14, [R1+0x1624] ;  /* 0x00162400010e7983 */ /* 0x000ea20000300800 */
[----:B------:R-:W-:-:S03]  /*1ed70*/  IMAD.MOV.U32 R79, RZ, RZ, R246 ;  /* 0x000000ffff4f7224 */ /* 0x000fc600078e00f6 */
[----:B------:R4:W-:Y:S01]  /*1ed80*/  STL.64 [R1+0x30], R72 ;  /* 0x0000304801007387 */ /* 0x0009e20000100a00 */
[----:B-1----:R-:W-:-:S03]  /*1ed90*/  IMAD.MOV.U32 R80, RZ, RZ, R6 ;  /* 0x000000ffff507224 */ /* 0x002fc600078e0006 */
[----:B------:R1:W-:Y:S01]  /*1eda0*/  STL.64 [R1+0x38], R74 ;  /* 0x0000384a01007387 */ /* 0x0003e20000100a00 */
[----:B------:R-:W-:-:S03]  /*1edb0*/  IMAD.MOV.U32 R81, RZ, RZ, R7 ;  /* 0x000000ffff517224 */ /* 0x000fc600078e0007 */
[----:B------:R-:W3:Y:S04]  /*1edc0*/  LDL.LU R19, [R1+0x1620] ;  /* 0x0016200001137983 */ /* 0x000ee80000300800 */
[----:B------:R-:W3:Y:S04]  /*1edd0*/  LDL.LU R18, [R1+0x161c] ;  /* 0x00161c0001127983 */ /* 0x000ee80000300800 */
[----:B------:R-:W3:Y:S04]  /*1ede0*/  LDL.LU R246, [R1+0x1618] ;  /* 0x0016180001f67983 */ /* 0x000ee80000300800 */
[----:B------:R-:W3:Y:S04]  /*1edf0*/  LDL.LU R6, [R1+0x1614] ;  /* 0x0016140001067983 */ /* 0x000ee80000300800 */
[----:B------:R-:W3:Y:S04]  /*1ee00*/  LDL.LU R7, [R1+0x1610] ;  /* 0x0016100001077983 */ /* 0x000ee80000300800 */
[----:B----4-:R-:W4:Y:S04]  /*1ee10*/  LDL.LU R82, [R1+0x118] ;  /* 0x0001180001527983 */ /* 0x010f280000300800 */
[----:B------:R-:W4:Y:S04]  /*1ee20*/  LDL.LU R83, [R1+0x11c] ;  /* 0x00011c0001537983 */ /* 0x000f280000300800 */
[----:B------:R-:W4:Y:S04]  /*1ee30*/  LDL.LU R88, [R1+0x130] ;  /* 0x0001300001587983 */ /* 0x000f280000300800 */
[----:B------:R-:W4:Y:S01]  /*1ee40*/  LDL.LU R89, [R1+0x134] ;  /* 0x0001340001597983 */ /* 0x000f220000300800 */
[----:B------:R-:W-:-:S02]  /*1ee50*/  IMAD.MOV.U32 R72, RZ, RZ, R15 ;  /* 0x000000ffff487224 */ /* 0x000fc400078e000f */
[----:B------:R-:W-:Y:S02]  /*1ee60*/  IMAD.MOV.U32 R73, RZ, RZ, R247 ;  /* 0x000000ffff497224 */ /* 0x000fe400078e00f7 */
[----:B-1----:R-:W-:Y:S02]  /*1ee70*/  IMAD.MOV.U32 R74, RZ, RZ, R10 ;  /* 0x000000ffff4a7224 */ /* 0x002fe400078e000a */
[----:B------:R-:W-:Y:S02]  /*1ee80*/  IMAD.MOV.U32 R75, RZ, RZ, R11 ;  /* 0x000000ffff4b7224 */ /* 0x000fe400078e000b */
[----:B--2---:R-:W-:Y:S01]  /*1ee90*/  IMAD.MOV.U32 R87, RZ, RZ, R14 ;  /* 0x000000ffff577224 */ /* 0x004fe200078e000e */
[----:B---3--:R-:W-:Y:S01]  /*1eea0*/  MOV R86, R19 ;  /* 0x0000001300567202 */ /* 0x008fe20000000f00 */
[----:B------:R-:W-:Y:S02]  /*1eeb0*/  IMAD.MOV.U32 R85, RZ, RZ, R18 ;  /* 0x000000ffff557224 */ /* 0x000fe400078e0012 */
[----:B------:R-:W-:-:S02]  /*1eec0*/  IMAD.MOV.U32 R84, RZ, RZ, R246 ;  /* 0x000000ffff547224 */ /* 0x000fc400078e00f6 */
[----:B------:R-:W-:Y:S02]  /*1eed0*/  IMAD.MOV.U32 R90, RZ, RZ, R6 ;  /* 0x000000ffff5a7224 */ /* 0x000fe400078e0006 */
[----:B------:R-:W2:Y:S01]  /*1eee0*/  LDL.LU R6, [R1+0x160c] ;  /* 0x00160c0001067983 */ /* 0x000ea20000300800 */
[----:B------:R-:W-:-:S03]  /*1eef0*/  IMAD.MOV.U32 R91, RZ, RZ, R7 ;  /* 0x000000ffff5b7224 */ /* 0x000fc600078e0007 */
[----:B------:R-:W2:Y:S04]  /*1ef00*/  LDL.LU R7, [R1+0x1608] ;  /* 0x0016080001077983 */ /* 0x000ea80000300800 */
[----:B------:R-:W3:Y:S04]  /*1ef10*/  LDL.LU R246, [R1+0x1604] ;  /* 0x0016040001f67983 */ /* 0x000ee80000300800 */
[----:B------:R-:W2:Y:S04]  /*1ef20*/  LDL.LU R18, [R1+0x1600] ;  /* 0x0016000001127983 */ /* 0x000ea80000300800 */
[----:B------:R-:W2:Y:S04]  /*1ef30*/  LDL.LU R19, [R1+0x15fc] ;  /* 0x0015fc0001137983 */ /* 0x000ea80000300800 */
[----:B------:R-:W3:Y:S04]  /*1ef40*/  LDL.LU R14, [R1+0x15f8] ;  /* 0x0015f800010e7983 */ /* 0x000ee80000300800 */
[----:B------:R-:W3:Y:S04]  /*1ef50*/  LDL.LU R15, [R1+0x15f4] ;  /* 0x0015f400010f7983 */ /* 0x000ee80000300800 */
[----:B------:R-:W4:Y:S04]  /*1ef60*/  LDL.LU R247, [R1+0x15f0] ;  /* 0x0015f00001f77983 */ /* 0x000f280000300800 */
[----:B------:R-:W4:Y:S04]  /*1ef70*/  LDL.LU R10, [R1+0x15ec] ;  /* 0x0015ec00010a7983 */ /* 0x000f280000300800 */
[----:B------:R-:W4:Y:S01]  /*1ef80*/  LDL.LU R11, [R1+0x15e8] ;  /* 0x0015e800010b7983 */ /* 0x000f220000300800 */
[C---:B--2---:R-:W-:Y:S08]  /*1ef90*/  HMMA.1688.F32.TF32 R68, R232.reuse, R18, R68 ;  /* 0x00000012e844723c */ /* 0x044ff00000081044 */
[C---:B---3--:R-:W-:Y:S08]  /*1efa0*/  HMMA.1688.F32.TF32 R64, R232.reuse, R14, R64 ;  /* 0x0000000ee840723c */ /* 0x048ff00000081040 */
[----:B----4-:R-:W-:Y:S07]  /*1efb0*/  HMMA.1688.F32.TF32 R248, R232, R10, R248 ;  /* 0x0000000ae8f8723c */ /* 0x010fee00000810f8 */
[----:B------:R-:W-:Y:S04]  /*1efc0*/  STL.64 [R1+0x20], R68 ;  /* 0x0000204401007387 */ /* 0x000fe80000100a00 */
[----:B------:R1:W-:Y:S04]  /*1efd0*/  STL.64 [R1+0x28], R70 ;  /* 0x0000284601007387 */ /* 0x0003e80000100a00 */
[----:B-1----:R-:W2:Y:S04]  /*1efe0*/  LDL.LU.64 R70, [R1+0x15e0] ;  /* 0x0015e00001467983 */ /* 0x002ea80000300a00 */
[----:B------:R-:W2:Y:S04]  /*1eff0*/  LDL.LU.64 R68, [R1+0x15d8] ;  /* 0x0015d80001447983 */ /* 0x000ea80000300a00 */
[----:B------:R-:W-:Y:S04]  /*1f000*/  STL.64 [R1+0x10], R64 ;  /* 0x0000104001007387 */ /* 0x000fe80000100a00 */
[----:B------:R1:W-:Y:S04]  /*1f010*/  STL.64 [R1+0x18], R66 ;  /* 0x0000184201007387 */ /* 0x0003e80000100a00 */
[----:B-1----:R-:W3:Y:S04]  /*1f020*/  LDL.LU.64 R66, [R1+0x15d0] ;  /* 0x0015d00001427983 */ /* 0x002ee80000300a00 */
[----:B------:R-:W3:Y:S04]  /*1f030*/  LDL.LU.64 R64, [R1+0x15c8] ;  /* 0x0015c80001407983 */ /* 0x000ee80000300a00 */
[----:B------:R-:W-:Y:S04]  /*1f040*/  STL.64 [R1], R248 ;  /* 0x000000f801007387 */ /* 0x000fe80000100a00 */
[----:B------:R1:W-:Y:S04]  /*1f050*/  STL.64 [R1+0x8], R250 ;  /* 0x000008fa01007387 */ /* 0x0003e80000100a00 */
[----:B-1----:R-:W4:Y:S04]  /*1f060*/  LDL.LU.64 R250, [R1+0x15c0] ;  /* 0x0015c00001fa7983 */ /* 0x002f280000300a00 */
[----:B------:R-:W4:Y:S01]  /*1f070*/  LDL.LU.64 R248, [R1+0x15b8] ;  /* 0x0015b80001f87983 */ /* 0x000f220000300a00 */
[C---:B------:R-:W-:Y:S07]  /*1f080*/  HMMA.1688.F32.TF32 R164, R240.reuse, R60, R164 ;  /* 0x0000003cf0a4723c */ /* 0x040fee00000810a4 */
[----:B------:R-:W-:Y:S01]  /*1f090*/  LOP3.LUT R61, R2, 0x40, RZ, 0x3c, !PT ;  /* 0x00000040023d7812 */ /* 0x000fe200078e3cff */
[C---:B------:R-:W-:Y:S08]  /*1f0a0*/  HMMA.1688.F32.TF32 R168, R240.reuse, R56, R168 ;  /* 0x00000038f0a8723c */ /* 0x040ff000000810a8 */
[C---:B------:R-:W-:Y:S08]  /*1f0b0*/  HMMA.1688.F32.TF32 R172, R240.reuse, R52, R172 ;  /* 0x00000034f0ac723c */ /* 0x040ff000000810ac */
[C---:B------:R-:W-:Y:S08]  /*1f0c0*/  HMMA.1688.F32.TF32 R224, R240.reuse, R48, R224 ;  /* 0x00000030f0e0723c */ /* 0x040ff000000810e0 */
[C---:B------:R-:W-:Y:S08]  /*1f0d0*/  HMMA.1688.F32.TF32 R220, R240.reuse, R244, R220 ;  /* 0x000000f4f0dc723c */ /* 0x040ff000000810dc */
        /* <DEDUP_REMOVED lines=8> */
[C---:B------:R-:W-:Y:S08]  /*1f160*/  HMMA.1688.F32.TF32 R76, R240.reuse, R46, R76 ;  /* 0x0000002ef04c723c */ /* 0x040ff0000008104c */
[----:B------:R-:W-:Y:S08]  /*1f170*/  HMMA.1688.F32.TF32 R72, R240, R42, R72 ;  /* 0x0000002af048723c */ /* 0x000ff00000081048 */
[C---:B---3--:R-:W-:Y:S08]  /*1f180*/  HMMA.1688.F32.TF32 R64, R232.reuse, R6, R64 ;  /* 0x00000006e840723c */ /* 0x048ff00000081040 */
[----:B----4-:R-:W-:Y:S01]  /*1f190*/  HMMA.1688.F32.TF32 R248, R232, R246, R248 ;  /* 0x000000f6e8f8723c */ /* 0x010fe200000810f8 */
[----:B------:R-:W-:Y:S04]  /*1f1a0*/  LDS R232, [R2+0x21880] ;  /* 0x0218800002e87984 */ /* 0x000fe80000000800 */
[----:B------:R-:W-:Y:S03]  /*1f1b0*/  LDS R234, [R2+0x21c80] ;  /* 0x021c800002ea7984 */ /* 0x000fe60000000800 */
[C---:B------:R-:W-:Y:S01]  /*1f1c0*/  HMMA.1688.F32.TF32 R104, R240.reuse, R10, R104 ;  /* 0x0000000af068723c */ /* 0x040fe20000081068 */
[----:B------:R-:W-:Y:S04]  /*1f1d0*/  LDS R233, [R252+0x21880] ;  /* 0x02188000fce97984 */ /* 0x000fe80000000800 */
[----:B------:R-:W1:Y:S10]  /*1f1e0*/  LDS R235, [R252+0x21c80] ;  /* 0x021c8000fceb7984 */ /* 0x000e740000000800 */
[----:B------:R-:W-:Y:S04]  /*1f1f0*/  STL [R1+0x155c], R248 ;  /* 0x00155cf801007387 */ /* 0x000fe80000100800 */
[----:B------:R-:W-:Y:S04]  /*1f200*/  STL [R1+0x1558], R249 ;  /* 0x001558f901007387 */ /* 0x000fe80000100800 */
[----:B------:R-:W-:Y:S04]  /*1f210*/  STL [R1+0x1554], R250 ;  /* 0x001554fa01007387 */ /* 0x000fe80000100800 */
[----:B------:R-:W-:Y:S04]  /*1f220*/  STL [R1+0x1550], R251 ;  /* 0x001550fb01007387 */ /* 0x000fe80000100800 */
[----:B------:R-:W-:Y:S04]  /*1f230*/  STL.64 [R1+0x250], R64 ;  /* 0x0002504001007387 */ /* 0x000fe80000100a00 */
[----:B------:R2:W-:Y:S02]  /*1f240*/  STL.64 [R1+0x258], R66 ;  /* 0x0002584201007387 */ /* 0x0005e40000100a00 */
[----:B--2---:R-:W-:Y:S02]  /*1f250*/  HMMA.1688.F32.TF32 R64, R240, R62, R68 ;  /* 0x0000003ef040723c */ /* 0x004fe40000081044 */
[----:B------:R-:W2:Y:S01]  /*1f260*/  LDL.LU R68, [R1+0xe0] ;  /* 0x0000e00001447983 */ /* 0x000ea20000300800 */
[----:B------:R-:W-:-:S02]  /*1f270*/  IMAD.MOV.U32 R250, RZ, RZ, R90 ;  /* 0x000000fffffa7224 */ /* 0x000fc400078e005a */
[----:B------:R-:W-:Y:S02]  /*1f280*/  IMAD.MOV.U32 R251, RZ, RZ, R91 ;  /* 0x000000fffffb7224 */ /* 0x000fe400078e005b */
[----:B------:R-:W-:Y:S02]  /*1f290*/  IMAD.MOV.U32 R71, RZ, RZ, R3 ;  /* 0x000000ffff477224 */ /* 0x000fe400078e0003 */
[----:B------:R-:W-:Y:S02]  /*1f2a0*/  IMAD.MOV.U32 R248, RZ, RZ, R88 ;  /* 0x000000fffff87224 */ /* 0x000fe400078e0058 */
[----:B------:R-:W-:Y:S11]  /*1f2b0*/  IMAD.MOV.U32 R249, RZ, RZ, R89 ;  /* 0x000000fffff97224 */ /* 0x000ff600078e0059 */
[----:B------:R-:W-:Y:S01]  /*1f2c0*/  @!UPT UIADD3 URZ, URZ, URZ, URZ ;  /* 0x0000003f3f3ff290 */ /* 0x000fe2000fffe03f */
[----:B------:R-:W-:Y:S04]  /*1f2d0*/  STL.64 [R1+0x240], R64 ;  /* 0x0002404001007387 */ /* 0x000fe80000100a00 */
[----:B------:R-:W-:Y:S04]  /*1f2e0*/  STL.64 [R1+0x248], R66 ;  /* 0x0002484201007387 */ /* 0x000fe80000100a00 */
[----:B------:R-:W2:Y:S04]  /*1f2f0*/  LDL.LU R69, [R1+0xe4] ;  /* 0x0000e40001457983 */ /* 0x000ea80000300800 */
[----:B------:R-:W2:Y:S04]  /*1f300*/  LDL.LU R70, [R1+0xe8] ;  /* 0x0000e80001467983 */ /* 0x000ea80000300800 */
[----:B------:R-:W3:Y:S04]  /*1f310*/  LDL.LU R3, [R1+0x15b0] ;  /* 0x0015b00001037983 */ /* 0x000ee80000300800 */
[----:B------:R-:W4:Y:S04]  /*1f320*/  LDL.LU.64 R90, [R1+0x15a8] ;  /* 0x0015a800015a7983 */ /* 0x000f280000300a00 */
[----:B------:R-:W4:Y:S04]  /*1f330*/  LDL.LU.64 R88, [R1+0x15a0] ;  /* 0x0015a00001587983 */ /* 0x000f280000300a00 */
[----:B------:R-:W-:Y:S04]  /*1f340*/  STL.64 [R1+0x120], R84 ;  /* 0x0001205401007387 */ /* 0x000fe80000100a00 */
[----:B------:R1:W-:Y:S04]  /*1f350*/  STL.64 [R1+0x128], R86 ;  /* 0x0001285601007387 */ /* 0x0003e80000100a00 */
[----:B------:R-:W-:Y:S04]  /*1f360*/  LDS R64, [R61+0x21880] ;  /* 0x021880003d407984 */ /* 0x000fe80000000800 */
[----:B------:R-:W-:Y:S04]  /*1f370*/  LDS R66, [R61+0x21c80] ;  /* 0x021c80003d427984 */ /* 0x000fe80000000800 */
[----:B-1----:R-:W3:Y:S04]  /*1f380*/  LDL.LU.64 R86, [R1+0x1598] ;  /* 0x0015980001567983 */ /* 0x002ee80000300a00 */
[----:B------:R-:W3:Y:S04]  /*1f390*/  LDL.LU.64 R84, [R1+0x1590] ;  /* 0x0015900001547983 */ /* 0x000ee80000300a00 */
[----:B------:R-:W-:Y:S04]  /*1f3a0*/  STL.64 [R1+0x110], R80 ;  /* 0x0001105001007387 */ /* 0x000fe80000100a00 */
[----:B------:R1:W-:Y:S04]  /*1f3b0*/  STL.64 [R1+0x118], R82 ;  /* 0x0001185201007387 */ /* 0x0003e80000100a00 */
[----:B------:R-:W-:Y:S04]  /*1f3c0*/  LDS R65, [R0+0x21880] ;  /* 0x0218800000417984 */ /* 0x000fe80000000800 */
[----:B------:R-:W2:Y:S04]  /*1f3d0*/  LDS R67, [R0+0x21c80] ;  /* 0x021c800000437984 */ /* 0x000ea80000000800 */
[----:B-1----:R-:W3:Y:S04]  /*1f3e0*/  LDL.LU.64 R82, [R1+0x1588] ;  /* 0x0015880001527983 */ /* 0x002ee80000300a00 */
[----:B------:R-:W3:Y:S04]  /*1f3f0*/  LDL.LU.64 R80, [R1+0x1580] ;  /* 0x0015800001507983 */ /* 0x000ee80000300a00 */
[----:B------:R-:W-:Y:S04]  /*1f400*/  STL.64 [R1+0x100], R76 ;  /* 0x0001004c01007387 */ /* 0x000fe80000100a00 */
[----:B------:R1:W-:Y:S04]  /*1f410*/  STL.64 [R1+0x108], R78 ;  /* 0x0001084e01007387 */ /* 0x0003e80000100a00 */
[----:B-1----:R-:W3:Y:S04]  /*1f420*/  LDL.LU.64 R78, [R1+0x1578] ;  /* 0x00157800014e7983 */ /* 0x002ee80000300a00 */
[----:B------:R-:W3:Y:S04]  /*1f430*/  LDL.LU.64 R76, [R1+0x1570] ;  /* 0x00157000014c7983 */ /* 0x000ee80000300a00 */
[----:B------:R-:W-:Y:S04]  /*1f440*/  STL.64 [R1+0xf0], R72 ;  /* 0x0000f04801007387 */ /* 0x000fe80000100a00 */
[----:B------:R1:W-:Y:S04]  /*1f450*/  STL.64 [R1+0xf8], R74 ;  /* 0x0000f84a01007387 */ /* 0x0003e80000100a00 */
[----:B-1----:R-:W3:Y:S04]  /*1f460*/  LDL.LU.64 R74, [R1+0x1568] ;  /* 0x00156800014a7983 */ /* 0x002ee80000300a00 */
[----:B------:R-:W3:Y:S01]  /*1f470*/  LDL.LU.64 R72, [R1+0x1560] ;  /* 0x0015600001487983 */ /* 0x000ee20000300a00 */
[C---:B--2---:R-:W-:Y:S11]  /*1f480*/  HMMA.1688.F32.TF32 R68, R240.reuse, R38, R68 ;  /* 0x00000026f044723c */ /* 0x044ff60000081044 */
[----:B------:R-:W-:Y:S11]  /*1f490*/  @!UPT UIADD3 URZ, URZ, URZ, URZ ;  /* 0x0000003f3f3ff290 */ /* 0x000ff6000fffe03f */
[----:B------:R-:W-:Y:S01]  /*1f4a0*/  @!UPT UIADD3 URZ, URZ, URZ, URZ ;  /* 0x0000003f3f3ff290 */ /* 0x000fe2000fffe03f */
[----:B------:R-:W-:Y:S04]  /*1f4b0*/  STL.64 [R1+0xe0], R68 ;  /* 0x0000e04401007387 */ /* 0x000fe80000100a00 */
[----:B------:R3:W-:Y:S02]  /*1f4c0*/  STL.64 [R1+0xe8], R70 ;  /* 0x0000e84601007387 */ /* 0x0007e40000100a00 */
[C---:B---3--:R-:W-:Y:S08]  /*1f4d0*/  HMMA.1688.F32.TF32 R68, R240.reuse, R34, R72 ;  /* 0x00000022f044723c */ /* 0x048ff00000081048 */
[C---:B------:R-:W-:Y:S11]  /*1f4e0*/  HMMA.1688.F32.TF32 R72, R240.reuse, R30, R76 ;  /* 0x0000001ef048723c */ /* 0x040ff6000008104c */
[----:B------:R-:W-:Y:S04]  /*1f4f0*/  @!UPT UIADD3 URZ, URZ, URZ, URZ ;  /* 0x0000003f3f3ff290 */ /* 0x000fe8000fffe03f */
[----:B------:R-:W-:Y:S04]  /*1f500*/  STL.64 [R1+0x230], R68 ;  /* 0x0002304401007387 */ /* 0x000fe80000100a00 */
[----:B------:R1:W-:Y:S02]  /*1f510*/  STL.64 [R1+0x238], R70 ;  /* 0x0002384601007387 */ /* 0x0003e40000100a00 */
[C---:B-1----:R-:W-:Y:S02]  /*1f520*/  HMMA.1688.F32.TF32 R68, R240.reuse, R26, R80 ;  /* 0x0000001af044723c */ /* 0x042fe40000081050 */
[----:B------:R-:W-:Y:S04]  /*1f530*/  STL.64 [R1+0x220], R72 ;  /* 0x0002204801007387 */ /* 0x000fe80000100a00 */
[----:B------:R4:W-:Y:S02]  /*1f540*/  STL.64 [R1+0x228], R74 ;  /* 0x0002284a01007387 */ /* 0x0009e40000100a00 */
[C---:B------:R-:W-:Y:S08]  /*1f550*/  HMMA.1688.F32.TF32 R76, R240.reuse, R22, R84 ;  /* 0x00000016f04c723c */ /* 0x040ff00000081054 */
[C---:B----4-:R-:W-:Y:S07]  /*1f560*/  HMMA.1688.F32.TF32 R72, R240.reuse, R18, R88 ;  /* 0x00000012f048723c */ /* 0x050fee0000081058 */
[----:B------:R-:W-:Y:S04]  /*1f570*/  STL.64 [R1+0x210], R68 ;  /* 0x0002104401007387 */ /* 0x000fe80000100a00 */
[----:B------:R1:W-:Y:S02]  /*1f580*/  STL.64 [R1+0x218], R70 ;  /* 0x0002184601007387 */ /* 0x0003e40000100a00 */
[C---:B-1----:R-:W-:Y:S02]  /*1f590*/  HMMA.1688.F32.TF32 R68, R240.reuse, R14, R92 ;  /* 0x0000000ef044723c */ /* 0x042fe4000008105c */
[----:B------:R-:W-:Y:S04]  /*1f5a0*/  STL.64 [R1+0x200], R76 ;  /* 0x0002004c01007387 */ /* 0x000fe80000100a00 */
[----:B------:R-:W-:Y:S04]  /*1f5b0*/  STL.64 [R1+0x208], R78 ;  /* 0x0002084e01007387 */ /* 0x000fe80000100a00 */
[----:B------:R-:W-:Y:S04]  /*1f5c0*/  STL.64 [R1+0x1f0], R72 ;  /* 0x0001f04801007387 */ /* 0x000fe80000100a00 */
[----:B------:R-:W-:Y:S04]  /*1f5d0*/  STL.64 [R1+0x1f8], R74 ;  /* 0x0001f84a01007387 */ /* 0x000fe80000100a00 */
[----:B------:R-:W-:Y:S05]  /*1f5e0*/  STL [R1+0x154c], R104 ;  /* 0x00154c6801007387 */ /* 0x000fea0000100800 */
[----:B------:R-:W-:Y:S04]  /*1f5f0*/  STL.64 [R1+0x330], R68 ;  /* 0x0003304401007387 */ /* 0x000fe80000100a00 */
[----:B------:R1:W-:Y:S02]  /*1f600*/  STL.64 [R1+0x338], R70 ;  /* 0x0003384601007387 */ /* 0x0003e40000100a00 */
[C---:B-1----:R-:W-:Y:S02]  /*1f610*/  HMMA.1688.F32.TF32 R68, R240.reuse, R246, R96 ;  /* 0x000000f6f044723c */ /* 0x042fe40000081060 */
[----:B------:R-:W-:Y:S04]  /*1f620*/  STL [R1+0x1548], R105 ;  /* 0x0015486901007387 */ /* 0x000fe80000100800 */
[----:B------:R-:W-:Y:S02]  /*1f630*/  STL [R1+0x1544], R106 ;  /* 0x0015446a01007387 */ /* 0x000fe40000100800 */
[----:B------:R-:W-:Y:S02]  /*1f640*/  HMMA.1688.F32.TF32 R76, R240, R6, R112 ;  /* 0x00000006f04c723c */ /* 0x000fe40000081070 */
[----:B------:R-:W-:Y:S01]  /*1f650*/  STL [R1+0x1540], R107 ;  /* 0x0015406b01007387 */ /* 0x000fe20000100800 */
[----:B------:R-:W-:-:S02]  /*1f660*/  IMAD.MOV.U32 R94, RZ, RZ, R9 ;  /* 0x000000ffff5e7224 */ /* 0x000fc400078e0009 */
[----:B------:R-:W-:Y:S01]  /*1f670*/  IMAD.MOV.U32 R95, RZ, RZ, R8 ;  /* 0x000000ffff5f7224 */ /* 0x000fe200078e0008 */
[----:B------:R-:W-:Y:S01]  /*1f680*/  MOV R92, R13 ;  /* 0x0000000d005c7202 */ /* 0x000fe20000000f00 */
[----:B------:R-:W-:Y:S01]  /*1f690*/  IMAD.MOV.U32 R93, RZ, RZ, R12 ;  /* 0x000000ffff5d7224 */ /* 0x000fe200078e000c */
[----:B------:R-:W-:Y:S01]  /*1f6a0*/  LDS R112, [R61+0x22000] ;  /* 0x022000003d707984 */ /* 0x000fe20000000800 */
[----:B------:R-:W-:Y:S01]  /*1f6b0*/  HMMA.1688.F32.TF32 R72, R232, R62, R100 ;  /* 0x0000003ee848723c */ /* 0x000fe20000081064 */
[----:B------:R-:W-:Y:S02]  /*1f6c0*/  IMAD.MOV.U32 R82, RZ, RZ, R33 ;  /* 0x000000ffff527224 */ /* 0x000fe400078e0021 */
[----:B------:R-:W-:Y:S01]  /*1f6d0*/  IMAD.MOV.U32 R83, RZ, RZ, R32 ;  /* 0x000000ffff537224 */ /* 0x000fe200078e0020 */
[----:B------:R-:W-:Y:S04]  /*1f6e0*/  LDS R114, [R61+0x22400] ;  /* 0x022400003d727984 */ /* 0x000fe80000000800 */
[----:B------:R-:W-:Y:S04]  /*1f6f0*/  STL.64 [R1+0x320], R68 ;  /* 0x0003204401007387 */ /* 0x000fe80000100a00 */
[----:B------:R1:W-:Y:S01]  /*1f700*/  STL.64 [R1+0x328], R70 ;  /* 0x0003284601007387 */ /* 0x0003e20000100a00 */
[----:B------:R-:W-:Y:S01]  /*1f710*/  HMMA.1688.F32.TF32 R240, R64, R10, R216 ;  /* 0x0000000a40f0723c */ /* 0x000fe200000810d8 */
[----:B------:R-:W-:-:S02]  /*1f720*/  IMAD.MOV.U32 R80, RZ, RZ, R37 ;  /* 0x000000ffff507224 */ /* 0x000fc400078e0025 */
[----:B------:R-:W-:Y:S01]  /*1f730*/  IMAD.MOV.U32 R81, RZ, RZ, R36 ;  /* 0x000000ffff517224 */ /* 0x000fe200078e0024 */
[----:B------:R-:W-:Y:S01]  /*1f740*/  LDS R113, [R0+0x22000] ;  /* 0x0220000000717984 */ /* 0x000fe20000000800 */
[----:B------:R-:W-:Y:S02]  /*1f750*/  IMAD.MOV.U32 R86, RZ, RZ, R25 ;  /* 0x000000ffff567224 */ /* 0x000fe400078e0019 */
[----:B------:R-:W-:Y:S01]  /*1f760*/  IMAD.MOV.U32 R87, RZ, RZ, R24 ;  /* 0x000000ffff577224 */ /* 0x000fe200078e0018 */
[----:B------:R-:W-:Y:S01]  /*1f770*/  LDS R115, [R0+0x22400] ;  /* 0x0224000000737984 */ /* 0x000fe20000000800 */
[C---:B-1----:R-:W-:Y:S03]  /*1f780*/  HMMA.1688.F32.TF32 R68, R232.reuse, R58, R176 ;  /* 0x0000003ae844723c */ /* 0x042fe600000810b0 */
[----:B------:R-:W-:Y:S04]  /*1f790*/  STL.64 [R1+0x1e0], R76 ;  /* 0x0001e04c01007387 */ /* 0x000fe80000100a00 */
[----:B------:R1:W-:Y:S04]  /*1f7a0*/  STL.64 [R1+0x1e8], R78 ;  /* 0x0001e84e01007387 */ /* 0x0003e80000100a00 */
[----:B------:R-:W-:Y:S04]  /*1f7b0*/  STL.64 [R1+0x310], R72 ;  /* 0x0003104801007387 */ /* 0x000fe80000100a00 */
[----:B------:R2:W-:Y:S01]  /*1f7c0*/  STL.64 [R1+0x318], R74 ;  /* 0x0003184a01007387 */ /* 0x0005e20000100a00 */
[C---:B-1----:R-:W-:Y:S08]  /*1f7d0*/  HMMA.1688.F32.TF32 R76, R232.reuse, R54, R108 ;  /* 0x00000036e84c723c */ /* 0x042ff0000008106c */
[----:B------:R-:W-:Y:S01]  /*1f7e0*/  IMAD.MOV.U32 R104, RZ, RZ, R68 ;  /* 0x000000ffff687224 */ /* 0x000fe200078e0044 */
[----:B--2---:R-:W-:Y:S01]  /*1f7f0*/  HMMA.1688.F32.TF32 R72, R232, R50, R184 ;  /* 0x00000032e848723c */ /* 0x004fe200000810b8 */
[----:B------:R-:W-:-:S02]  /*1f800*/  IMAD.MOV.U32 R105, RZ, RZ, R69 ;  /* 0x000000ffff697224 */ /* 0x000fc400078e0045 */
[----:B------:R-:W-:Y:S02]  /*1f810*/  IMAD.MOV.U32 R106, RZ, RZ, R70 ;  /* 0x000000ffff6a7224 */ /* 0x000fe400078e0046 */
[----:B------:R-:W-:-:S03]  /*1f820*/  IMAD.MOV.U32 R107, RZ, RZ, R71 ;  /* 0x000000ffff6b7224 */ /* 0x000fc600078e0047 */
[C---:B------:R-:W-:Y:S06]  /*1f830*/  HMMA.1688.F32.TF32 R68, R232.reuse, R46, R116 ;  /* 0x0000002ee844723c */ /* 0x040fec0000081074 */
[----:B------:R-:W-:Y:S04]  /*1f840*/  STL.64 [R1+0x2f0], R76 ;  /* 0x0002f04c01007387 */ /* 0x000fe80000100a00 */
[----:B------:R-:W-:Y:S05]  /*1f850*/  STL.64 [R1+0x2f8], R78 ;  /* 0x0002f84e01007387 */ /* 0x000fea0000100a00 */
[----:B------:R-:W-:Y:S04]  /*1f860*/  STL.64 [R1+0x2e0], R72 ;  /* 0x0002e04801007387 */ /* 0x000fe80000100a00 */
[----:B------:R-:W-:Y:S04]  /*1f870*/  STL.64 [R1+0x2e8], R74 ;  /* 0x0002e84a01007387 */ /* 0x000fe80000100a00 */
[----:B------:R-:W-:Y:S04]  /*1f880*/  STL.64 [R1+0x2d0], R68 ;  /* 0x0002d04401007387 */ /* 0x000fe80000100a00 */
[----:B------:R1:W-:Y:S02]  /*1f890*/  STL.64 [R1+0x2d8], R70 ;  /* 0x0002d84601007387 */ /* 0x0003e40000100a00 */
[C---:B-1----:R-:W-:Y:S08]  /*1f8a0*/  HMMA.1688.F32.TF32 R68, R232.reuse, R34, R128 ;  /* 0x00000022e844723c */ /* 0x042ff00000081080 */
[C---:B------:R-:W-:Y:S08]  /*1f8b0*/  HMMA.1688.F32.TF32 R76, R232.reuse, R42, R120 ;  /* 0x0000002ae84c723c */ /* 0x040ff00000081078 */
[----:B------:R-:W-:Y:S08]  /*1f8c0*/  HMMA.1688.F32.TF32 R72, R232, R38, R124 ;  /* 0x00000026e848723c */ /* 0x000ff0000008107c */
[----:B------:R-:W-:Y:S01]  /*1f8d0*/  MOV R131, R68 ;  /* 0x0000004400837202 */ /* 0x000fe20000000f00 */
[----:B------:R-:W-:-:S02]  /*1f8e0*/  IMAD.MOV.U32 R130, RZ, RZ, R69 ;  /* 0x000000ffff827224 */ /* 0x000fc400078e0045 */
[----:B------:R-:W-:Y:S02]  /*1f8f0*/  IMAD.MOV.U32 R129, RZ, RZ, R70 ;  /* 0x000000ffff817224 */ /* 0x000fe400078e0046 */
[----:B------:R-:W-:Y:S02]  /*1f900*/  IMAD.MOV.U32 R128, RZ, RZ, R71 ;  /* 0x000000ffff807224 */ /* 0x000fe400078e0047 */
[C---:B------:R-:W-:Y:S01]  /*1f910*/  HMMA.1688.F32.TF32 R68, R232.reuse, R26, R136 ;  /* 0x0000001ae844723c */ /* 0x040fe20000081088 */
[----:B------:R-:W-:Y:S04]  /*1f920*/  STL.64 [R1+0x2c0], R76 ;  /* 0x0002c04c01007387 */ /* 0x000fe80000100a00 */
[----:B------:R-:W-:Y:S04]  /*1f930*/  STL.64 [R1+0x2c8], R78 ;  /* 0x0002c84e01007387 */ /* 0x000fe80000100a00 */
[----:B------:R-:W-:Y:S04]  /*1f940*/  STL.64 [R1+0x2b0], R72 ;  /* 0x0002b04801007387 */ /* 0x000fe80000100a00 */
[----:B------:R1:W-:Y:S02]  /*1f950*/  STL.64 [R1+0x2b8], R74 ;  /* 0x0002b84a01007387 */ /* 0x0003e40000100a00 */
[----:B-1----:R-:W-:Y:S09]  /*1f960*/  HMMA.1688.F32.TF32 R72, R232, R30, R132 ;  /* 0x0000001ee848723c */ /* 0x002ff20000081084 */
[----:B------:R-:W-:-:S02]  /*1f970*/  IMAD.MOV.U32 R135, RZ, RZ, R68 ;  /* 0x000000ffff877224 */ /* 0x000fc400078e0044 */
        /* <DEDUP_REMOVED lines=13> */
[----:B------:R-:W-:Y:S01]  /*1fa50*/  IMAD.MOV.U32 R143, RZ, RZ, R68 ;  /* 0x000000ffff8f7224 */ /* 0x000fe200078e0044 */
[----:B------:R-:W-:Y:S01]  /*1fa60*/  MOV R140, R71 ;  /* 0x00000047008c7202 */ /* 0x000fe20000000f00 */
[----:B------:R-:W-:Y:S02]  /*1fa70*/  IMAD.MOV.U32 R142, RZ, RZ, R69 ;  /* 0x000000ffff8e7224 */ /* 0x000fe400078e0045 */
[----:B------:R-:W-:Y:S02]  /*1fa80*/  IMAD.MOV.U32 R141, RZ, RZ, R70 ;  /* 0x000000ffff8d7224 */ /* 0x000fe400078e0046 */
[C---:B------:R-:W-:Y:S01]  /*1fa90*/  HMMA.1688.F32.TF32 R68, R232.reuse, R10, R152 ;  /* 0x0000000ae844723c */ /* 0x040fe20000081098 */
[----:B------:R-:W-:Y:S04]  /*1faa0*/  STL.64 [R1+0x290], R72 ;  /* 0x0002904801007387 */ /* 0x000fe80000100a00 */
[----:B------:R1:W-:Y:S03]  /*1fab0*/  STL.64 [R1+0x298], R74 ;  /* 0x0002984a01007387 */ /* 0x0003e60000100a00 */
[C---:B------:R-:W-:Y:S01]  /*1fac0*/  HMMA.1688.F32.TF32 R176, R232.reuse, R246, R156 ;  /* 0x000000f6e8b0723c */ /* 0x040fe2000008109c */
[----:B------:R-:W-:Y:S07]  /*1fad0*/  LDSM.16.M88.4 R8, [R3+0x80] ;  /* 0x000080000308783b */ /* 0x000fee0000000200 */
[----:B-1----:R-:W-:Y:S08]  /*1fae0*/  HMMA.1688.F32.TF32 R72, R232, R14, R148 ;  /* 0x0000000ee848723c */ /* 0x002ff00000081094 */
[----:B------:R-:W-:Y:S01]  /*1faf0*/  IMAD.MOV.U32 R147, RZ, RZ, R68 ;  /* 0x000000ffff937224 */ /* 0x000fe200078e0044 */
[----:B------:R-:W-:Y:S01]  /*1fb00*/  HMMA.1688.F32.TF32 R184, R64, R62, R164 ;  /* 0x0000003e40b8723c */ /* 0x000fe200000810a4 */
[----:B------:R-:W-:-:S07]  /*1fb10*/  IMAD.MOV.U32 R146, RZ, RZ, R69 ;  /* 0x000000ffff927224 */ /* 0x000fce00078e0045 */
[----:B------:R-:W-:Y:S01]  /*1fb20*/  HMMA.1688.F32.TF32 R56, R64, R58, R168 ;  /* 0x0000003a4038723c */ /* 0x000fe200000810a8 */
[----:B------:R-:W-:-:S07]  /*1fb30*/  IMAD.MOV.U32 R145, RZ, RZ, R70 ;  /* 0x000000ffff917224 */ /* 0x000fce00078e0046 */
[----:B------:R-:W-:Y:S01]  /*1fb40*/  HMMA.1688.F32.TF32 R52, R64, R54, R172 ;  /* 0x000000364034723c */ /* 0x000fe200000810ac */
[----:B------:R-:W-:Y:S02]  /*1fb50*/  IMAD.MOV.U32 R144, RZ, RZ, R71 ;  /* 0x000000ffff907224 */ /* 0x000fe400078e0047 */
[----:B------:R-:W-:Y:S02]  /*1fb60*/  IMAD.MOV.U32 R151, RZ, RZ, R48 ;  /* 0x000000ffff977224 */ /* 0x000fe400078e0030 */
[----:B------:R-:W-:Y:S02]  /*1fb70*/  IMAD.MOV.U32 R150, RZ, RZ, R49 ;  /* 0x000000ffff967224 */ /* 0x000fe400078e0031 */
[----:B------:R-:W-:Y:S01]  /*1fb80*/  IMAD.MOV.U32 R149, RZ, RZ, R50 ;  /* 0x000000ffff957224 */ /* 0x000fe200078e0032 */
[----:B------:R-:W-:Y:S01]  /*1fb90*/  HMMA.1688.F32.TF32 R68, R232, R6, R160 ;  /* 0x00000006e844723c */ /* 0x000fe200000810a0 */
[----:B------:R-:W-:Y:S01]  /*1fba0*/  IMAD.MOV.U32 R148, RZ, RZ, R51 ;  /* 0x000000ffff947224 */ /* 0x000fe200078e0033 */
[----:B------:R-:W-:Y:S01]  /*1fbb0*/  STL.64 [R1+0x270], R72 ;  /* 0x0002704801007387 */ /* 0x000fe20000100a00 */
[----:B------:R-:W-:-:S02]  /*1fbc0*/  IMAD.MOV.U32 R78, RZ, RZ, R41 ;  /* 0x000000ffff4e7224 */ /* 0x000fc400078e0029 */
[----:B------:R-:W-:Y:S01]  /*1fbd0*/  IMAD.MOV.U32 R79, RZ, RZ, R40 ;  /* 0x000000ffff4f7224 */ /* 0x000fe200078e0028 */
[----:B------:R-:W-:Y:S01]  /*1fbe0*/  MOV R77, R44 ;  /* 0x0000002c004d7202 */ /* 0x000fe20000000f00 */
[----:B------:R-:W-:Y:S01]  /*1fbf0*/  IMAD.MOV.U32 R76, RZ, RZ, R45 ;  /* 0x000000ffff4c7224 */ /* 0x000fe200078e002d */
[----:B------:R-:W-:Y:S01]  /*1fc00*/  HMMA.1688.F32.TF32 R48, R64, R46, R180 ;  /* 0x0000002e4030723c */ /* 0x000fe200000810b4 */
[----:B------:R-:W-:Y:S04]  /*1fc10*/  STL.64 [R1+0x278], R74 ;  /* 0x0002784a01007387 */ /* 0x000fe80000100a00 */
[----:B------:R-:W-:Y:S04]  /*1fc20*/  STL [R1+0x152c], R176 ;  /* 0x00152cb001007387 */ /* 0x000fe80000100800 */
[----:B------:R-:W-:Y:S04]  /*1fc30*/  STL [R1+0x1528], R177 ;  /* 0x001528b101007387 */ /* 0x000fe80000100800 */
[----:B------:R-:W-:Y:S04]  /*1fc40*/  STL [R1+0x1524], R178 ;  /* 0x001524b201007387 */ /* 0x000fe80000100800 */
[----:B------:R-:W-:Y:S04]  /*1fc50*/  STL [R1+0x1520], R179 ;  /* 0x001520b301007387 */ /* 0x000fe80000100800 */
[----:B------:R1:W-:Y:S04]  /*1fc60*/  STL [R1+0x153c], R184 ;  /* 0x00153cb801007387 */ /* 0x0003e80000100800 */
[----:B------:R-:W-:Y:S04]  /*1fc70*/  STL.64 [R1+0x1d0], R68 ;  /* 0x0001d04401007387 */ /* 0x000fe80000100a00 */
[----:B------:R-:W-:Y:S04]  /*1fc80*/  STL.64 [R1+0x1d8], R70 ;  /* 0x0001d84601007387 */ /* 0x000fe80000100a00 */
[----:B------:R2:W-:Y:S01]  /*1fc90*/  STL [R1+0x1538], R185 ;  /* 0x001538b901007387 */ /* 0x0005e20000100800 */
[----:B-1----:R-:W-:-:S03]  /*1fca0*/  IMAD.MOV.U32 R184, RZ, RZ, R48 ;  /* 0x000000ffffb87224 */ /* 0x002fc600078e0030 */
[----:B------:R1:W-:Y:S04]  /*1fcb0*/  STL [R1+0x1534], R186 ;  /* 0x001534ba01007387 */ /* 0x0003e80000100800 */
[----:B------:R3:W-:Y:S01]  /*1fcc0*/  STL [R1+0x1530], R187 ;  /* 0x001530bb01007387 */ /* 0x0007e20000100800 */
[----:B--2---:R-:W-:Y:S01]  /*1fcd0*/  IMAD.MOV.U32 R185, RZ, RZ, R49 ;  /* 0x000000ffffb97224 */ /* 0x004fe200078e0031 */
[----:B------:R-:W-:Y:S02]  /*1fce0*/  HMMA.1688.F32.TF32 R224, R64, R26, R200 ;  /* 0x0000001a40e0723c */ /* 0x000fe400000810c8 */
[----:B------:R-:W-:Y:S01]  /*1fcf0*/  LDS R72, [R2+0x22000] ;  /* 0x0220000002487984 */ /* 0x000fe20000000800 */
[----:B-1----:R-:W-:-:S03]  /*1fd00*/  IMAD.MOV.U32 R186, RZ, RZ, R50 ;  /* 0x000000ffffba7224 */ /* 0x002fc600078e0032 */
[----:B------:R-:W-:Y:S01]  /*1fd10*/  LDS R74, [R2+0x22400] ;  /* 0x02240000024a7984 */ /* 0x000fe20000000800 */
[----:B---3--:R-:W-:Y:S02]  /*1fd20*/  IMAD.MOV.U32 R187, RZ, RZ, R51 ;  /* 0x000000ffffbb7224 */ /* 0x008fe400078e0033 */
[C---:B------:R-:W-:Y:S01]  /*1fd30*/  HMMA.1688.F32.TF32 R48, R64.reuse, R42, R228 ;  /* 0x0000002a4030723c */ /* 0x040fe200000810e4 */
[----:B------:R-:W-:Y:S07]  /*1fd40*/  LDSM.16.M88.4 R60, [R3+0x1a080] ;  /* 0x01a08000033c783b */ /* 0x000fee0000000200 */
[C---:B------:R-:W-:Y:S01]  /*1fd50*/  HMMA.1688.F32.TF32 R232, R64.reuse, R18, R208 ;  /* 0x0000001240e8723c */ /* 0x040fe200000810d0 */
[----:B------:R-:W-:Y:S04]  /*1fd60*/  STL.64 [R1+0x1c0], R56 ;  /* 0x0001c03801007387 */ /* 0x000fe80000100a00 */
[----:B------:R-:W-:Y:S04]  /*1fd70*/  LDS R73, [R252+0x22000] ;  /* 0x02200000fc497984 */ /* 0x000fe80000000800 */
[----:B------:R-:W-:Y:S01]  /*1fd80*/  LDS R75, [R252+0x22400] ;  /* 0x02240000fc4b7984 */ /* 0x000fe20000000800 */
[----:B------:R-:W-:Y:S03]  /*1fd90*/  HMMA.1688.F32.TF32 R244, R64, R246, R220 ;  /* 0x000000f640f4723c */ /* 0x000fe600000810dc */
[----:B------:R-:W-:Y:S03]  /*1fda0*/  LDSM.16.M88.4 R40, [R3+0x10080] ;  /* 0x010080000328783b */ /* 0x000fe60000000200 */
[----:B------:R-:W-:Y:S01]  /*1fdb0*/  IMAD.MOV.U32 R155, RZ, RZ, R48 ;  /* 0x000000ffff9b7224 */ /* 0x000fe200078e0030 */
[----:B------:R-:W-:Y:S01]  /*1fdc0*/  MOV R153, R50 ;  /* 0x0000003200997202 */ /* 0x000fe20000000f00 */
[----:B------:R-:W-:Y:S01]  /*1fdd0*/  IMAD.MOV.U32 R154, RZ, RZ, R49 ;  /* 0x000000ffff9a7224 */ /* 0x000fe200078e0031 */
[----:B------:R-:W-:Y:S01]  /*1fde0*/  LDSM.16.M88.4 R44, [R3+0x12080] ;  /* 0x01208000032c783b */ /* 0x000fe20000000200 */
[----:B------:R-:W-:-:S02]  /*1fdf0*/  IMAD.MOV.U32 R152, RZ, RZ, R51 ;  /* 0x000000ffff987224 */ /* 0x000fc400078e0033 */
[C---:B------:R-:W-:Y:S01]  /*1fe00*/  HMMA.1688.F32.TF32 R48, R64.reuse, R38, R188 ;  /* 0x000000264030723c */ /* 0x040fe200000810bc */
[----:B------:R-:W-:Y:S04]  /*1fe10*/  LDSM.16.M88.4 R68, [R3+0x1e080] ;  /* 0x01e080000344783b */ /* 0x000fe80000000200 */
[----:B------:R-:W1:Y:S03]  /*1fe20*/  LDSM.16.M88.4 R24, [R3+0x8080] ;  /* 0x008080000318783b */ /* 0x000e660000000200 */
[C---:B------:R-:W-:Y:S01]  /*1fe30*/  HMMA.1688.F32.TF32 R228, R64.reuse, R22, R204 ;  /* 0x0000001640e4723c */ /* 0x040fe200000810cc */
[----:B------:R-:W-:Y:S04]  /*1fe40*/  STL.64 [R1+0x1c8], R58 ;  /* 0x0001c83a01007387 */ /* 0x000fe80000100a00 */
[----:B------:R-:W-:Y:S03]  /*1fe50*/  LDSM.16.M88.4 R36, [R3+0xe080] ;  /* 0x00e080000324783b */ /* 0x000fe60000000200 */
[----:B------:R-:W-:Y:S01]  /*1fe60*/  HMMA.1688.F32.TF32 R4, R64, R6, R236 ;  /* 0x000000064004723c */ /* 0x000fe200000810ec */
[----:B------:R-:W-:-:S02]  /*1fe70*/  IMAD.MOV.U32 R88, RZ, RZ, R21 ;  /* 0x000000ffff587224 */ /* 0x000fc400078e0015 */
[----:B------:R-:W-:Y:S02]  /*1fe80*/  IMAD.MOV.U32 R89, RZ, RZ, R20 ;  /* 0x000000ffff597224 */ /* 0x000fe400078e0014 */
[----:B------:R-:W-:Y:S02]  /*1fe90*/  IMAD.MOV.U32 R90, RZ, RZ, R17 ;  /* 0x000000ffff5a7224 */ /* 0x000fe400078e0011 */
[----:B------:R-:W-:Y:S02]  /*1fea0*/  IMAD.MOV.U32 R91, RZ, RZ, R16 ;  /* 0x000000ffff5b7224 */ /* 0x000fe400078e0010 */
[----:B------:R-:W-:Y:S02]  /*1feb0*/  IMAD.MOV.U32 R84, RZ, RZ, R29 ;  /* 0x000000ffff547224 */ /* 0x000fe400078e001d */
[----:B------:R-:W-:Y:S01]  /*1fec0*/  IMAD.MOV.U32 R85, RZ, RZ, R28 ;  /* 0x000000ffff557224 */ /* 0x000fe200078e001c */
[----:B------:R-:W-:Y:S01]  /*1fed0*/  MOV R124, R104 ;  /* 0x00000068007c7202 */ /* 0x000fe20000000f00 */
[----:B------:R-:W-:Y:S01]  /*1fee0*/  IMAD.MOV.U32 R159, RZ, RZ, R48 ;  /* 0x000000ffff9f7224 */ /* 0x000fe200078e0030 */
[----:B------:R-:W-:Y:S01]  /*1fef0*/  LDS R180, [R2+0x22080] ;  /* 0x0220800002b47984 */ /* 0x000fe20000000800 */
[----:B------:R-:W-:-:S02]  /*1ff00*/  IMAD.MOV.U32 R158, RZ, RZ, R49 ;  /* 0x000000ffff9e7224 */ /* 0x000fc400078e0031 */
[----:B------:R-:W-:Y:S01]  /*1ff10*/  IMAD.MOV.U32 R157, RZ, RZ, R50 ;  /* 0x000000ffff9d7224 */ /* 0x000fe200078e0032 */
[----:B------:R-:W-:Y:S01]  /*1ff20*/  LDS R182, [R2+0x22480] ;  /* 0x0224800002b67984 */ /* 0x000fe20000000800 */
[----:B------:R-:W-:Y:S02]  /*1ff30*/  IMAD.MOV.U32 R156, RZ, RZ, R51 ;  /* 0x000000ffff9c7224 */ /* 0x000fe400078e0033 */
[----:B------:R-:W-:Y:S01]  /*1ff40*/  HMMA.1688.F32.TF32 R48, R64, R34, R192 ;  /* 0x000000224030723c */ /* 0x000fe200000810c0 */
[----:B------:R-:W-:Y:S04]  /*1ff50*/  STL.64 [R1+0x1b0], R52 ;  /* 0x0001b03401007387 */ /* 0x000fe80000100a00 */
[----:B------:R-:W-:Y:S04]  /*1ff60*/  LDSM.16.M88.4 R32, [R3+0xc080] ;  /* 0x00c080000320783b */ /* 0x000fe80000000200 */
[----:B------:R-:W-:Y:S04]  /*1ff70*/  LDSM.16.M88.4 R56, [R3+0x18080] ;  /* 0x018080000338783b */ /* 0x000fe80000000200 */
[----:B------:R-:W-:Y:S01]  /*1ff80*/  LDSM.16.M88.4 R20, [R3+0x6080] ;  /* 0x006080000314783b */ /* 0x000fe20000000200 */
[----:B-1----:R-:W-:Y:S03]  /*1ff90*/  HMMA.1688.F32.TF32 R76, R72, R24, R76 ;  /* 0x00000018484c723c */ /* 0x002fe6000008104c */
[----:B------:R-:W-:Y:S01]  /*1ffa0*/  LDSM.16.M88.4 R16, [R3+0x4080] ;  /* 0x004080000310783b */ /* 0x000fe20000000200 */
[----:B------:R-:W-:-:S02]  /*1ffb0*/  IMAD.MOV.U32 R125, RZ, RZ, R105 ;  /* 0x000000ffff7d7224 */ /* 0x000fc400078e0069 */
[----:B------:R-:W-:Y:S01]  /*1ffc0*/  IMAD.MOV.U32 R126, RZ, RZ, R106 ;  /* 0x000000ffff7e7224 */ /* 0x000fe200078e006a */
[----:B------:R-:W-:Y:S03]  /*1ffd0*/  LDS R181, [R252+0x22080] ;  /* 0x02208000fcb57984 */ /* 0x000fe60000000800 */
[----:B------:R-:W-:Y:S01]  /*1ffe0*/  IMAD.MOV.U32 R163, RZ, RZ, R48 ;  /* 0x000000ffffa37224 */ /* 0x000fe200078e0030 */
[----:B------:R-:W-:Y:S01]  /*1fff0*/  LDS R183, [R252+0x22480] ;  /* 0x02248000fcb77984 */ /* 0x000fe20000000800 */
[----:B------:R-:W-:Y:S02]  /*20000*/  IMAD.MOV.U32 R162, RZ, RZ, R49 ;  /* 0x000000ffffa27224 */ /* 0x000fe400078e0031 */
[----:B------:R-:W-:Y:S02]  /*20010*/  IMAD.MOV.U32 R161, RZ, RZ, R50 ;  /* 0x000000ffffa17224 */ /* 0x000fe400078e0032 */
[----:B------:R-:W-:-:S02]  /*20020*/  IMAD.MOV.U32 R160, RZ, RZ, R51 ;  /* 0x000000ffffa07224 */ /* 0x000fc400078e0033 */
[C---:B------:R-:W-:Y:S01]  /*20030*/  HMMA.1688.F32.TF32 R48, R64.reuse, R30, R196 ;  /* 0x0000001e4030723c */ /* 0x040fe200000810c4 */
[----:B------:R-:W-:Y:S04]  /*20040*/  STL.64 [R1+0x1b8], R54 ;  /* 0x0001b83601007387 */ /* 0x000fe80000100a00 */
[----:B------:R-:W-:Y:S04]  /*20050*/  STL [R1+0x1510], R224 ;  /* 0x001510e001007387 */ /* 0x000fe80000100800 */
[----:B------:R-:W-:Y:S11]  /*20060*/  LDSM.16.M88.4 R28, [R3+0xa080] ;  /* 0x00a08000031c783b */ /* 0x000ff60000000200 */
[----:B------:R-:W-:Y:S04]  /*20070*/  @!UPT UIADD3 URZ, URZ, URZ, URZ ;  /* 0x0000003f3f3ff290 */ /* 0x000fe8000fffe03f */
[----:B------:R-:W-:Y:S02]  /*20080*/  IMAD.MOV.U32 R176, RZ, RZ, R48 ;  /* 0x000000ffffb07224 */ /* 0x000fe400078e0030 */
[----:B------:R-:W-:Y:S02]  /*20090*/  IMAD.MOV.U32 R177, RZ, RZ, R49 ;  /* 0x000000ffffb17224 */ /* 0x000fe400078e0031 */
[----:B------:R-:W-:Y:S02]  /*200a0*/  IMAD.MOV.U32 R178, RZ, RZ, R50 ;  /* 0x000000ffffb27224 */ /* 0x000fe400078e0032 */
[----:B------:R-:W-:Y:S01]  /*200b0*/  IMAD.MOV.U32 R179, RZ, RZ, R51 ;  /* 0x000000ffffb37224 */ /* 0x000fe200078e0033 */
[----:B------:R-:W-:Y:S01]  /*200c0*/  LDSM.16.M88.4 R52, [R3+0x16080] ;  /* 0x016080000334783b */ /* 0x000fe20000000200 */
[----:B------:R-:W-:Y:S03]  /*200d0*/  HMMA.1688.F32.TF32 R48, R64, R14, R212 ;  /* 0x0000000e4030723c */ /* 0x000fe600000810d4 */
[----:B------:R-:W-:Y:S04]  /*200e0*/  STL [R1+0x150c], R225 ;  /* 0x00150ce101007387 */ /* 0x000fe80000100800 */
[----:B------:R-:W1:Y:S04]  /*200f0*/  LDSM.16.M88.4 R12, [R3+0x2080] ;  /* 0x00208000030c783b */ /* 0x000e680000000200 */
[----:B------:R-:W-:Y:S04]  /*20100*/  STL [R1+0x1508], R226 ;  /* 0x001508e201007387 */ /* 0x000fe80000100800 */
[----:B------:R-:W-:Y:S04]  /*20110*/  STL [R1+0x1504], R227 ;  /* 0x001504e301007387 */ /* 0x000fe80000100800 */
[----:B------:R-:W-:Y:S04]  /*20120*/  STL [R1+0x151c], R229 ;  /* 0x00151ce501007387 */ /* 0x000fe80000100800 */
[----:B------:R-:W-:Y:S04]  /*20130*/  STL [R1+0x1518], R230 ;  /* 0x001518e601007387 */ /* 0x000fe80000100800 */
[----:B------:R-:W-:Y:S04]  /*20140*/  STL [R1+0x1514], R231 ;  /* 0x001514e701007387 */ /* 0x000fe80000100800 */
[----:B------:R-:W-:Y:S04]  /*20150*/  STL [R1+0x1500], R235 ;  /* 0x001500eb01007387 */ /* 0x000fe80000100800 */
[----:B------:R-:W-:Y:S04]  /*20160*/  STL [R1+0x14e0], R240 ;  /* 0x0014e0f001007387 */ /* 0x000fe80000100800 */
[----:B------:R-:W-:Y:S04]  /*20170*/  STL.64 [R1+0x140], R48 ;  /* 0x0001403001007387 */ /* 0x000fe80000100a00 */
[----:B------:R-:W-:Y:S04]  /*20180*/  STL.64 [R1+0x148], R50 ;  /* 0x0001483201007387 */ /* 0x000fe80000100a00 */
[----:B------:R-:W2:Y:S04]  /*20190*/  LDSM.16.M88.4 R48, [R3+0x14080] ;  /* 0x014080000330783b */ /* 0x000ea80000000200 */
[----:B------:R-:W3:Y:S04]  /*201a0*/  LDSM.16.M88.4 R64, [R3+0x1c080] ;  /* 0x01c080000340783b */ /* 0x000ee80000000200 */
        /* <DEDUP_REMOVED lines=11> */
[----:B------:R2:W-:Y:S04]  /*20260*/  STL [R1+0x14cc], R10 ;  /* 0x0014cc0a01007387 */ /* 0x0005e80000100800 */
[----:B------:R2:W-:Y:S01]  /*20270*/  STL [R1+0x14c8], R11 ;  /* 0x0014c80b01007387 */ /* 0x0005e20000100800 */
[----:B----4-:R-:W-:Y:S03]  /*20280*/  HMMA.1688.F32.TF32 R4, R72, R8, R92 ;  /* 0x000000084804723c */ /* 0x010fe6000008105c */
[----:B-1----:R1:W-:Y:S04]  /*20290*/  STL [R1+0x14c4], R14 ;  /* 0x0014c40e01007387 */ /* 0x0023e80000100800 */
[----:B------:R4:W-:Y:S04]  /*202a0*/  STL [R1+0x14c0], R15 ;  /* 0x0014c00f01007387 */ /* 0x0009e80000100800 */
[----:B------:R1:W-:Y:S04]  /*202b0*/  STL [R1+0x14ac], R34 ;  /* 0x0014ac2201007387 */ /* 0x0003e80000100800 */
[----:B------:R1:W-:Y:S04]  /*202c0*/  STL [R1+0x14a8], R35 ;  /* 0x0014a82301007387 */ /* 0x0003e80000100800 */
[----:B------:R-:W-:Y:S04]  /*202d0*/  STL [R1+0x1470], R38 ;  /* 0x0014702601007387 */ /* 0x000fe80000100800 */
[----:B------:R-:W-:Y:S04]  /*202e0*/  STL [R1+0x146c], R39 ;  /* 0x00146c2701007387 */ /* 0x000fe80000100800 */
[----:B------:R-:W-:Y:S04]  /*202f0*/  STL [R1+0x1468], R42 ;  /* 0x0014682a01007387 */ /* 0x000fe80000100800 */
[----:B------:R-:W-:Y:S04]  /*20300*/  STL [R1+0x1464], R43 ;  /* 0x0014642b01007387 */ /* 0x000fe80000100800 */
[----:B------:R-:W-:Y:S04]  /*20310*/  STL [R1+0x145c], R46 ;  /* 0x00145c2e01007387 */ /* 0x000fe80000100800 */
[----:B------:R-:W-:Y:S04]  /*20320*/  STL [R1+0x1458], R47 ;  /* 0x0014582f01007387 */ /* 0x000fe80000100800 */
[----:B--2---:R-:W-:Y:S04]  /*20330*/  STL [R1+0x1474], R50 ;  /* 0x0014743201007387 */ /* 0x004fe80000100800 */
[----:B------:R-:W-:Y:S04]  /*20340*/  STL [R1+0x1460], R51 ;  /* 0x0014603301007387 */ /* 0x000fe80000100800 */
[----:B------:R-:W-:Y:S04]  /*20350*/  STL [R1+0x147c], R54 ;  /* 0x00147c3601007387 */ /* 0x000fe80000100800 */
[----:B------:R-:W-:Y:S04]  /*20360*/  STL [R1+0x1478], R55 ;  /* 0x0014783701007387 */ /* 0x000fe80000100800 */
[----:B------:R-:W-:Y:S04]  /*20370*/  STL [R1+0x1484], R58 ;  /* 0x0014843a01007387 */ /* 0x000fe80000100800 */
[----:B------:R-:W-:Y:S04]  /*20380*/  STL [R1+0x1480], R59 ;  /* 0x0014803b01007387 */ /* 0x000fe80000100800 */
[----:B------:R-:W-:Y:S04]  /*20390*/  STL [R1+0x148c], R62 ;  /* 0x00148c3e01007387 */ /* 0x000fe80000100800 */
[----:B------:R-:W-:Y:S01]  /*203a0*/  STL [R1+0x1488], R63 ;  /* 0x0014883f01007387 */ /* 0x000fe20000100800 */
[----:B------:R-:W-:-:S03]  /*203b0*/  IMAD.MOV.U32 R229, RZ, RZ, R4 ;  /* 0x000000ffffe57224 */ /* 0x000fc600078e0004 */
[----:B---3--:R-:W-:Y:S01]  /*203c0*/  STL [R1+0x1494], R66 ;  /* 0x0014944201007387 */ /* 0x008fe20000100800 */
[----:B------:R-:W-:-:S03]  /*203d0*/  IMAD.MOV.U32 R230, RZ, RZ, R5 ;  /* 0x000000ffffe67224 */ /* 0x000fc600078e0005 */
[----:B------:R-:W-:Y:S01]  /*203e0*/  STL [R1+0x1490], R67 ;  /* 0x0014904301007387 */ /* 0x000fe20000100800 */
[----:B------:R-:W-:Y:S02]  /*203f0*/  IMAD.MOV.U32 R231, RZ, RZ, R6 ;  /* 0x000000ffffe77224 */ /* 0x000fe400078e0006 */
[----:B------:R-:W-:Y:S01]  /*20400*/  IMAD.MOV.U32 R224, RZ, RZ, R7 ;  /* 0x000000ffffe07224 */ /* 0x000fe200078e0007 */
[----:B------:R-:W-:Y:S01]  /*20410*/  STL [R1+0x149c], R70 ;  /* 0x00149c4601007387 */ /* 0x000fe20000100800 */
[C---:B------:R-:W-:Y:S03]  /*20420*/  HMMA.1688.F32.TF32 R4, R72.reuse, R12, R88 ;  /* 0x0000000c4804723c */ /* 0x040fe60000081058 */
[----:B------:R-:W-:Y:S04]  /*20430*/  STL [R1+0x1498], R71 ;  /* 0x0014984701007387 */ /* 0x000fe80000100800 */
[----:B------:R-:W-:Y:S04]  /*20440*/  STL [R1+0x1210], R3 ;  /* 0x0012100301007387 */ /* 0x000fe80000100800 */
[----:B------:R-:W2:Y:S04]  /*20450*/  LDL.LU R88, [R1] ;  /* 0x0000000001587983 */ /* 0x000ea80000300800 */
[----:B------:R-:W2:Y:S04]  /*20460*/  LDL.LU R89, [R1+0x4] ;  /* 0x0000040001597983 */ /* 0x000ea80000300800 */
[----:B------:R-:W2:Y:S04]  /*20470*/  LDL.LU R90, [R1+0x8] ;  /* 0x00000800015a7983 */ /* 0x000ea80000300800 */
[----:B------:R-:W2:Y:S04]  /*20480*/  LDL.LU R91, [R1+0xc] ;  /* 0x00000c00015b7983 */ /* 0x000ea80000300800 */
[----:B------:R-:W3:Y:S04]  /*20490*/  LDL.LU R120, [R1+0x80] ;  /* 0x0000800001787983 */ /* 0x000ee80000300800 */
[----:B------:R-:W3:Y:S04]  /*204a0*/  LDL.LU R121, [R1+0x84] ;  /* 0x0000840001797983 */ /* 0x000ee80000300800 */
[----:B------:R-:W3:Y:S04]  /*204b0*/  LDL.LU R122, [R1+0x88] ;  /* 0x00008800017a7983 */ /* 0x000ee80000300800 */
[----:B------:R-:W3:Y:S01]  /*204c0*/  LDL.LU R123, [R1+0x8c] ;  /* 0x00008c00017b7983 */ /* 0x000ee20000300800 */
[----:B------:R-:W-:Y:S03]  /*204d0*/  HMMA.1688.F32.TF32 R80, R72, R20, R80 ;  /* 0x000000144850723c */ /* 0x000fe60000081050 */
[----:B------:R-:W2:Y:S01]  /*204e0*/  LDL.LU R116, [R1+0x70] ;  /* 0x0000700001747983 */ /* 0x000ea20000300800 */
[----:B------:R-:W-:-:S03]  /*204f0*/  IMAD.MOV.U32 R241, RZ, RZ, R76 ;  /* 0x000000fffff17224 */ /* 0x000fc600078e004c */
        /* <DEDUP_REMOVED lines=16> */
[----:B------:R-:W2:Y:S04]  /*20600*/  LDL.LU R81, [R1+0x54] ;  /* 0x0000540001517983 */ /* 0x000ea80000300800 */
[----:B------:R-:W2:Y:S04]  /*20610*/  LDL.LU R82, [R1+0x58] ;  /* 0x0000580001527983 */ /* 0x000ea80000300800 */
[----:B------:R-:W2:Y:S01]  /*20620*/  LDL.LU R83, [R1+0x5c] ;  /* 0x00005c0001537983 */ /* 0x000ea20000300800 */
[----:B------:R-:W-:Y:S03]  /*20630*/  HMMA.1688.F32.TF32 R84, R72, R16, R84 ;  /* 0x000000104854723c */ /* 0x000fe60000081054 */
        /* <DEDUP_REMOVED lines=21> */
[----:B------:R-:W-:Y:S01]  /*20790*/  IMAD.MOV.U32 R6, RZ, RZ, R86 ;  /* 0x000000ffff067224 */ /* 0x000fe200078e0056 */
[----:B------:R-:W-:Y:S02]  /*207a0*/  MOV R244, R87 ;  /* 0x0000005700f47202 */ /* 0x000fe40000000f00 */
[----:B------:R-:W2:Y:S04]  /*207b0*/  LDL.LU R84, [R1+0x250] ;  /* 0x0002500001547983 */ /* 0x000ea80000300800 */
[----:B------:R-:W2:Y:S04]  /*207c0*/  LDL.LU R85, [R1+0x254] ;  /* 0x0002540001557983 */ /* 0x000ea80000300800 */
[----:B------:R-:W2:Y:S04]  /*207d0*/  LDL.LU R86, [R1+0x258] ;  /* 0x0002580001567983 */ /* 0x000ea80000300800 */
[----:B------:R-:W2:Y:S01]  /*207e0*/  LDL.LU R87, [R1+0x25c] ;  /* 0x00025c0001577983 */ /* 0x000ea20000300800 */
[C---:B---3--:R-:W-:Y:S11]  /*207f0*/  HMMA.1688.F32.TF32 R120, R72.reuse, R28, R120 ;  /* 0x0000001c4878723c */ /* 0x048ff60000081078 */
[----:B------:R-:W-:Y:S11]  /*20800*/  @!UPT UIADD3 URZ, URZ, URZ, URZ ;  /* 0x0000003f3f3ff290 */ /* 0x000ff6000fffe03f */
[----:B------:R-:W-:Y:S02]  /*20810*/  @!UPT UIADD3 URZ, URZ, URZ, URZ ;  /* 0x0000003f3f3ff290 */ /* 0x000fe4000fffe03f */
[----:B------:R-:W-:Y:S02]  /*20820*/  IMAD.MOV.U32 R10, RZ, RZ, R120 ;  /* 0x000000ffff0a7224 */ /* 0x000fe400078e0078 */
[----:B------:R-:W-:Y:S02]  /*20830*/  IMAD.MOV.U32 R11, RZ, RZ, R121 ;  /* 0x000000ffff0b7224 */ /* 0x000fe400078e0079 */
[----:B-1----:R-:W-:Y:S02]  /*20840*/  IMAD.MOV.U32 R14, RZ, RZ, R122 ;  /* 0x000000ffff0e7224 */ /* 0x002fe400078e007a */
[----:B----4-:R-:W-:Y:S02]  /*20850*/  IMAD.MOV.U32 R15, RZ, RZ, R123 ;  /* 0x000000ffff0f7224 */ /* 0x010fe400078e007b */
[C---:B--2---:R-:W-:Y:S08]  /*20860*/  HMMA.1688.F32.TF32 R120, R72.reuse, R32, R116 ;  /* 0x000000204878723c */ /* 0x044ff00000081074 */
[C---:B------:R-:W-:Y:S01]  /*20870*/  HMMA.1688.F32.TF32 R116, R72.reuse, R36, R76 ;  /* 0x000000244874723c */ /* 0x040fe2000008104c */
[----:B------:R-:W2:Y:S07]  /*20880*/  LDL.LU R76, [R1+0x240] ;  /* 0x00024000014c7983 */ /* 0x000eae0000300800 */
[----:B------:R-:W-:Y:S07]  /*20890*/  HMMA.1688.F32.TF32 R80, R72, R40, R80 ;  /* 0x000000284850723c */ /* 0x000fee0000081050 */
[----:B------:R-:W-:Y:S04]  /*208a0*/  STL.64 [R1+0x70], R120 ;  /* 0x0000707801007387 */ /* 0x000fe80000100a00 */
[----:B------:R-:W-:Y:S04]  /*208b0*/  STL.64 [R1+0x78], R122 ;  /* 0x0000787a01007387 */ /* 0x000fe80000100a00 */
[----:B------:R-:W-:Y:S04]  /*208c0*/  STL.64 [R1+0x60], R116 ;  /* 0x0000607401007387 */ /* 0x000fe80000100a00 */
[----:B------:R-:W-:Y:S04]  /*208d0*/  STL.64 [R1+0x68], R118 ;  /* 0x0000687601007387 */ /* 0x000fe80000100a00 */
[----:B------:R-:W2:Y:S01]  /*208e0*/  LDL.LU R77, [R1+0x244] ;  /* 0x00024400014d7983 */ /* 0x000ea20000300800 */
[----:B------:R-:W-:-:S03]  /*208f0*/  IMAD.MOV.U32 R34, RZ, RZ, R81 ;  /* 0x000000ffff227224 */ /* 0x000fc600078e0051 */
[----:B------:R-:W2:Y:S01]  /*20900*/  LDL.LU R78, [R1+0x248] ;  /* 0x00024800014e7983 */ /* 0x000ea20000300800 */
[----:B------:R-:W-:-:S03]  /*20910*/  IMAD.MOV.U32 R35, RZ, RZ, R82 ;  /* 0x000000ffff237224 */ /* 0x000fc600078e0052 */
[----:B------:R-:W2:Y:S01]  /*20920*/  LDL.LU R79, [R1+0x24c] ;  /* 0x00024c00014f7983 */ /* 0x000ea20000300800 */
[----:B------:R-:W-:-:S03]  /*20930*/  IMAD.MOV.U32 R81, RZ, RZ, R249 ;  /* 0x000000ffff517224 */ /* 0x000fc600078e00f9 */
[----:B------:R1:W-:Y:S01]  /*20940*/  STL [R1+0x50], R80 ;  /* 0x0000505001007387 */ /* 0x0003e20000100800 */
[----:B------:R-:W-:-:S03]  /*20950*/  IMAD.MOV.U32 R82, RZ, RZ, R250 ;  /* 0x000000ffff527224 */ /* 0x000fc600078e00fa */
[----:B------:R3:W-:Y:S01]  /*20960*/  STL [R1+0x5c], R83 ;  /* 0x00005c5301007387 */ /* 0x0007e20000100800 */
[----:B-1----:R-:W-:-:S03]  /*20970*/  MOV R80, R248 ;  /* 0x000000f800507202 */ /* 0x002fc60000000f00 */
[----:B------:R-:W4:Y:S01]  /*20980*/  LDL.LU R248, [R1+0x155c] ;  /* 0x00155c0001f87983 */ /* 0x000f220000300800 */
[----:B---3--:R-:W-:-:S03]  /*20990*/  IMAD.MOV.U32 R83, RZ, RZ, R251 ;  /* 0x000000ffff537224 */ /* 0x008fc600078e00fb */
[----:B------:R-:W4:Y:S04]  /*209a0*/  LDL.LU R249, [R1+0x1558] ;  /* 0x0015580001f97983 */ /* 0x000f280000300800 */
[----:B------:R-:W4:Y:S04]  /*209b0*/  LDL.LU R250, [R1+0x1554] ;  /* 0x0015540001fa7983 */ /* 0x000f280000300800 */
[----:B------:R-:W4:Y:S01]  /*209c0*/  LDL.LU R251, [R1+0x1550] ;  /* 0x0015500001fb7983 */ /* 0x000f220000300800 */
[C---:B------:R-:W-:Y:S08]  /*209d0*/  HMMA.1688.F32.TF32 R100, R72.reuse, R48, R100 ;  /* 0x000000304864723c */ /* 0x040ff00000081064 */
[C---:B------:R-:W-:Y:S08]  /*209e0*/  HMMA.1688.F32.TF32 R108, R72.reuse, R44, R108 ;  /* 0x0000002c486c723c */ /* 0x040ff0000008106c */
[C---:B------:R-:W-:Y:S08]  /*209f0*/  HMMA.1688.F32.TF32 R96, R72.reuse, R52, R96 ;  /* 0x000000344860723c */ /* 0x040ff00000081060 */
[C---:B------:R-:W-:Y:S08]  /*20a00*/  HMMA.1688.F32.TF32 R92, R72.reuse, R56, R92 ;  /* 0x00000038485c723c */ /* 0x040ff0000008105c */
[----:B------:R-:W-:Y:S01]  /*20a10*/  HMMA.1688.F32.TF32 R88, R72, R60, R88 ;  /* 0x0000003c4858723c */ /* 0x000fe20000081058 */
[----:B------:R1:W-:Y:S04]  /*20a20*/  STL [R1+0x14b4], R35 ;  /* 0x0014b42301007387 */ /* 0x0003e80000100800 */
[----:B------:R3:W-:Y:S04]  /*20a30*/  STL [R1+0x14b0], R34 ;  /* 0x0014b02201007387 */ /* 0x0007e80000100800 */
[----:B------:R-:W-:Y:S01]  /*20a40*/  STL.64 [R1+0x40], R108 ;  /* 0x0000406c01007387 */ /* 0x000fe20000100a00 */
[----:B-1----:R-:W-:-:S02]  /*20a50*/  IMAD.MOV.U32 R35, RZ, RZ, R102 ;  /* 0x000000ffff237224 */ /* 0x002fc400078e0066 */
[----:B---3--:R-:W-:Y:S01]  /*20a60*/  IMAD.MOV.U32 R34, RZ, RZ, R103 ;  /* 0x000000ffff227224 */ /* 0x008fe200078e0067 */
[----:B------:R-:W-:Y:S04]  /*20a70*/  STL.64 [R1+0x48], R110 ;  /* 0x0000486e01007387 */ /* 0x000fe80000100a00 */
[----:B------:R-:W-:Y:S04]  /*20a80*/  STL.64 [R1+0x30], R100 ;  /* 0x0000306401007387 */ /* 0x000fe80000100a00 */
[----:B------:R1:W-:Y:S04]  /*20a90*/  STL [R1+0x14bc], R34 ;  /* 0x0014bc2201007387 */ /* 0x0003e80000100800 */
[----:B------:R3:W-:Y:S04]  /*20aa0*/  STL [R1+0x14b8], R35 ;  /* 0x0014b82301007387 */ /* 0x0007e80000100800 */
[----:B------:R-:W-:Y:S04]  /*20ab0*/  STL.64 [R1+0x20], R96 ;  /* 0x0000206001007387 */ /* 0x000fe80000100a00 */
[----:B------:R-:W-:Y:S04]  /*20ac0*/  STL.64 [R1+0x28], R98 ;  /* 0x0000286201007387 */ /* 0x000fe80000100a00 */
[----:B------:R-:W-:Y:S04]  /*20ad0*/  STL.64 [R1+0x10], R92 ;  /* 0x0000105c01007387 */ /* 0x000fe80000100a00 */
[----:B------:R-:W-:Y:S04]  /*20ae0*/  STL.64 [R1+0x18], R94 ;  /* 0x0000185e01007387 */ /* 0x000fe80000100a00 */
[----:B------:R2:W-:Y:S01]  /*20af0*/  STL.64 [R1], R88 ;  /* 0x0000005801007387 */ /* 0x0005e20000100a00 */
[----:B-1----:R-:W-:-:S02]  /*20b00*/  IMAD.MOV.U32 R34, RZ, RZ, R90 ;  /* 0x000000ffff227224 */ /* 0x002fc400078e005a */
[----:B---3--:R-:W-:Y:S01]  /*20b10*/  IMAD.MOV.U32 R35, RZ, RZ, R91 ;  /* 0x000000ffff237224 */ /* 0x008fe200078e005b */
[C---:B----4-:R-:W-:Y:S08]  /*20b20*/  HMMA.1688.F32.TF32 R248, R72.reuse, R64, R248 ;  /* 0x0000004048f8723c */ /* 0x050ff000000810f8 */
[----:B------:R-:W-:Y:S11]  /*20b30*/  HMMA.1688.F32.TF32 R72, R72, R68, R84 ;  /* 0x000000444848723c */ /* 0x000ff60000081054 */
[----:B------:R-:W-:Y:S04]  /*20b40*/  @!UPT UIADD3 URZ, URZ, URZ, URZ ;  /* 0x0000003f3f3ff290 */ /* 0x000fe8000fffe03f */
[----:B------:R-:W-:Y:S04]  /*20b50*/  STL.64 [R1+0x13f0], R250 ;  /* 0x0013f0fa01007387 */ /* 0x000fe80000100a00 */
[----:B------:R-:W-:Y:S04]  /*20b60*/  STL.64 [R1+0x13e8], R248 ;  /* 0x0013e8f801007387 */ /* 0x000fe80000100a00 */
[----:B--2---:R-:W2:Y:S04]  /*20b70*/  LDL.LU R88, [R1+0x120] ;  /* 0x0001200001587983 */ /* 0x004ea80000300800 */
[----:B------:R-:W2:Y:S04]  /*20b80*/  LDL.LU R89, [R1+0x124] ;  /* 0x0001240001597983 */ /* 0x000ea80000300800 */
[----:B------:R-:W2:Y:S04]  /*20b90*/  LDL.LU R90, [R1+0x128] ;  /* 0x00012800015a7983 */ /* 0x000ea80000300800 */
[----:B------:R-:W2:Y:S04]  /*20ba0*/  LDL.LU R91, [R1+0x12c] ;  /* 0x00012c00015b7983 */ /* 0x000ea80000300800 */
[----:B------:R-:W-:Y:S04]  /*20bb0*/  STL.64 [R1+0x1400], R74 ;  /* 0x0014004a01007387 */ /* 0x000fe80000100a00 */
[----:B------:R1:W-:Y:S04]  /*20bc0*/  STL.64 [R1+0x13f8], R72 ;  /* 0x0013f84801007387 */ /* 0x0003e80000100a00 */
[----:B------:R-:W3:Y:S04]  /*20bd0*/  LDL.LU R84, [R1+0x110] ;  /* 0x0001100001547983 */ /* 0x000ee80000300800 */
[----:B------:R-:W3:Y:S04]  /*20be0*/  LDL.LU R85, [R1+0x114] ;  /* 0x0001140001557983 */ /* 0x000ee80000300800 */
[----:B------:R-:W3:Y:S04]  /*20bf0*/  LDL.LU R86, [R1+0x118] ;  /* 0x0001180001567983 */ /* 0x000ee80000300800 */
[----:B------:R-:W3:Y:S01]  /*20c00*/  LDL.LU R87, [R1+0x11c] ;  /* 0x00011c0001577983 */ /* 0x000ee20000300800 */
[C---:B------:R-:W-:Y:S11]  /*20c10*/  HMMA.1688.F32.TF32 R76, R112.reuse, R8, R76 ;  /* 0x00000008704c723c */ /* 0x040ff6000008104c */
[----:B------:R-:W-:Y:S11]  /*20c20*/  @!UPT UIADD3 URZ, URZ, URZ, URZ ;  /* 0x0000003f3f3ff290 */ /* 0x000ff6000fffe03f */
[----:B------:R-:W-:Y:S01]  /*20c30*/  @!UPT UIADD3 URZ, URZ, URZ, URZ ;  /* 0x0000003f3f3ff290 */ /* 0x000fe2000fffe03f */
[----:B------:R-:W-:Y:S04]  /*20c40*/  STL [R1+0x13e4], R78 ;  /* 0x0013e44e01007387 */ /* 0x000fe80000100800 */
[----:B------:R-:W-:Y:S04]  /*20c50*/  STL [R1+0x13e0], R79 ;  /* 0x0013e04f01007387 */ /* 0x000fe80000100800 */
[----:B------:R-:W4:Y:S04]  /*20c60*/  LDL.LU R100, [R1+0x100] ;  /* 0x0001000001647983 */ /* 0x000f280000300800 */
[----:B------:R-:W4:Y:S04]  /*20c70*/  LDL.LU R101, [R1+0x104] ;  /* 0x0001040001657983 */ /* 0x000f280000300800 */
[----:B------:R-:W4:Y:S04]  /*20c80*/  LDL.LU R102, [R1+0x108] ;  /* 0x0001080001667983 */ /* 0x000f280000300800 */
[----:B------:R-:W4:Y:S01]  /*20c90*/  LDL.LU R103, [R1+0x10c] ;  /* 0x00010c0001677983 */ /* 0x000f220000300800 */
[----:B-1----:R-:W-:Y:S03]  /*20ca0*/  HMMA.1688.F32.TF32 R72, R112, R12, R80 ;  /* 0x0000000c7048723c */ /* 0x002fe60000081050 */
        /* <DEDUP_REMOVED lines=16> */
[----:B------:R1:W-:Y:S04]  /*20db0*/  STL [R1+0x14a4], R38 ;  /* 0x0014a42601007387 */ /* 0x0003e80000100800 */
[----:B------:R1:W-:Y:S01]  /*20dc0*/  STL [R1+0x14a0], R50 ;  /* 0x0014a03201007387 */ /* 0x0003e20000100800 */
[C---:B--2---:R-:W-:Y:S11]  /*20dd0*/  HMMA.1688.F32.TF32 R72, R112.reuse, R16, R88 ;  /* 0x000000107048723c */ /* 0x044ff60000081058 */
[----:B------:R-:W-:Y:S11]  /*20de0*/  @!UPT UIADD3 URZ, URZ, URZ, URZ ;  /* 0x0000003f3f3ff290 */ /* 0x000ff6000fffe03f */
[----:B------:R-:W-:Y:S02]  /*20df0*/  @!UPT UIADD3 URZ, URZ, URZ, URZ ;  /* 0x0000003f3f3ff290 */ /* 0x000fe4000fffe03f */
[----:B------:R-:W-:Y:S01]  /*20e00*/  IMAD.MOV.U32 R58, RZ, RZ, R72 ;  /* 0x000000ffff3a7224 */ /* 0x000fe200078e0048 */
[----:B------:R-:W-:Y:S01]  /*20e10*/  MOV R55, R75 ;  /* 0x0000004b00377202 */ /* 0x000fe20000000f00 */
[----:B------:R-:W-:Y:S02]  /*20e20*/  IMAD.MOV.U32 R59, RZ, RZ, R73 ;  /* 0x000000ffff3b7224 */ /* 0x000fe400078e0049 */
[----:B------:R-:W-:Y:S02]  /*20e30*/  IMAD.MOV.U32 R54, RZ, RZ, R74 ;  /* 0x000000ffff367224 */ /* 0x000fe400078e004a */
[----:B---3--:R-:W-:Y:S01]  /*20e40*/  HMMA.1688.F32.TF32 R72, R112, R20, R84 ;  /* 0x000000147048723c */ /* 0x008fe20000081054 */
[----:B------:R-:W2:Y:S04]  /*20e50*/  LDL.LU R84, [R1+0x220] ;  /* 0x0002200001547983 */ /* 0x000ea80000300800 */
[----:B------:R-:W2:Y:S04]  /*20e60*/  LDL.LU R85, [R1+0x224] ;  /* 0x0002240001557983 */ /* 0x000ea80000300800 */
[----:B------:R-:W2:Y:S04]  /*20e70*/  LDL.LU R86, [R1+0x228] ;  /* 0x0002280001567983 */ /* 0x000ea80000300800 */
[----:B------:R-:W2:Y:S04]  /*20e80*/  LDL.LU R87, [R1+0x22c] ;  /* 0x00022c0001577983 */ /* 0x000ea80000300800 */
[----:B------:R-:W3:Y:S04]  /*20e90*/  LDL.LU R88, [R1+0x210] ;  /* 0x0002100001587983 */ /* 0x000ee80000300800 */
[----:B------:R-:W3:Y:S03]  /*20ea0*/  LDL.LU R89, [R1+0x214] ;  /* 0x0002140001597983 */ /* 0x000ee60000300800 */
[----:B------:R-:W-:Y:S01]  /*20eb0*/  IMAD.MOV.U32 R66, RZ, RZ, R72 ;  /* 0x000000ffff427224 */ /* 0x000fe200078e0048 */
[----:B------:R-:W3:Y:S01]  /*20ec0*/  LDL.LU R90, [R1+0x218] ;  /* 0x00021800015a7983 */ /* 0x000ee20000300800 */
[----:B------:R-:W-:-:S02]  /*20ed0*/  IMAD.MOV.U32 R67, RZ, RZ, R73 ;  /* 0x000000ffff437224 */ /* 0x000fc400078e0049 */
[----:B------:R-:W-:Y:S01]  /*20ee0*/  IMAD.MOV.U32 R62, RZ, RZ, R74 ;  /* 0x000000ffff3e7224 */ /* 0x000fe200078e004a */
[----:B------:R-:W3:Y:S01]  /*20ef0*/  LDL.LU R91, [R1+0x21c] ;  /* 0x00021c00015b7983 */ /* 0x000ee20000300800 */
[----:B------:R-:W-:Y:S02]  /*20f00*/  IMAD.MOV.U32 R63, RZ, RZ, R75 ;  /* 0x000000ffff3f7224 */ /* 0x000fe400078e004b */
[C---:B----4-:R-:W-:Y:S11]  /*20f10*/  HMMA.1688.F32.TF32 R72, R112.reuse, R24, R100 ;  /* 0x000000187048723c */ /* 0x050ff60000081064 */
[----:B------:R-:W-:Y:S11]  /*20f20*/  @!UPT UIADD3 URZ, URZ, URZ, URZ ;  /* 0x0000003f3f3ff290 */ /* 0x000ff6000fffe03f */
[----:B------:R-:W-:Y:S02]  /*20f30*/  @!UPT UIADD3 URZ, URZ, URZ, URZ ;  /* 0x0000003f3f3ff290 */ /* 0x000fe4000fffe03f */
[----:B-1----:R-:W-:Y:S02]  /*20f40*/  IMAD.MOV.U32 R38, RZ, RZ, R72 ;  /* 0x000000ffff267224 */ /* 0x002fe400078e0048 */
        /* <DEDUP_REMOVED lines=14> */
[----:B------:R-:W-:Y:S01]  /*21030*/  IMAD.MOV.U32 R79, RZ, RZ, R73 ;  /* 0x000000ffff4f7224 */ /* 0x000fe200078e0049 */
[----:B------:R-:W-:Y:S04]  /*21040*/  STL.64 [R1+0xe8], R74 ;  /* 0x0000e84a01007387 */ /* 0x000fe80000100a00 */
[----:B------:R-:W-:Y:S04]  /*21050*/  STL.64 [R1+0x1410], R78 ;  /* 0x0014104e01007387 */ /* 0x000fe80000100a00 */
[----:B------:R-:W-:Y:S04]  /*21060*/  STL.64 [R1+0x1408], R76 ;  /* 0x0014084c01007387 */ /* 0x000fe80000100a00 */
        /* <DEDUP_REMOVED lines=8> */
[----:B------:R-:W-:Y:S04]  /*210f0*/  STL.64 [R1+0x1398], R82 ;  /* 0x0013985201007387 */ /* 0x000fe80000100a00 */
[----:B------:R-:W-:Y:S04]  /*21100*/  STL.64 [R1+0x1390], R80 ;  /* 0x0013905001007387 */ /* 0x000fe80000100a00 */
[----:B------:R-:W4:Y:S04]  /*21110*/  LDL.LU R100, [R1+0x330] ;  /* 0x0003300001647983 */ /* 0x000f280000300800 */
[----:B------:R-:W4:Y:S04]  /*21120*/  LDL.LU R101, [R1+0x334] ;  /* 0x0003340001657983 */ /* 0x000f280000300800 */
[----:B------:R-:W4:Y:S04]  /*21130*/  LDL.LU R102, [R1+0x338] ;  /* 0x0003380001667983 */ /* 0x000f280000300800 */
[----:B------:R-:W4:Y:S01]  /*21140*/  LDL.LU R103, [R1+0x33c] ;  /* 0x00033c0001677983 */ /* 0x000f220000300800 */
[----:B------:R-:W-:Y:S01]  /*21150*/  IMAD.MOV.U32 R127, RZ, RZ, R107 ;  /* 0x000000ffff7f7224 */ /* 0x000fe200078e006b */
[C---:B--2---:R-:W-:Y:S11]  /*21160*/  HMMA.1688.F32.TF32 R84, R112.reuse, R40, R84 ;  /* 0x000000287054723c */ /* 0x044ff60000081054 */
[----:B------:R-:W-:Y:S11]  /*21170*/  @!UPT UIADD3 URZ, URZ, URZ, URZ ;  /* 0x0000003f3f3ff290 */ /* 0x000ff6000fffe03f */
[----:B------:R-:W-:Y:S01]  /*21180*/  @!UPT UIADD3 URZ, URZ, URZ, URZ ;  /* 0x0000003f3f3ff290 */ /* 0x000fe2000fffe03f */
[----:B------:R-:W-:Y:S04]  /*21190*/  STL.64 [R1+0x13a8], R86 ;  /* 0x0013a85601007387 */ /* 0x000fe80000100a00 */
[----:B------:R-:W-:Y:S04]  /*211a0*/  STL.64 [R1+0x13a0], R84 ;  /* 0x0013a05401007387 */ /* 0x000fe80000100a00 */
        /* <DEDUP_REMOVED lines=16> */
[----:B---3--:R-:W-:Y:S01]  /*212b0*/  HMMA.1688.F32.TF32 R88, R112, R44, R88 ;  /* 0x0000002c7058723c */ /* 0x008fe20000081058 */
[----:B------:R-:W-:-:S02]  /*212c0*/  IMAD.MOV.U32 R175, RZ, RZ, R144 ;  /* 0x000000ffffaf7224 */ /* 0x000fc400078e0090 */
[----:B------:R-:W-:Y:S02]  /*212d0*/  IMAD.MOV.U32 R174, RZ, RZ, R145 ;  /* 0x000000ffffae7224 */ /* 0x000fe400078e0091 */
[----:B------:R-:W-:Y:S02]  /*212e0*/  IMAD.MOV.U32 R173, RZ, RZ, R146 ;  /* 0x000000ffffad7224 */ /* 0x000fe400078e0092 */
[----:B------:R-:W-:Y:S11]  /*212f0*/  IMAD.MOV.U32 R172, RZ, RZ, R147 ;  /* 0x000000ffffac7224 */ /* 0x000ff600078e0093 */
[----:B------:R-:W-:Y:S05]  /*21300*/  @!UPT UIADD3 URZ, URZ, URZ, URZ ;  /* 0x0000003f3f3ff290 */ /* 0x000fea000fffe03f */
[----:B------:R-:W-:Y:S01]  /*21310*/  STL.64 [R1+0x13b8], R90 ;  /* 0x0013b85a01007387 */ /* 0x000fe20000100a00 */
[C---:B----4-:R-:W-:Y:S08]  /*21320*/  HMMA.1688.F32.TF32 R92, R112.reuse, R48, R92 ;  /* 0x00000030705c723c */ /* 0x050ff0000008105c */
[C---:B------:R-:W-:Y:S01]  /*21330*/  HMMA.1688.F32.TF32 R96, R112.reuse, R52, R96 ;  /* 0x000000347060723c */ /* 0x040fe20000081060 */
[----:B------:R1:W-:Y:S07]  /*21340*/  STL.64 [R1+0x13b0], R88 ;  /* 0x0013b05801007387 */ /* 0x0003ee0000100a00 */
[----:B------:R-:W-:Y:S07]  /*21350*/  HMMA.1688.F32.TF32 R100, R112, R56, R100 ;  /* 0x000000387064723c */ /* 0x000fee0000081064 */
[----:B------:R-:W-:Y:S04]  /*21360*/  STL.64 [R1+0x13c8], R94 ;  /* 0x0013c85e01007387 */ /* 0x000fe80000100a00 */
[----:B------:R-:W-:Y:S04]  /*21370*/  STL.64 [R1+0x13c0], R92 ;  /* 0x0013c05c01007387 */ /* 0x000fe80000100a00 */
[----:B------:R-:W-:Y:S04]  /*21380*/  STL.64 [R1+0x13d8], R98 ;  /* 0x0013d86201007387 */ /* 0x000fe80000100a00 */
[----:B------:R-:W-:Y:S04]  /*21390*/  STL.64 [R1+0x13d0], R96 ;  /* 0x0013d06001007387 */ /* 0x000fe80000100a00 */
[----:B------:R-:W-:Y:S04]  /*213a0*/  STL.64 [R1+0x1420], R102 ;  /* 0x0014206601007387 */ /* 0x000fe80000100a00 */
[----:B------:R-:W-:Y:S01]  /*213b0*/  STL.64 [R1+0x1418], R100 ;  /* 0x0014186401007387 */ /* 0x000fe20000100a00 */
        /* <DEDUP_REMOVED lines=23> */
[----:B------:R-:W-:Y:S02]  /*21530*/  IMAD.MOV.U32 R163, RZ, RZ, R136 ;  /* 0x000000ffffa37224 */ /* 0x000fe400078e0088 */
[----:B------:R-:W-:Y:S02]  /*21540*/  IMAD.MOV.U32 R218, RZ, RZ, R161 ;  /* 0x000000ffffda7224 */ /* 0x000fe400078e00a1 */
[----:B------:R-:W-:-:S02]  /*21550*/  IMAD.MOV.U32 R219, RZ, RZ, R160 ;  /* 0x000000ffffdb7224 */ /* 0x000fc400078e00a0 */
[----:B------:R-:W-:Y:S01]  /*21560*/  IMAD.MOV.U32 R161, RZ, RZ, R138 ;  /* 0x000000ffffa17224 */ /* 0x000fe200078e008a */
[----:B------:R-:W-:Y:S01]  /*21570*/  MOV R211, R152 ;  /* 0x0000009800d37202 */ /* 0x000fe20000000f00 */
        /* <DEDUP_REMOVED lines=8> */
[C---:B--2---:R-:W-:Y:S08]  /*21600*/  HMMA.1688.F32.TF32 R108, R112.reuse, R64, R108 ;  /* 0x00000040706c723c */ /* 0x044ff0000008106c */
[C---:B------:R-:W-:Y:S08]  /*21610*/  HMMA.1688.F32.TF32 R104, R112.reuse, R60, R104 ;  /* 0x0000003c7068723c */ /* 0x040ff00000081068 */
[----:B------:R-:W-:Y:S01]  /*21620*/  HMMA.1688.F32.TF32 R112, R112, R68, R116 ;  /* 0x000000447070723c */ /* 0x000fe20000081074 */
[----:B------:R-:W-:Y:S01]  /*21630*/  IMAD.MOV.U32 R220, RZ, RZ, R176 ;  /* 0x000000ffffdc7224 */ /* 0x000fe200078e00b0 */
[----:B------:R-:W-:Y:S01]  /*21640*/  MOV R221, R177 ;  /* 0x000000b100dd7202 */ /* 0x000fe20000000f00 */
[----:B------:R-:W-:-:S02]  /*21650*/  IMAD.MOV.U32 R222, RZ, RZ, R178 ;  /* 0x000000ffffde7224 */ /* 0x000fc400078e00b2 */
[----:B------:R-:W-:Y:S01]  /*21660*/  IMAD.MOV.U32 R223, RZ, RZ, R179 ;  /* 0x000000ffffdf7224 */ /* 0x000fe200078e00b3 */
[----:B------:R-:W-:Y:S01]  /*21670*/  LOP3.LUT R3, R2, 0x40, RZ, 0x3c, !PT ;  /* 0x0000004002037812 */ /* 0x000fe200078e3cff */
[----:B-1----:R-:W-:Y:S02]  /*21680*/  IMAD.MOV.U32 R88, RZ, RZ, R229 ;  /* 0x000000ffff587224 */ /* 0x002fe400078e00e5 */
[----:B------:R-:W-:Y:S02]  /*21690*/  IMAD.MOV.U32 R89, RZ, RZ, R230 ;  /* 0x000000ffff597224 */ /* 0x000fe400078e00e6 */
[----:B------:R-:W-:Y:S02]  /*216a0*/  IMAD.MOV.U32 R90, RZ, RZ, R231 ;  /* 0x000000ffff5a7224 */ /* 0x000fe400078e00e7 */
[----:B------:R-:W-:Y:S02]  /*216b0*/  IMAD.MOV.U32 R91, RZ, RZ, R224 ;  /* 0x000000ffff5b7224 */ /* 0x000fe400078e00e0 */
[----:B------:R-:W-:Y:S01]  /*216c0*/  IMAD.MOV.U32 R84, RZ, RZ, R225 ;  /* 0x000000ffff547224 */ /* 0x000fe200078e00e1 */
[----:B------:R-:W-:Y:S04]  /*216d0*/  STL.64 [R1+0x1430], R106 ;  /* 0x0014306a01007387 */ /* 0x000fe80000100a00 */
[----:B------:R-:W-:Y:S04]  /*216e0*/  STL.64 [R1+0x1428], R104 ;  /* 0x0014286801007387 */ /* 0x000fe80000100a00 */
        /* <DEDUP_REMOVED lines=60> */
[----:B------:R-:W4:Y:S04]  /*21ab0*/  LDL.LU R231, [R1+0x1514] ;  /* 0x0015140001e77983 */ /* 0x000f280000300800 */
[----:B------:R-:W4:Y:S04]  /*21ac0*/  LDL.LU R224, [R1+0x1510] ;  /* 0x0015100001e07983 */ /* 0x000f280000300800 */
[----:B------:R-:W4:Y:S04]  /*21ad0*/  LDL.LU R225, [R1+0x150c] ;  /* 0x00150c0001e17983 */ /* 0x000f280000300800 */
[----:B------:R-:W4:Y:S04]  /*21ae0*/  LDL.LU R226, [R1+0x1508] ;  /* 0x0015080001e27983 */ /* 0x000f280000300800 */
[----:B------:R-:W4:Y:S01]  /*21af0*/  LDL.LU R227, [R1+0x1504] ;  /* 0x0015040001e37983 */ /* 0x000f220000300800 */
[C---:B------:R-:W-:Y:S03]  /*21b00*/  HMMA.1688.F32.TF32 R120, R180.reuse, R8, R120 ;  /* 0x00000008b478723c */ /* 0x040fe60000081078 */
[----:B------:R-:W-:Y:S04]  /*21b10*/  LDS R116, [R3+0x22080] ;  /* 0x0220800003747984 */ /* 0x000fe80000000800 */
[----:B------:R-:W-:Y:S01]  /*21b20*/  LDS R118, [R3+0x22480] ;  /* 0x0224800003767984 */ /* 0x000fe20000000800 */
[C---:B------:R-:W-:Y:S03]  /*21b30*/  HMMA.1688.F32.TF32 R124, R180.reuse, R12, R124 ;  /* 0x0000000cb47c723c */ /* 0x040fe6000008107c */
[----:B------:R-:W-:Y:S04]  /*21b40*/  LDS R117, [R0+0x22080] ;  /* 0x0220800000757984 */ /* 0x000fe80000000800 */
[----:B------:R-:W1:Y:S01]  /*21b50*/  LDS R119, [R0+0x22480] ;  /* 0x0224800000777984 */ /* 0x000e620000000800 */
[C---:B------:R-:W-:Y:S08]  /*21b60*/  HMMA.1688.F32.TF32 R148, R180.reuse, R36, R148 ;  /* 0x00000024b494723c */ /* 0x040ff00000081094 */
[C---:B------:R-:W-:Y:S08]  /*21b70*/  HMMA.1688.F32.TF32 R156, R180.reuse, R44, R156 ;  /* 0x0000002cb49c723c */ /* 0x040ff0000008109c */
[C---:B------:R-:W-:Y:S08]  /*21b80*/  HMMA.1688.F32.TF32 R160, R180.reuse, R48, R160 ;  /* 0x00000030b4a0723c */ /* 0x040ff000000810a0 */
[C---:B------:R-:W-:Y:S08]  /*21b90*/  HMMA.1688.F32.TF32 R164, R180.reuse, R52, R164 ;  /* 0x00000034b4a4723c */ /* 0x040ff000000810a4 */
[C---:B------:R-:W-:Y:S08]  /*21ba0*/  HMMA.1688.F32.TF32 R172, R180.reuse, R60, R172 ;  /* 0x0000003cb4ac723c */ /* 0x040ff000000810ac */
[C---:B--2---:R-:W-:Y:S08]  /*21bb0*/  HMMA.1688.F32.TF32 R144, R180.reuse, R32, R144 ;  /* 0x00000020b490723c */ /* 0x044ff00000081090 */
[C---:B---3--:R-:W-:Y:S08]  /*21bc0*/  HMMA.1688.F32.TF32 R140, R180.reuse, R28, R140 ;  /* 0x0000001cb48c723c */ /* 0x048ff0000008108c */
[C---:B----4-:R-:W-:Y:S08]  /*21bd0*/  HMMA.1688.F32.TF32 R132, R180.reuse, R20, R132 ;  /* 0x00000014b484723c */ /* 0x050ff00000081084 */
[C---:B------:R-:W-:Y:S08]  /*21be0*/  HMMA.1688.F32.TF32 R128, R180.reuse, R16, R128 ;  /* 0x00000010b480723c */ /* 0x040ff00000081080 */
[C---:B------:R-:W-:Y:S08]  /*21bf0*/  HMMA.1688.F32.TF32 R136, R180.reuse, R24, R136 ;  /* 0x00000018b488723c */ /* 0x040ff00000081088 */
[C---:B------:R-:W-:Y:S08]  /*21c00*/  HMMA.1688.F32.TF32 R152, R180.reuse, R40, R152 ;  /* 0x00000028b498723c */ /* 0x040ff00000081098 */
[----:B------:R-:W-:Y:S01]  /*21c10*/  HMMA.1688.F32.TF32 R168, R180, R56, R168 ;  /* 0x00000038b4a8723c */ /* 0x000fe200000810a8 */
        /* <DEDUP_REMOVED lines=9> */
[----:B------:R-:W2:Y:S01]  /*21cb0*/  LDL.LU R235, [R1+0x1500] ;  /* 0x0015000001eb7983 */ /* 0x000ea20000300800 */
[----:B------:R-:W-:-:S03]  /*21cc0*/  MOV R76, R245 ;  /* 0x000000f5004c7202 */ /* 0x000fc60000000f00 */
[----:B------:R-:W3:Y:S01]  /*21cd0*/  LDL.LU R4, [R1+0x14fc] ;  /* 0x0014fc0001047983 */ /* 0x000ee20000300800 */
[----:B------:R-:W-:-:S03]  /*21ce0*/  IMAD.MOV.U32 R77, RZ, RZ, R246 ;  /* 0x000000ffff4d7224 */ /* 0x000fc600078e00f6 */
[----:B------:R-:W3:Y:S01]  /*21cf0*/  LDL.LU R5, [R1+0x14f8] ;  /* 0x0014f80001057983 */ /* 0x000ee20000300800 */
[----:B------:R-:W-:-:S03]  /*21d00*/  IMAD.MOV.U32 R78, RZ, RZ, R247 ;  /* 0x000000ffff4e7224 */ /* 0x000fc600078e00f7 */
[----:B------:R-:W3:Y:S01]  /*21d10*/  LDL.LU R6, [R1+0x14f4] ;  /* 0x0014f40001067983 */ /* 0x000ee20000300800 */
[----:B------:R-:W-:-:S03]  /*21d20*/  IMAD.MOV.U32 R79, RZ, RZ, R240 ;  /* 0x000000ffff4f7224 */ /* 0x000fc600078e00f0 */
[----:B------:R-:W4:Y:S04]  /*21d30*/  LDL.LU R244, [R1+0x14f0] ;  /* 0x0014f00001f47983 */ /* 0x000f280000300800 */
[----:B------:R-:W4:Y:S04]  /*21d40*/  LDL.LU R245, [R1+0x14ec] ;  /* 0x0014ec0001f57983 */ /* 0x000f280000300800 */
[----:B------:R-:W4:Y:S04]  /*21d50*/  LDL.LU R246, [R1+0x14e8] ;  /* 0x0014e80001f67983 */ /* 0x000f280000300800 */
[----:B------:R-:W4:Y:S04]  /*21d60*/  LDL.LU R247, [R1+0x14e4] ;  /* 0x0014e40001f77983 */ /* 0x000f280000300800 */
[----:B------:R-:W2:Y:S01]  /*21d70*/  LDL.LU R240, [R1+0x14e0] ;  /* 0x0014e00001f07983 */ /* 0x000ea20000300800 */
[----:B------:R-:W-:-:S03]  /*21d80*/  IMAD.MOV.U32 R248, RZ, RZ, R10 ;  /* 0x000000fffff87224 */ /* 0x000fc600078e000a */
[----:B------:R-:W2:Y:S01]  /*21d90*/  LDL.LU R241, [R1+0x14dc] ;  /* 0x0014dc0001f17983 */ /* 0x000ea20000300800 */
[----:B------:R-:W-:-:S03]  /*21da0*/  IMAD.MOV.U32 R249, RZ, RZ, R11 ;  /* 0x000000fffff97224 */ /* 0x000fc600078e000b */
[----:B------:R-:W2:Y:S01]  /*21db0*/  LDL.LU R242, [R1+0x14d8] ;  /* 0x0014d80001f27983 */ /* 0x000ea20000300800 */
[----:B------:R-:W-:-:S03]  /*21dc0*/  IMAD.MOV.U32 R250, RZ, RZ, R14 ;  /* 0x000000fffffa7224 */ /* 0x000fc600078e000e */
[----:B------:R-:W2:Y:S01]  /*21dd0*/  LDL.LU R243, [R1+0x14d4] ;  /* 0x0014d40001f37983 */ /* 0x000ea20000300800 */
[----:B------:R-:W-:Y:S03]  /*21de0*/  HMMA.1688.F32.TF32 R176, R180, R64, R176 ;  /* 0x00000040b4b0723c */ /* 0x000fe600000810b0 */
[----:B------:R-:W3:Y:S01]  /*21df0*/  LDL.LU R7, [R1+0x14d0] ;  /* 0x0014d00001077983 */ /* 0x000ee20000300800 */
[----:B------:R-:W-:-:S03]  /*21e00*/  IMAD.MOV.U32 R251, RZ, RZ, R15 ;  /* 0x000000fffffb7224 */ /* 0x000fc600078e000f */
[----:B------:R-:W2:Y:S01]  /*21e10*/  LDL.LU R10, [R1+0x14cc] ;  /* 0x0014cc00010a7983 */ /* 0x000ea20000300800 */
[----:B------:R-:W-:Y:S03]  /*21e20*/  HMMA.1688.F32.TF32 R180, R180, R68, R192 ;  /* 0x00000044b4b4723c */ /* 0x000fe600000810c0 */
[----:B------:R-:W-:Y:S04]  /*21e30*/  LDS R192, [R2+0x22800] ;  /* 0x0228000002c07984 */ /* 0x000fe80000000800 */
[----:B------:R-:W-:Y:S04]  /*21e40*/  LDS R194, [R2+0x22c00] ;  /* 0x022c000002c27984 */ /* 0x000fe80000000800 */
[----:B------:R-:W-:Y:S04]  /*21e50*/  LDS R193, [R252+0x22800] ;  /* 0x02280000fcc17984 */ /* 0x000fe80000000800 */
[----:B------:R-:W1:Y:S02]  /*21e60*/  LDS R195, [R252+0x22c00] ;  /* 0x022c0000fcc37984 */ /* 0x000e640000000800 */
[C---:B-1----:R-:W-:Y:S02]  /*21e70*/  HMMA.1688.F32.TF32 R208, R116.reuse, R28, R208 ;  /* 0x0000001c74d0723c */ /* 0x042fe400000810d0 */
[----:B------:R-:W2:Y:S04]  /*21e80*/  LDL.LU R11, [R1+0x14c8] ;  /* 0x0014c800010b7983 */ /* 0x000ea80000300800 */
[----:B------:R-:W2:Y:S02]  /*21e90*/  LDL.LU R14, [R1+0x14c4] ;  /* 0x0014c400010e7983 */ /* 0x000ea40000300800 */
[----:B------:R-:W-:Y:S02]  /*21ea0*/  HMMA.1688.F32.TF32 R204, R116, R24, R204 ;  /* 0x0000001874cc723c */ /* 0x000fe400000810cc */
[----:B------:R-:W2:Y:S06]  /*21eb0*/  LDL.LU R15, [R1+0x14c0] ;  /* 0x0014c000010f7983 */ /* 0x000eac0000300800 */
[C---:B------:R-:W-:Y:S08]  /*21ec0*/  HMMA.1688.F32.TF32 R80, R192.reuse, R18, R80 ;  /* 0x00000012c050723c */ /* 0x040ff00000081050 */
[----:B------:R-:W-:Y:S08]  /*21ed0*/  HMMA.1688.F32.TF32 R72, R192, R26, R72 ;  /* 0x0000001ac048723c */ /* 0x000ff00000081048 */
[C---:B------:R-:W-:Y:S08]  /*21ee0*/  HMMA.1688.F32.TF32 R220, R116.reuse, R40, R220 ;  /* 0x0000002874dc723c */ /* 0x040ff000000810dc */
[----:B------:R-:W-:Y:S01]  /*21ef0*/  IMAD.MOV.U32 R29, RZ, RZ, R80 ;  /* 0x000000ffff1d7224 */ /* 0x000fe200078e0050 */
[----:B------:R-:W-:Y:S01]  /*21f00*/  HMMA.1688.F32.TF32 R224, R116, R44, R224 ;  /* 0x0000002c74e0723c */ /* 0x000fe200000810e0 */
[----:B------:R-:W-:Y:S01]  /*21f10*/  IMAD.MOV.U32 R28, RZ, RZ, R81 ;  /* 0x000000ffff1c7224 */ /* 0x000fe200078e0051 */
[----:B------:R-:W2:Y:S01]  /*21f20*/  LDL.LU R80, [R1+0x70] ;  /* 0x0000700001507983 */ /* 0x000ea20000300800 */
[----:B------:R-:W-:-:S02]  /*21f30*/  IMAD.MOV.U32 R25, RZ, RZ, R82 ;  /* 0x000000ffff197224 */ /* 0x000fc400078e0052 */
[----:B------:R-:W-:Y:S01]  /*21f40*/  IMAD.MOV.U32 R24, RZ, RZ, R83 ;  /* 0x000000ffff187224 */ /* 0x000fe200078e0053 */
[----:B------:R-:W2:Y:S01]  /*21f50*/  LDL.LU R81, [R1+0x74] ;  /* 0x0000740001517983 */ /* 0x000ea20000300800 */
[----:B------:R-:W-:Y:S01]  /*21f60*/  IMAD.MOV.U32 R45, RZ, RZ, R72 ;  /* 0x000000ffff2d7224 */ /* 0x000fe200078e0048 */
[----:B------:R-:W-:Y:S01]  /*21f70*/  MOV R41, R74 ;  /* 0x0000004a00297202 */ /* 0x000fe20000000f00 */
[----:B------:R-:W-:Y:S01]  /*21f80*/  IMAD.MOV.U32 R44, RZ, RZ, R73 ;  /* 0x000000ffff2c7224 */ /* 0x000fe200078e0049 */
[----:B------:R-:W2:Y:S01]  /*21f90*/  LDL.LU R82, [R1+0x78] ;  /* 0x0000780001527983 */ /* 0x000ea20000300800 */
[----:B------:R-:W-:Y:S02]  /*21fa0*/  IMAD.MOV.U32 R40, RZ, RZ, R75 ;  /* 0x000000ffff287224 */ /* 0x000fe400078e004b */
[----:B------:R-:W-:Y:S01]  /*21fb0*/  HMMA.1688.F32.TF32 R72, R192, R30, R248 ;  /* 0x0000001ec048723c */ /* 0x000fe200000810f8 */
[----:B------:R-:W2:Y:S04]  /*21fc0*/  LDL.LU R83, [R1+0x7c] ;  /* 0x00007c0001537983 */ /* 0x000ea80000300800 */
[----:B------:R-:W2:Y:S02]  /*21fd0*/  LDL.LU R248, [R1] ;  /* 0x0000000001f87983 */ /* 0x000ea40000300800 */
[----:B------:R-:W-:-:S02]  /*21fe0*/  IMAD.MOV.U32 R250, RZ, RZ, R34 ;  /* 0x000000fffffa7224 */ /* 0x000fc400078e0022 */
[----:B------:R-:W2:Y:S01]  /*21ff0*/  LDL.LU R249, [R1+0x4] ;  /* 0x0000040001f97983 */ /* 0x000ea20000300800 */
[----:B------:R-:W-:-:S03]  /*22000*/  IMAD.MOV.U32 R251, RZ, RZ, R35 ;  /* 0x000000fffffb7224 */ /* 0x000fc600078e0023 */
[----:B------:R-:W2:Y:S04]  /*22010*/  LDL.LU R34, [R1+0x14bc] ;  /* 0x0014bc0001227983 */ /* 0x000ea80000300800 */
        /* <DEDUP_REMOVED lines=17> */
[----:B------:R-:W3:Y:S01]  /*22130*/  LDL.LU R34, [R1+0x14b0] ;  /* 0x0014b00001227983 */ /* 0x000ee20000300800 */
[----:B------:R-:W-:Y:S03]  /*22140*/  HMMA.1688.F32.TF32 R84, R192, R14, R84 ;  /* 0x0000000ec054723c */ /* 0x000fe60000081054 */
        /* <DEDUP_REMOVED lines=9> */
[C---:B------:R-:W-:Y:S07]  /*221e0*/  HMMA.1688.F32.TF32 R232, R116.reuse, R52, R232 ;  /* 0x0000003474e8723c */ /* 0x040fee00000810e8 */
[----:B------:R-:W-:Y:S01]  /*221f0*/  IMAD.MOV.U32 R53, RZ, RZ, R72 ;  /* 0x000000ffff357224 */ /* 0x000fe200078e0048 */
[----:B------:R-:W-:Y:S01]  /*22200*/  HMMA.1688.F32.TF32 R228, R116, R48, R228 ;  /* 0x0000003074e4723c */ /* 0x000fe200000810e4 */
[----:B------:R-:W-:-:S06]  /*22210*/  IMAD.MOV.U32 R52, RZ, RZ, R73 ;  /* 0x000000ffff347224 */ /* 0x000fcc00078e0049 */
[----:B------:R-:W-:Y:S01]  /*22220*/  IMAD.MOV.U32 R49, RZ, RZ, R74 ;  /* 0x000000ffff317224 */ /* 0x000fe200078e004a */
[----:B------:R-:W-:Y:S01]  /*22230*/  HMMA.1688.F32.TF32 R200, R116, R20, R200 ;  /* 0x0000001474c8723c */ /* 0x000fe200000810c8 */
[----:B------:R-:W-:-:S06]  /*22240*/  IMAD.MOV.U32 R48, RZ, RZ, R75 ;  /* 0x000000ffff307224 */ /* 0x000fcc00078e004b */
[----:B------:R-:W-:Y:S02]  /*22250*/  IMAD.MOV.U32 R21, RZ, RZ, R84 ;  /* 0x000000ffff157224 */ /* 0x000fe400078e0054 */
[----:B------:R-:W-:Y:S02]  /*22260*/  IMAD.MOV.U32 R20, RZ, RZ, R85 ;  /* 0x000000ffff147224 */ /* 0x000fe400078e0055 */
[----:B------:R-:W-:Y:S02]  /*22270*/  IMAD.MOV.U32 R84, RZ, RZ, R38 ;  /* 0x000000ffff547224 */ /* 0x000fe400078e0026 */
[----:B------:R-:W-:Y:S02]  /*22280*/  IMAD.MOV.U32 R85, RZ, RZ, R50 ;  /* 0x000000ffff557224 */ /* 0x000fe400078e0032 */
[----:B--2---:R-:W-:Y:S02]  /*22290*/  IMAD.MOV.U32 R110, RZ, RZ, R35 ;  /* 0x000000ffff6e7224 */ /* 0x004fe400078e0023 */
[----:B---3--:R-:W-:-:S02]  /*222a0*/  IMAD.MOV.U32 R109, RZ, RZ, R34 ;  /* 0x000000ffff6d7224 */ /* 0x008fc400078e0022 */
[----:B------:R-:W2:Y:S04]  /*222b0*/  LDL.LU R34, [R1+0x14ac] ;  /* 0x0014ac0001227983 */ /* 0x000ea80000300800 */
[----:B------:R-:W2:Y:S04]  /*222c0*/  LDL.LU R35, [R1+0x14a8] ;  /* 0x0014a80001237983 */ /* 0x000ea80000300800 */
[----:B------:R-:W3:Y:S04]  /*222d0*/  LDL.LU R111, [R1+0x5c] ;  /* 0x00005c00016f7983 */ /* 0x000ee80000300800 */
[----:B------:R-:W3:Y:S04]  /*222e0*/  LDL.LU R72, [R1+0x10] ;  /* 0x0000100001487983 */ /* 0x000ee80000300800 */
[----:B------:R-:W3:Y:S04]  /*222f0*/  LDL.LU R73, [R1+0x14] ;  /* 0x0000140001497983 */ /* 0x000ee80000300800 */
[----:B------:R-:W3:Y:S04]  /*22300*/  LDL.LU R74, [R1+0x18] ;  /* 0x00001800014a7983 */ /* 0x000ee80000300800 */
[----:B------:R-:W3:Y:S04]  /*22310*/  LDL.LU R75, [R1+0x1c] ;  /* 0x00001c00014b7983 */ /* 0x000ee80000300800 */
[----:B------:R-:W3:Y:S04]  /*22320*/  LDL.LU R38, [R1+0x14a4] ;  /* 0x0014a40001267983 */ /* 0x000ee80000300800 */
[----:B------:R-:W4:Y:S01]  /*22330*/  LDL.LU R50, [R1+0x14a0] ;  /* 0x0014a00001327983 */ /* 0x000f220000300800 */
[----:B------:R-:W-:Y:S08]  /*22340*/  HMMA.1688.F32.TF32 R88, R192, R10, R88 ;  /* 0x0000000ac058723c */ /* 0x000ff00000081058 */
[C---:B------:R-:W-:Y:S07]  /*22350*/  HMMA.1688.F32.TF32 R196, R116.reuse, R16, R196 ;  /* 0x0000001074c4723c */ /* 0x040fee00000810c4 */
[----:B------:R-:W-:Y:S01]  /*22360*/  IMAD.MOV.U32 R17, RZ, RZ, R86 ;  /* 0x000000ffff117224 */ /* 0x000fe200078e0056 */
[----:B------:R-:W-:Y:S01]  /*22370*/  HMMA.1688.F32.TF32 R188, R116, R12, R188 ;  /* 0x0000000c74bc723c */ /* 0x000fe200000810bc */
[----:B------:R-:W-:-:S02]  /*22380*/  IMAD.MOV.U32 R16, RZ, RZ, R87 ;  /* 0x000000ffff107224 */ /* 0x000fc400078e0057 */
[----:B------:R-:W-:Y:S02]  /*22390*/  IMAD.MOV.U32 R86, RZ, RZ, R70 ;  /* 0x000000ffff567224 */ /* 0x000fe400078e0046 */
[----:B------:R-:W4:Y:S01]  /*223a0*/  LDL.LU R70, [R1+0x149c] ;  /* 0x00149c0001467983 */ /* 0x000f220000300800 */
[----:B------:R-:W-:Y:S02]  /*223b0*/  IMAD.MOV.U32 R87, RZ, RZ, R71 ;  /* 0x000000ffff577224 */ /* 0x000fe400078e0047 */
[----:B------:R-:W-:Y:S01]  /*223c0*/  IMAD.MOV.U32 R13, RZ, RZ, R88 ;  /* 0x000000ffff0d7224 */ /* 0x000fe200078e0058 */
[----:B------:R-:W-:Y:S01]  /*223d0*/  HMMA.1688.F32.TF32 R184, R116, R8, R184 ;  /* 0x0000000874b8723c */ /* 0x000fe200000810b8 */
[----:B------:R-:W-:Y:S01]  /*223e0*/  IMAD.MOV.U32 R12, RZ, RZ, R89 ;  /* 0x000000ffff0c7224 */ /* 0x000fe200078e0059 */
[----:B------:R-:W4:Y:S01]  /*223f0*/  LDL.LU R71, [R1+0x1498] ;  /* 0x0014980001477983 */ /* 0x000f220000300800 */
[----:B------:R-:W-:Y:S02]  /*22400*/  IMAD.MOV.U32 R88, RZ, RZ, R66 ;  /* 0x000000ffff587224 */ /* 0x000fe400078e0042 */
[----:B------:R-:W-:Y:S01]  /*22410*/  IMAD.MOV.U32 R89, RZ, RZ, R67 ;  /* 0x000000ffff597224 */ /* 0x000fe200078e0043 */
[----:B------:R-:W4:Y:S01]  /*22420*/  LDL.LU R66, [R1+0x1494] ;  /* 0x0014940001427983 */ /* 0x000f220000300800 */
[----:B------:R-:W-:Y:S01]  /*22430*/  IMAD.MOV.U32 R9, RZ, RZ, R90 ;  /* 0x000000ffff097224 */ /* 0x000fe200078e005a */
[----:B------:R-:W-:Y:S01]  /*22440*/  MOV R8, R91 ;  /* 0x0000005b00087202 */ /* 0x000fe20000000f00 */
[----:B------:R-:W-:Y:S01]  /*22450*/  IMAD.MOV.U32 R90, RZ, RZ, R62 ;  /* 0x000000ffff5a7224 */ /* 0x000fe200078e003e */
[----:B------:R-:W4:Y:S01]  /*22460*/  LDL.LU R67, [R1+0x1490] ;  /* 0x0014900001437983 */ /* 0x000f220000300800 */
[----:B------:R-:W-:-:S02]  /*22470*/  IMAD.MOV.U32 R91, RZ, RZ, R63 ;  /* 0x000000ffff5b7224 */ /* 0x000fc400078e003f */
[----:B------:R-:W-:Y:S01]  /*22480*/  IMAD.MOV.U32 R92, RZ, RZ, R58 ;  /* 0x000000ffff5c7224 */ /* 0x000fe200078e003a */
[----:B------:R-:W4:Y:S01]  /*22490*/  LDL.LU R62, [R1+0x148c] ;  /* 0x00148c00013e7983 */ /* 0x000f220000300800 */
[----:B------:R-:W-:-:S03]  /*224a0*/  IMAD.MOV.U32 R93, RZ, RZ, R59 ;  /* 0x000000ffff5d7224 */ /* 0x000fc600078e003b */
[----:B------:R-:W4:Y:S01]  /*224b0*/  LDL.LU R63, [R1+0x1488] ;  /* 0x00148800013f7983 */ /* 0x000f220000300800 */
[----:B------:R-:W-:-:S03]  /*224c0*/  IMAD.MOV.U32 R94, RZ, RZ, R54 ;  /* 0x000000ffff5e7224 */ /* 0x000fc600078e0036 */
[----:B------:R-:W4:Y:S01]  /*224d0*/  LDL.LU R58, [R1+0x1484] ;  /* 0x00148400013a7983 */ /* 0x000f220000300800 */
[----:B------:R-:W-:-:S03]  /*224e0*/  IMAD.MOV.U32 R95, RZ, RZ, R55 ;  /* 0x000000ffff5f7224 */ /* 0x000fc600078e0037 */
[----:B------:R-:W4:Y:S01]  /*224f0*/  LDL.LU R59, [R1+0x1480] ;  /* 0x00148000013b7983 */ /* 0x000f220000300800 */
[----:B------:R-:W-:-:S03]  /*22500*/  MOV R98, R39 ;  /* 0x0000002700627202 */ /* 0x000fc60000000f00 */
[----:B------:R-:W4:Y:S04]  /*22510*/  LDL.LU R54, [R1+0x147c] ;  /* 0x00147c0001367983 */ /* 0x000f280000300800 */
[----:B------:R-:W4:Y:S01]  /*22520*/  LDL.LU R55, [R1+0x1478] ;  /* 0x0014780001377983 */ /* 0x000f220000300800 */
[----:B------:R-:W-:Y:S01]  /*22530*/  HMMA.1688.F32.TF32 R240, R116, R60, R240 ;  /* 0x0000003c74f0723c */ /* 0x000fe200000810f0 */
[----:B------:R-:W-:-:S07]  /*22540*/  IMAD.MOV.U32 R99, RZ, RZ, R42 ;  /* 0x000000ffff637224 */ /* 0x000fce00078e002a */
[----:B------:R-:W-:Y:S08]  /*22550*/  HMMA.1688.F32.TF32 R236, R116, R56, R236 ;  /* 0x0000003874ec723c */ /* 0x000ff000000810ec */
[----:B--2---:R-:W-:Y:S01]  /*22560*/  HMMA.1688.F32.TF32 R80, R192, R34, R80 ;  /* 0x00000022c050723c */ /* 0x004fe20000081050 */
[----:B---3--:R-:W-:Y:S02]  /*22570*/  IMAD.MOV.U32 R97, RZ, RZ, R38 ;  /* 0x000000ffff617224 */ /* 0x008fe400078e0026 */
[----:B----4-:R-:W-:-:S02]  /*22580*/  IMAD.MOV.U32 R96, RZ, RZ, R50 ;  /* 0x000000ffff607224 */ /* 0x010fc400078e0032 */
[----:B------:R-:W2:Y:S11]  /*22590*/  LDL.LU R50, [R1+0x1474] ;  /* 0x0014740001327983 */ /* 0x000eb60000300800 */
[----:B------:R-:W-:Y:S08]  /*225a0*/  @!UPT UIADD3 URZ, URZ, URZ, URZ ;  /* 0x0000003f3f3ff290 */ /* 0x000ff0000fffe03f */
[----:B------:R-:W-:Y:S01]  /*225b0*/  IMAD.MOV.U32 R61, RZ, RZ, R80 ;  /* 0x000000ffff3d7224 */ /* 0x000fe200078e0050 */
[----:B------:R-:W3:Y:S01]  /*225c0*/  LDL.LU R38, [R1+0x1470] ;  /* 0x0014700001267983 */ /* 0x000ee20000300800 */
[----:B------:R-:W-:-:S03]  /*225d0*/  IMAD.MOV.U32 R80, RZ, RZ, R43 ;  /* 0x000000ffff507224 */ /* 0x000fc600078e002b */
[----:B------:R-:W3:Y:S01]  /*225e0*/  LDL.LU R39, [R1+0x146c] ;  /* 0x00146c0001277983 */ /* 0x000ee20000300800 */
[----:B------:R-:W-:-:S03]  /*225f0*/  IMAD.MOV.U32 R60, RZ, RZ, R81 ;  /* 0x000000ffff3c7224 */ /* 0x000fc600078e0051 */
[----:B------:R-:W4:Y:S01]  /*22600*/  LDL.LU R42, [R1+0x1468] ;  /* 0x00146800012a7983 */ /* 0x000f220000300800 */
[----:B------:R-:W-:Y:S01]  /*22610*/  IMAD.MOV.U32 R57, RZ, RZ, R82 ;  /* 0x000000ffff397224 */ /* 0x000fe200078e0052 */
[----:B------:R-:W-:Y:S01]  /*22620*/  MOV R56, R83 ;  /* 0x0000005300387202 */ /* 0x000fe20000000f00 */
[----:B------:R-:W-:Y:S01]  /*22630*/  IMAD.MOV.U32 R81, RZ, RZ, R51 ;  /* 0x000000ffff517224 */ /* 0x000fe200078e0033 */
[----:B------:R-:W4:Y:S01]  /*22640*/  LDL.LU R43, [R1+0x1464] ;  /* 0x00146400012b7983 */ /* 0x000f220000300800 */
[----:B------:R-:W-:Y:S02]  /*22650*/  IMAD.MOV.U32 R82, RZ, RZ, R46 ;  /* 0x000000ffff527224 */ /* 0x000fe400078e002e */
[----:B------:R-:W-:Y:S01]  /*22660*/  IMAD.MOV.U32 R83, RZ, RZ, R47 ;  /* 0x000000ffff537224 */ /* 0x000fe200078e002f */
[----:B------:R-:W2:Y:S04]  /*22670*/  LDL.LU R51, [R1+0x1460] ;  /* 0x0014600001337983 */ /* 0x000ea80000300800 */
[----:B------:R-:W2:Y:S04]  /*22680*/  LDL.LU R46, [R1+0x145c] ;  /* 0x00145c00012e7983 */ /* 0x000ea80000300800 */
[----:B------:R-:W2:Y:S01]  /*22690*/  LDL.LU R47, [R1+0x1458] ;  /* 0x00145800012f7983 */ /* 0x000ea20000300800 */
[C---:B------:R-:W-:Y:S08]  /*226a0*/  HMMA.1688.F32.TF32 R248, R192.reuse, R62, R248 ;  /* 0x0000003ec0f8723c */ /* 0x040ff000000810f8 */
[C---:B------:R-:W-:Y:S08]  /*226b0*/  HMMA.1688.F32.TF32 R72, R192.reuse, R58, R72 ;  /* 0x0000003ac048723c */ /* 0x040ff00000081048 */
[C---:B------:R-:W-:Y:S08]  /*226c0*/  HMMA.1688.F32.TF32 R76, R192.reuse, R54, R76 ;  /* 0x00000036c04c723c */ /* 0x040ff0000008104c */
[C---:B---3--:R-:W-:Y:S08]  /*226d0*/  HMMA.1688.F32.TF32 R112, R192.reuse, R38, R112 ;  /* 0x00000026c070723c */ /* 0x048ff00000081070 */
[C---:B----4-:R-:W-:Y:S08]  /*226e0*/  HMMA.1688.F32.TF32 R108, R192.reuse, R42, R108 ;  /* 0x0000002ac06c723c */ /* 0x050ff0000008106c */
[C---:B--2---:R-:W-:Y:S08]  /*226f0*/  HMMA.1688.F32.TF32 R100, R192.reuse, R50, R100 ;  /* 0x00000032c064723c */ /* 0x044ff00000081064 */
[----:B------:R-:W-:Y:S01]  /*22700*/  HMMA.1688.F32.TF32 R104, R192, R46, R104 ;  /* 0x0000002ec068723c */ /* 0x000fe20000081068 */
        /* <DEDUP_REMOVED lines=8> */
[----:B------:R-:W-:Y:S04]  /*22790*/  STL.64 [R1+0x3b0], R104 ;  /* 0x0003b06801007387 */ /* 0x000fe80000100a00 */
[----:B------:R1:W-:Y:S04]  /*227a0*/  STL.64 [R1+0x3b8], R106 ;  /* 0x0003b86a01007387 */ /* 0x0003e80000100a00 */
[----:B-1----:R-:W4:Y:S04]  /*227b0*/  LDL.LU.64 R106, [R1+0x1430] ;  /* 0x00143000016a7983 */ /* 0x002f280000300a00 */
        /* <DEDUP_REMOVED lines=28> */
[C---:B--2---:R-:W-:Y:S08]  /*22980*/  HMMA.1688.F32.TF32 R72, R192.reuse, R70, R72 ;  /* 0x00000046c048723c */ /* 0x044ff00000081048 */
[----:B---3--:R-:W-:Y:S01]  /*22990*/  HMMA.1688.F32.TF32 R248, R192, R66, R248 ;  /* 0x00000042c0f8723c */ /* 0x008fe200000810f8 */
[----:B------:R-:W-:Y:S04]  /*229a0*/  LDS R192, [R2+0x22880] ;  /* 0x0228800002c07984 */ /* 0x000fe80000000800 */
[----:B------:R-:W-:Y:S04]  /*229b0*/  LDS R194, [R2+0x22c80] ;  /* 0x022c800002c27984 */ /* 0x000fe80000000800 */
[----:B------:R-:W-:Y:S04]  /*229c0*/  LDS R193, [R252+0x22880] ;  /* 0x02288000fcc17984 */ /* 0x000fe80000000800 */
[----:B------:R-:W1:Y:S10]  /*229d0*/  LDS R195, [R252+0x22c80] ;  /* 0x022c8000fcc37984 */ /* 0x000e740000000800 */
[----:B------:R2:W-:Y:S04]  /*229e0*/  STL.64 [R1+0x360], R248 ;  /* 0x000360f801007387 */ /* 0x0005e80000100a00 */
[----:B------:R3:W-:Y:S01]  /*229f0*/  STL.64 [R1+0x368], R250 ;  /* 0x000368fa01007387 */ /* 0x0007e20000100a00 */
[----:B--2---:R-:W-:-:S03]  /*22a00*/  IMAD.MOV.U32 R248, RZ, RZ, R78 ;  /* 0x000000fffff87224 */ /* 0x004fc600078e004e */
[----:B------:R-:W2:Y:S01]  /*22a10*/  LDL.LU R78, [R1+0x13e4] ;  /* 0x0013e400014e7983 */ /* 0x000ea20000300800 */
[----:B------:R-:W-:-:S03]  /*22a20*/  IMAD.MOV.U32 R249, RZ, RZ, R79 ;  /* 0x000000fffff97224 */ /* 0x000fc600078e004f */
[----:B------:R-:W2:Y:S04]  /*22a30*/  LDL.LU R79, [R1+0x13e0] ;  /* 0x0013e000014f7983 */ /* 0x000ea80000300800 */
[----:B---3--:R-:W3:Y:S04]  /*22a40*/  LDL.LU R250, [R1+0xe8] ;  /* 0x0000e80001fa7983 */ /* 0x008ee80000300800 */
[----:B------:R-:W3:Y:S04]  /*22a50*/  LDL.LU R251, [R1+0xec] ;  /* 0x0000ec0001fb7983 */ /* 0x000ee80000300800 */
[----:B------:R-:W-:Y:S04]  /*22a60*/  STL.64 [R1+0x260], R72 ;  /* 0x0002604801007387 */ /* 0x000fe80000100a00 */
[----:B------:R-:W-:Y:S04]  /*22a70*/  STL.64 [R1+0x268], R74 ;  /* 0x0002684a01007387 */ /* 0x000fe80000100a00 */
        /* <DEDUP_REMOVED lines=24> */
[----:B------:R2:W-:Y:S02]  /*22c00*/  STL.64 [R1+0x208], R250 ;  /* 0x000208fa01007387 */ /* 0x0005e40000100a00 */
[C---:B--2---:R-:W-:Y:S08]  /*22c10*/  HMMA.1688.F32.TF32 R248, R116.reuse, R42, R84 ;  /* 0x0000002a74f8723c */ /* 0x044ff00000081054 */
[C---:B----4-:R-:W-:Y:S08]  /*22c20*/  HMMA.1688.F32.TF32 R80, R116.reuse, R38, R80 ;  /* 0x000000267450723c */ /* 0x050ff00000081050 */
[C---:B------:R-:W-:Y:S11]  /*22c30*/  HMMA.1688.F32.TF32 R84, R116.reuse, R46, R88 ;  /* 0x0000002e7454723c */ /* 0x040ff60000081058 */
[----:B------:R-:W-:Y:S04]  /*22c40*/  @!UPT UIADD3 URZ, URZ, URZ, URZ ;  /* 0x0000003f3f3ff290 */ /* 0x000fe8000fffe03f */
[----:B------:R-:W-:Y:S04]  /*22c50*/  STL.64 [R1+0x1f0], R80 ;  /* 0x0001f05001007387 */ /* 0x000fe80000100a00 */
[----:B------:R1:W-:Y:S02]  /*22c60*/  STL.64 [R1+0x1f8], R82 ;  /* 0x0001f85201007387 */ /* 0x0003e40000100a00 */
[C---:B-1----:R-:W-:Y:S02]  /*22c70*/  HMMA.1688.F32.TF32 R80, R116.reuse, R50, R92 ;  /* 0x000000327450723c */ /* 0x042fe4000008105c */
[----:B------:R-:W-:Y:S04]  /*22c80*/  STL.64 [R1+0x1e0], R248 ;  /* 0x0001e0f801007387 */ /* 0x000fe80000100a00 */
[----:B------:R-:W-:Y:S02]  /*22c90*/  STL.64 [R1+0x1e8], R250 ;  /* 0x0001e8fa01007387 */ /* 0x000fe40000100a00 */
[C---:B------:R-:W-:Y:S02]  /*22ca0*/  HMMA.1688.F32.TF32 R88, R116.reuse, R54, R96 ;  /* 0x000000367458723c */ /* 0x040fe40000081060 */
[----:B------:R-:W-:Y:S04]  /*22cb0*/  STL.64 [R1+0x1d0], R84 ;  /* 0x0001d05401007387 */ /* 0x000fe80000100a00 */
[----:B------:R1:W-:Y:S02]  /*22cc0*/  STL.64 [R1+0x1d8], R86 ;  /* 0x0001d85601007387 */ /* 0x0003e40000100a00 */
[C---:B------:R-:W-:Y:S02]  /*22cd0*/  HMMA.1688.F32.TF32 R72, R116.reuse, R10, R76 ;  /* 0x0000000a7448723c */ /* 0x040fe4000008104c */
[----:B------:R-:W-:Y:S04]  /*22ce0*/  LDS R92, [R2+0x23000] ;  /* 0x02300000025c7984 */ /* 0x000fe80000000800 */
[----:B------:R-:W-:Y:S02]  /*22cf0*/  LDS R94, [R2+0x23400] ;  /* 0x02340000025e7984 */ /* 0x000fe40000000800 */
[C---:B-1----:R-:W-:Y:S02]  /*22d00*/  HMMA.1688.F32.TF32 R84, R116.reuse, R58, R100 ;  /* 0x0000003a7454723c */ /* 0x042fe40000081064 */
[----:B------:R-:W-:Y:S04]  /*22d10*/  STL.64 [R1+0x1c0], R80 ;  /* 0x0001c05001007387 */ /* 0x000fe80000100a00 */
[----:B------:R1:W-:Y:S04]  /*22d20*/  STL.64 [R1+0x1c8], R82 ;  /* 0x0001c85201007387 */ /* 0x0003e80000100a00 */
[----:B------:R-:W-:Y:S04]  /*22d30*/  LDS R93, [R252+0x23000] ;  /* 0x02300000fc5d7984 */ /* 0x000fe80000000800 */
[----:B------:R-:W-:Y:S01]  /*22d40*/  LDS R95, [R252+0x23400] ;  /* 0x02340000fc5f7984 */ /* 0x000fe20000000800 */
[C---:B-1----:R-:W-:Y:S03]  /*22d50*/  HMMA.1688.F32.TF32 R80, R116.reuse, R62, R104 ;  /* 0x0000003e7450723c */ /* 0x042fe60000081068 */
[----:B------:R-:W-:Y:S04]  /*22d60*/  STL.64 [R1+0x1b0], R88 ;  /* 0x0001b05801007387 */ /* 0x000fe80000100a00 */
[----:B------:R-:W-:Y:S04]  /*22d70*/  STL.64 [R1+0x1b8], R90 ;  /* 0x0001b85a01007387 */ /* 0x000fe80000100a00 */
[----:B------:R-:W-:Y:S04]  /*22d80*/  STL.64 [R1+0x350], R84 ;  /* 0x0003505401007387 */ /* 0x000fe80000100a00 */
[----:B------:R1:W-:Y:S09]  /*22d90*/  STL.64 [R1+0x358], R86 ;  /* 0x0003585601007387 */ /* 0x0003f20000100a00 */
[----:B------:R-:W-:Y:S01]  /*22da0*/  IMAD.MOV.U32 R103, RZ, RZ, R80 ;  /* 0x000000ffff677224 */ /* 0x000fe200078e0050 */
[----:B-1----:R-:W-:Y:S01]  /*22db0*/  HMMA.1688.F32.TF32 R84, R116, R66, R108 ;  /* 0x000000427454723c */ /* 0x002fe2000008106c */
[----:B------:R-:W-:Y:S01]  /*22dc0*/  IMAD.MOV.U32 R102, RZ, RZ, R81 ;  /* 0x000000ffff667224 */ /* 0x000fe200078e0051 */
[----:B------:R-:W-:Y:S01]  /*22dd0*/  MOV R100, R83 ;  /* 0x0000005300647202 */ /* 0x000fe20000000f00 */
[----:B------:R-:W-:-:S05]  /*22de0*/  IMAD.MOV.U32 R101, RZ, RZ, R82 ;  /* 0x000000ffff657224 */ /* 0x000fca00078e0052 */
[----:B------:R-:W-:Y:S11]  /*22df0*/  HMMA.1688.F32.TF32 R80, R116, R70, R112 ;  /* 0x000000467450723c */ /* 0x000ff60000081070 */
[----:B------:R-:W-:Y:S04]  /*22e00*/  @!UPT UIADD3 URZ, URZ, URZ, URZ ;  /* 0x0000003f3f3ff290 */ /* 0x000fe8000fffe03f */
[----:B------:R-:W-:Y:S04]  /*22e10*/  STL.64 [R1+0x340], R84 ;  /* 0x0003405401007387 */ /* 0x000fe80000100a00 */
[----:B------:R1:W-:Y:S05]  /*22e20*/  STL.64 [R1+0x348], R86 ;  /* 0x0003485601007387 */ /* 0x0003ea0000100a00 */
[----:B------:R-:W-:Y:S02]  /*22e30*/  IMAD.MOV.U32 R107, RZ, RZ, R80 ;  /* 0x000000ffff6b7224 */ /* 0x000fe400078e0050 */
[----:B------:R-:W-:-:S02]  /*22e40*/  IMAD.MOV.U32 R106, RZ, RZ, R81 ;  /* 0x000000ffff6a7224 */ /* 0x000fc400078e0051 */
[----:B------:R-:W-:Y:S02]  /*22e50*/  IMAD.MOV.U32 R105, RZ, RZ, R82 ;  /* 0x000000ffff697224 */ /* 0x000fe400078e0052 */
[----:B------:R-:W-:Y:S01]  /*22e60*/  IMAD.MOV.U32 R104, RZ, RZ, R83 ;  /* 0x000000ffff687224 */ /* 0x000fe200078e0053 */
[C---:B-1----:R-:W-:Y:S08]  /*22e70*/  HMMA.1688.F32.TF32 R84, R192.reuse, R10, R120 ;  /* 0x0000000ac054723c */ /* 0x042ff00000081078 */
[C---:B------:R-:W-:Y:S08]  /*22e80*/  HMMA.1688.F32.TF32 R80, R192.reuse, R14, R124 ;  /* 0x0000000ec050723c */ /* 0x040ff0000008107c */
[C---:B------:R-:W-:Y:S07]  /*22e90*/  HMMA.1688.F32.TF32 R88, R192.reuse, R18, R128 ;  /* 0x00000012c058723c */ /* 0x040fee0000081080 */
[----:B------:R-:W-:Y:S04]  /*22ea0*/  STL.64 [R1+0x330], R84 ;  /* 0x0003305401007387 */ /* 0x000fe80000100a00 */
[----:B------:R1:W-:Y:S04]  /*22eb0*/  STL.64 [R1+0x338], R86 ;  /* 0x0003385601007387 */ /* 0x0003e80000100a00 */
[----:B------:R-:W-:Y:S04]  /*22ec0*/  STL.64 [R1+0x320], R80 ;  /* 0x0003205001007387 */ /* 0x000fe80000100a00 */
[----:B------:R2:W-:Y:S01]  /*22ed0*/  STL.64 [R1+0x328], R82 ;  /* 0x0003285201007387 */ /* 0x0005e20000100a00 */
[C---:B-1----:R-:W-:Y:S08]  /*22ee0*/  HMMA.1688.F32.TF32 R84, R192.reuse, R22, R132 ;  /* 0x00000016c054723c */ /* 0x042ff00000081084 */
[C---:B--2---:R-:W-:Y:S01]  /*22ef0*/  HMMA.1688.F32.TF32 R80, R192.reuse, R26, R136 ;  /* 0x0000001ac050723c */ /* 0x044fe20000081088 */
[----:B------:R-:W-:Y:S04]  /*22f00*/  STL.64 [R1+0x310], R88 ;  /* 0x0003105801007387 */ /* 0x000fe80000100a00 */
[----:B------:R1:W-:Y:S10]  /*22f10*/  STL.64 [R1+0x318], R90 ;  /* 0x0003185a01007387 */ /* 0x0003f40000100a00 */
[----:B------:R-:W-:Y:S01]  /*22f20*/  STL.64 [R1+0x300], R84 ;  /* 0x0003005401007387 */ /* 0x000fe20000100a00 */
[C---:B-1----:R-:W-:Y:S03]  /*22f30*/  HMMA.1688.F32.TF32 R88, R192.reuse, R30, R140 ;  /* 0x0000001ec058723c */ /* 0x042fe6000008108c */
[----:B------:R1:W-:Y:S04]  /*22f40*/  STL.64 [R1+0x308], R86 ;  /* 0x0003085601007387 */ /* 0x0003e80000100a00 */
[----:B------:R-:W-:Y:S04]  /*22f50*/  STL.64 [R1+0x2f0], R80 ;  /* 0x0002f05001007387 */ /* 0x000fe80000100a00 */
[----:B------:R2:W-:Y:S01]  /*22f60*/  STL.64 [R1+0x2f8], R82 ;  /* 0x0002f85201007387 */ /* 0x0005e20000100a00 */
[C---:B-1----:R-:W-:Y:S08]  /*22f70*/  HMMA.1688.F32.TF32 R84, R192.reuse, R34, R144 ;  /* 0x00000022c054723c */ /* 0x042ff00000081090 */
[C---:B--2---:R-:W-:Y:S03]  /*22f80*/  HMMA.1688.F32.TF32 R80, R192.reuse, R38, R148 ;  /* 0x00000026c050723c */ /* 0x044fe60000081094 */
[----:B------:R-:W-:Y:S04]  /*22f90*/  STL.64 [R1+0x2e0], R88 ;  /* 0x0002e05801007387 */ /* 0x000fe80000100a00 */
[----:B------:R-:W-:Y:S08]  /*22fa0*/  STL.64 [R1+0x2e8], R90 ;  /* 0x0002e85a01007387 */ /* 0x000ff00000100a00 */
[----:B------:R-:W-:Y:S04]  /*22fb0*/  STL.64 [R1+0x2d0], R84 ;  /* 0x0002d05401007387 */ /* 0x000fe80000100a00 */
[----:B------:R-:W-:Y:S04]  /*22fc0*/  STL.64 [R1+0x2d8], R86 ;  /* 0x0002d85601007387 */ /* 0x000fe80000100a00 */
[----:B------:R-:W-:Y:S04]  /*22fd0*/  STL.64 [R1+0x2c0], R80 ;  /* 0x0002c05001007387 */ /* 0x000fe80000100a00 */
[----:B------:R1:W-:Y:S02]  /*22fe0*/  STL.64 [R1+0x2c8], R82 ;  /* 0x0002c85201007387 */ /* 0x0003e40000100a00 */
[C---:B-1----:R-:W-:Y:S08]  /*22ff0*/  HMMA.1688.F32.TF32 R80, R192.reuse, R50, R160 ;  /* 0x00000032c050723c */ /* 0x042ff000000810a0 */
[C---:B------:R-:W-:Y:S08]  /*23000*/  HMMA.1688.F32.TF32 R88, R192.reuse, R42, R152 ;  /* 0x0000002ac058723c */ /* 0x040ff00000081098 */
[----:B------:R-:W-:Y:S08]  /*23010*/  HMMA.1688.F32.TF32 R84, R192, R46, R156 ;  /* 0x0000002ec054723c */ /* 0x000ff0000008109c */
[----:B------:R-:W-:-:S02]  /*23020*/  IMAD.MOV.U32 R163, RZ, RZ, R80 ;  /* 0x000000ffffa37224 */ /* 0x000fc400078e0050 */
[----:B------:R-:W-:Y:S02]  /*23030*/  IMAD.MOV.U32 R162, RZ, RZ, R81 ;  /* 0x000000ffffa27224 */ /* 0x000fe400078e0051 */
        /* <DEDUP_REMOVED lines=12> */
[----:B------:R-:W-:Y:S01]  /*23100*/  HMMA.1688.F32.TF32 R80, R192, R62, R172 ;  /* 0x0000003ec050723c */ /* 0x000fe200000810ac */
[----:B------:R-:W-:Y:S02]  /*23110*/  IMAD.MOV.U32 R79, RZ, RZ, R72 ;  /* 0x000000ffff4f7224 */ /* 0x000fe400078e0048 */
[----:B------:R-:W-:Y:S01]  /*23120*/  IMAD.MOV.U32 R78, RZ, RZ, R73 ;  /* 0x000000ffff4e7224 */ /* 0x000fe200078e0049 */
[----:B------:R-:W-:Y:S01]  /*23130*/  LDS R72, [R3+0x22880] ;  /* 0x0228800003487984 */ /* 0x000fe20000000800 */
[----:B------:R-:W-:-:S02]  /*23140*/  IMAD.MOV.U32 R77, RZ, RZ, R74 ;  /* 0x000000ffff4d7224 */ /* 0x000fc400078e004a */
[----:B------:R-:W-:Y:S01]  /*23150*/  IMAD.MOV.U32 R76, RZ, RZ, R75 ;  /* 0x000000ffff4c7224 */ /* 0x000fe200078e004b */
[----:B------:R-:W-:Y:S04]  /*23160*/  LDS R74, [R3+0x22c80] ;  /* 0x022c8000034a7984 */ /* 0x000fe80000000800 */
[----:B------:R-:W-:Y:S04]  /*23170*/  LDS R73, [R0+0x22880] ;  /* 0x0228800000497984 */ /* 0x000fe80000000800 */
[----:B------:R-:W1:Y:S08]  /*23180*/  LDS R75, [R0+0x22c80] ;  /* 0x022c8000004b7984 */ /* 0x000e700000000800 */
[----:B------:R-:W-:Y:S01]  /*23190*/  IMAD.MOV.U32 R171, RZ, RZ, R80 ;  /* 0x000000ffffab7224 */ /* 0x000fe200078e0050 */
[----:B------:R-:W-:Y:S01]  /*231a0*/  MOV R169, R82 ;  /* 0x0000005200a97202 */ /* 0x000fe20000000f00 */
[----:B------:R-:W-:-:S02]  /*231b0*/  IMAD.MOV.U32 R170, RZ, RZ, R81 ;  /* 0x000000ffffaa7224 */ /* 0x000fc400078e0051 */
[----:B------:R-:W-:Y:S02]  /*231c0*/  IMAD.MOV.U32 R168, RZ, RZ, R83 ;  /* 0x000000ffffa87224 */ /* 0x000fe400078e0053 */
[C---:B------:R-:W-:Y:S01]  /*231d0*/  HMMA.1688.F32.TF32 R80, R192.reuse, R66, R176 ;  /* 0x00000042c050723c */ /* 0x040fe200000810b0 */
[----:B------:R-:W-:Y:S11]  /*231e0*/  STL.64 [R1+0x280], R84 ;  /* 0x0002805401007387 */ /* 0x000ff60000100a00 */
[----:B------:R-:W-:Y:S11]  /*231f0*/  @!UPT UIADD3 URZ, URZ, URZ, URZ ;  /* 0x0000003f3f3ff290 */ /* 0x000ff6000fffe03f */
[----:B------:R-:W-:Y:S01]  /*23200*/  @!UPT UIADD3 URZ, URZ, URZ, URZ ;  /* 0x0000003f3f3ff290 */ /* 0x000fe2000fffe03f */
[----:B------:R-:W-:Y:S02]  /*23210*/  IMAD.MOV.U32 R175, RZ, RZ, R80 ;  /* 0x000000ffffaf7224 */ /* 0x000fe400078e0050 */
[----:B------:R-:W-:Y:S02]  /*23220*/  IMAD.MOV.U32 R174, RZ, RZ, R81 ;  /* 0x000000ffffae7224 */ /* 0x000fe400078e0051 */
[----:B------:R-:W-:Y:S02]  /*23230*/  IMAD.MOV.U32 R173, RZ, RZ, R82 ;  /* 0x000000ffffad7224 */ /* 0x000fe400078e0052 */
[----:B------:R-:W-:Y:S02]  /*23240*/  IMAD.MOV.U32 R172, RZ, RZ, R83 ;  /* 0x000000ffffac7224 */ /* 0x000fe400078e0053 */
[----:B------:R-:W-:Y:S01]  /*23250*/  HMMA.1688.F32.TF32 R80, R192, R70, R180 ;  /* 0x00000046c050723c */ /* 0x000fe200000810b4 */
[----:B------:R1:W-:Y:S07]  /*23260*/  STL.64 [R1+0x288], R86 ;  /* 0x0002885601007387 */ /* 0x0003ee0000100a00 */
[----:B-1----:R-:W-:Y:S11]  /*23270*/  HMMA.1688.F32.TF32 R84, R72, R10, R184 ;  /* 0x0000000a4854723c */ /* 0x002ff600000810b8 */
[----:B------:R-:W-:Y:S04]  /*23280*/  @!UPT UIADD3 URZ, URZ, URZ, URZ ;  /* 0x0000003f3f3ff290 */ /* 0x000fe8000fffe03f */
[----:B------:R-:W-:Y:S01]  /*23290*/  STL.64 [R1+0x190], R80 ;  /* 0x0001905001007387 */ /* 0x000fe20000100a00 */
[----:B------:R-:W-:-:S03]  /*232a0*/  IMAD.MOV.U32 R157, RZ, RZ, R83 ;  /* 0x000000ffff9d7224 */ /* 0x000fc600078e0053 */
[----:B------:R1:W-:Y:S02]  /*232b0*/  STL [R1+0x198], R82 ;  /* 0x0001985201007387 */ /* 0x0003e40000100800 */
[C---:B-1----:R-:W-:Y:S02]  /*232c0*/  HMMA.1688.F32.TF32 R80, R72.reuse, R14, R188 ;  /* 0x0000000e4850723c */ /* 0x042fe400000810bc */
[----:B------:R-:W-:Y:S04]  /*232d0*/  STL.64 [R1+0x180], R84 ;  /* 0x0001805401007387 */ /* 0x000fe80000100a00 */
[----:B------:R1:W-:Y:S02]  /*232e0*/  STL.64 [R1+0x188], R86 ;  /* 0x0001885601007387 */ /* 0x0003e40000100a00 */
[C---:B------:R-:W-:Y:S08]  /*232f0*/  HMMA.1688.F32.TF32 R88, R72.reuse, R18, R196 ;  /* 0x000000124858723c */ /* 0x040ff000000810c4 */
[C---:B-1----:R-:W-:Y:S07]  /*23300*/  HMMA.1688.F32.TF32 R84, R72.reuse, R22, R200 ;  /* 0x000000164854723c */ /* 0x042fee00000810c8 */
[----:B------:R-:W-:Y:S01]  /*23310*/  STL.64 [R1+0x170], R80 ;  /* 0x0001705001007387 */ /* 0x000fe20000100a00 */
[C---:B------:R-:W-:Y:S03]  /*23320*/  HMMA.1688.F32.TF32 R248, R72.reuse, R30, R208 ;  /* 0x0000001e48f8723c */ /* 0x040fe600000810d0 */
[----:B------:R1:W-:Y:S05]  /*23330*/  STL.64 [R1+0x178], R82 ;  /* 0x0001785201007387 */ /* 0x0003ea0000100a00 */
[C---:B-1----:R-:W-:Y:S01]  /*23340*/  HMMA.1688.F32.TF32 R80, R72.reuse, R26, R204 ;  /* 0x0000001a4850723c */ /* 0x042fe200000810cc */
[----:B------:R-:W-:Y:S04]  /*23350*/  STL.64 [R1+0x160], R88 ;  /* 0x0001605801007387 */ /* 0x000fe80000100a00 */
[----:B------:R-:W-:Y:S04]  /*23360*/  STL.64 [R1+0x168], R90 ;  /* 0x0001685a01007387 */ /* 0x000fe80000100a00 */
[----:B------:R-:W-:Y:S04]  /*23370*/  STL.64 [R1+0x150], R84 ;  /* 0x0001505401007387 */ /* 0x000fe80000100a00 */
[----:B------:R1:W-:Y:S04]  /*23380*/  STL.64 [R1+0x158], R86 ;  /* 0x0001585601007387 */ /* 0x0003e80000100a00 */
[----:B------:R-:W-:Y:S06]  /*23390*/  STL [R1+0x138c], R248 ;  /* 0x00138cf801007387 */ /* 0x000fec0000100800 */
[----:B------:R-:W-:Y:S01]  /*233a0*/  STL.64 [R1+0x140], R80 ;  /* 0x0001405001007387 */ /* 0x000fe20000100a00 */
[C---:B-1----:R-:W-:Y:S03]  /*233b0*/  HMMA.1688.F32.TF32 R84, R72.reuse, R34, R212 ;  /* 0x000000224854723c */ /* 0x042fe600000810d4 */
[----:B------:R1:W-:Y:S05]  /*233c0*/  STL.64 [R1+0x148], R82 ;  /* 0x0001485201007387 */ /* 0x0003ea0000100a00 */
[C---:B-1----:R-:W-:Y:S01]  /*233d0*/  HMMA.1688.F32.TF32 R80, R72.reuse, R38, R216 ;  /* 0x000000264850723c */ /* 0x042fe200000810d8 */
[----:B------:R-:W-:Y:S04]  /*233e0*/  STL [R1+0x1388], R249 ;  /* 0x001388f901007387 */ /* 0x000fe80000100800 */
[----:B------:R-:W-:Y:S04]  /*233f0*/  STL [R1+0x1384], R250 ;  /* 0x001384fa01007387 */ /* 0x000fe80000100800 */
[----:B------:R-:W-:Y:S06]  /*23400*/  STL [R1+0x1380], R251 ;  /* 0x001380fb01007387 */ /* 0x000fec0000100800 */
[----:B------:R-:W-:Y:S04]  /*23410*/  STL.64 [R1+0xc0], R84 ;  /* 0x0000c05401007387 */ /* 0x000fe80000100a00 */
[----:B------:R-:W-:Y:S04]  /*23420*/  STL.64 [R1+0xc8], R86 ;  /* 0x0000c85601007387 */ /* 0x000fe80000100a00 */
[----:B------:R-:W-:Y:S04]  /*23430*/  STL.64 [R1+0xd0], R80 ;  /* 0x0000d05001007387 */ /* 0x000fe80000100a00 */
[----:B------:R1:W-:Y:S02]  /*23440*/  STL.64 [R1+0xd8], R82 ;  /* 0x0000d85201007387 */ /* 0x0003e40000100a00 */
[C---:B-1----:R-:W-:Y:S08]  /*23450*/  HMMA.1688.F32.TF32 R80, R72.reuse, R50, R228 ;  /* 0x000000324850723c */ /* 0x042ff000000810e4 */
[C---:B------:R-:W-:Y:S08]  /*23460*/  HMMA.1688.F32.TF32 R88, R72.reuse, R42, R220 ;  /* 0x0000002a4858723c */ /* 0x040ff000000810dc */
[----:B------:R-:W-:Y:S01]  /*23470*/  HMMA.1688.F32.TF32 R64, R72, R66, R244 ;  /* 0x000000424840723c */ /* 0x000fe200000810f4 */
[----:B------:R-:W-:-:S02]  /*23480*/  IMAD.MOV.U32 R118, RZ, RZ, R9 ;  /* 0x000000ffff767224 */ /* 0x000fc400078e0009 */
[----:B------:R-:W-:Y:S02]  /*23490*/  IMAD.MOV.U32 R119, RZ, RZ, R8 ;  /* 0x000000ffff777224 */ /* 0x000fe400078e0008 */
[----:B------:R-:W-:Y:S02]  /*234a0*/  IMAD.MOV.U32 R116, RZ, RZ, R13 ;  /* 0x000000ffff747224 */ /* 0x000fe400078e000d */
[----:B------:R-:W-:Y:S01]  /*234b0*/  IMAD.MOV.U32 R117, RZ, RZ, R12 ;  /* 0x000000ffff757224 */ /* 0x000fe200078e000c */
[----:B------:R-:W-:Y:S01]  /*234c0*/  HMMA.1688.F32.TF32 R84, R72, R46, R224 ;  /* 0x0000002e4854723c */ /* 0x000fe200000810e0 */
[----:B------:R-:W-:Y:S02]  /*234d0*/  IMAD.MOV.U32 R248, RZ, RZ, R80 ;  /* 0x000000fffff87224 */ /* 0x000fe400078e0050 */
[----:B------:R-:W-:Y:S02]  /*234e0*/  IMAD.MOV.U32 R114, RZ, RZ, R17 ;  /* 0x000000ffff727224 */ /* 0x000fe400078e0011 */
[----:B------:R-:W-:-:S02]  /*234f0*/  IMAD.MOV.U32 R115, RZ, RZ, R16 ;  /* 0x000000ffff737224 */ /* 0x000fc400078e0010 */
[----:B------:R-:W-:Y:S02]  /*23500*/  IMAD.MOV.U32 R112, RZ, RZ, R21 ;  /* 0x000000ffff707224 */ /* 0x000fe400078e0015 */
[----:B------:R-:W-:Y:S02]  /*23510*/  IMAD.MOV.U32 R249, RZ, RZ, R81 ;  /* 0x000000fffff97224 */ /* 0x000fe400078e0051 */
[----:B------:R-:W-:Y:S02]  /*23520*/  IMAD.MOV.U32 R250, RZ, RZ, R82 ;  /* 0x000000fffffa7224 */ /* 0x000fe400078e0052 */
[----:B------:R-:W-:Y:S02]  /*23530*/  IMAD.MOV.U32 R251, RZ, RZ, R83 ;  /* 0x000000fffffb7224 */ /* 0x000fe400078e0053 */
[----:B------:R-:W-:Y:S01]  /*23540*/  IMAD.MOV.U32 R113, RZ, RZ, R20 ;  /* 0x000000ffff717224 */ /* 0x000fe200078e0014 */
[----:B------:R-:W-:Y:S01]  /*23550*/  HMMA.1688.F32.TF32 R80, R72, R54, R232 ;  /* 0x000000364850723c */ /* 0x000fe200000810e8 */
[----:B------:R-:W-:Y:S04]  /*23560*/  STL.64 [R1+0xf0], R88 ;  /* 0x0000f05801007387 */ /* 0x000fe80000100a00 */
[----:B------:R1:W-:Y:S04]  /*23570*/  STL.64 [R1+0xf8], R90 ;  /* 0x0000f85a01007387 */ /* 0x0003e80000100a00 */
[----:B------:R-:W-:Y:S04]  /*23580*/  STL.64 [R1+0x130], R84 ;  /* 0x0001305401007387 */ /* 0x000fe80000100a00 */
[----:B------:R2:W-:Y:S01]  /*23590*/  STL.64 [R1+0x138], R86 ;  /* 0x0001385601007387 */ /* 0x0005e20000100a00 */
[----:B------:R-:W-:-:S02]  /*235a0*/  IMAD.MOV.U32 R110, RZ, RZ, R25 ;  /* 0x000000ffff6e7224 */ /* 0x000fc400078e0019 */
[----:B------:R-:W-:Y:S02]  /*235b0*/  IMAD.MOV.U32 R111, RZ, RZ, R24 ;  /* 0x000000ffff6f7224 */ /* 0x000fe400078e0018 */
[----:B------:R-:W-:Y:S02]  /*235c0*/  IMAD.MOV.U32 R108, RZ, RZ, R29 ;  /* 0x000000ffff6c7224 */ /* 0x000fe400078e001d */
[----:B------:R-:W-:Y:S01]  /*235d0*/  IMAD.MOV.U32 R109, RZ, RZ, R28 ;  /* 0x000000ffff6d7224 */ /* 0x000fe200078e001c */
[----:B------:R-:W-:Y:S01]  /*235e0*/  MOV R99, R32 ;  /* 0x0000002000637202 */ /* 0x000fe20000000f00 */
[----:B------:R-:W-:Y:S02]  /*235f0*/  IMAD.MOV.U32 R98, RZ, RZ, R33 ;  /* 0x000000ffff627224 */ /* 0x000fe400078e0021 */
[----:B------:R-:W-:Y:S02]  /*23600*/  IMAD.MOV.U32 R96, RZ, RZ, R37 ;  /* 0x000000ffff607224 */ /* 0x000fe400078e0025 */
[----:B------:R-:W-:Y:S01]  /*23610*/  IMAD.MOV.U32 R97, RZ, RZ, R36 ;  /* 0x000000ffff617224 */ /* 0x000fe200078e0024 */
        /* <DEDUP_REMOVED lines=10> */
[----:B------:R-:W-:Y:S01]  /*236c0*/  IMAD.MOV.U32 R176, RZ, RZ, R107 ;  /* 0x000000ffffb07224 */ /* 0x000fe200078e006b */
[C---:B------:R-:W-:Y:S01]  /*236d0*/  LOP3.LUT R158, R2.reuse, 0x40, RZ, 0x3c, !PT ;  /* 0x00000040029e7812 */ /* 0x040fe200078e3cff */
[----:B------:R-:W-:Y:S01]  /*236e0*/  IMAD.MOV.U32 R3, RZ, RZ, R82 ;  /* 0x000000ffff037224 */ /* 0x000fe200078e0052 */
[----:B------:R-:W-:Y:S01]  /*236f0*/  LOP3.LUT R159, R2, 0x60, RZ, 0x3c, !PT ;  /* 0x00000060029f7812 */ /* 0x000fe200078e3cff */
[----:B------:R-:W-:Y:S01]  /*23700*/  IMAD.MOV.U32 R0, RZ, RZ, R83 ;  /* 0x000000ffff007224 */ /* 0x000fe200078e0053 */
[----:B------:R-:W-:Y:S01]  /*23710*/  MOV R201, R162 ;  /* 0x000000a200c97202 */ /* 0x000fe20000000f00 */
[C---:B------:R-:W-:Y:S01]  /*23720*/  HMMA.1688.F32.TF32 R80, R72.reuse, R58, R236 ;  /* 0x0000003a4850723c */ /* 0x040fe200000810ec */
[----:B-1----:R-:W-:Y:S01]  /*23730*/  IMAD.MOV.U32 R90, RZ, RZ, R41 ;  /* 0x000000ffff5a7224 */ /* 0x002fe200078e0029 */
[----:B------:R-:W-:Y:S01]  /*23740*/  LDS R152, [R158+0x23000] ;  /* 0x023000009e987984 */ /* 0x000fe20000000800 */
[----:B------:R-:W-:Y:S02]  /*23750*/  IMAD.MOV.U32 R91, RZ, RZ, R40 ;  /* 0x000000ffff5b7224 */ /* 0x000fe400078e0028 */
[----:B------:R-:W-:Y:S01]  /*23760*/  IMAD.MOV.U32 R88, RZ, RZ, R45 ;  /* 0x000000ffff587224 */ /* 0x000fe200078e002d */
[----:B------:R-:W-:Y:S02]  /*23770*/  LDS R154, [R158+0x23400] ;  /* 0x023400009e9a7984 */ /* 0x000fe40000000800 */
[----:B--2---:R-:W-:Y:S01]  /*23780*/  HMMA.1688.F32.TF32 R84, R72, R62, R240 ;  /* 0x0000003e4854723c */ /* 0x004fe200000810f0 */
[----:B------:R-:W-:Y:S01]  /*23790*/  IMAD.MOV.U32 R89, RZ, RZ, R44 ;  /* 0x000000ffff597224 */ /* 0x000fe200078e002c */
[----:B------:R-:W-:Y:S04]  /*237a0*/  LDS R153, [R159+0x23000] ;  /* 0x023000009f997984 */ /* 0x000fe80000000800 */
[----:B------:R-:W-:Y:S01]  /*237b0*/  LDS R155, [R159+0x23400] ;  /* 0x023400009f9b7984 */ /* 0x000fe20000000800 */
[----:B------:R-:W-:-:S02]  /*237c0*/  IMAD.MOV.U32 R219, RZ, RZ, R172 ;  /* 0x000000ffffdb7224 */ /* 0x000fc400078e00ac */
[----:B------:R-:W-:Y:S01]  /*237d0*/  IMAD.MOV.U32 R218, RZ, RZ, R173 ;  /* 0x000000ffffda7224 */ /* 0x000fe200078e00ad */
[----:B------:R-:W-:Y:S01]  /*237e0*/  LDS R220, [R2+0x23080] ;  /* 0x0230800002dc7984 */ /* 0x000fe20000000800 */
[----:B------:R-:W-:Y:S02]  /*237f0*/  IMAD.MOV.U32 R217, RZ, RZ, R174 ;  /* 0x000000ffffd97224 */ /* 0x000fe400078e00ae */
[----:B------:R-:W-:Y:S01]  /*23800*/  IMAD.MOV.U32 R216, RZ, RZ, R175 ;  /* 0x000000ffffd87224 */ /* 0x000fe200078e00af */
[----:B------:R-:W-:Y:S04]  /*23810*/  LDS R222, [R2+0x23480] ;  /* 0x0234800002de7984 */ /* 0x000fe80000000800 */
[----:B------:R-:W-:Y:S04]  /*23820*/  STL.64 [R1+0x100], R80 ;  /* 0x0001005001007387 */ /* 0x000fe80000100a00 */
[----:B------:R-:W-:Y:S04]  /*23830*/  STL.64 [R1+0x108], R82 ;  /* 0x0001085201007387 */ /* 0x000fe80000100a00 */
[----:B------:R-:W-:Y:S04]  /*23840*/  STL.64 [R1+0xe0], R84 ;  /* 0x0000e05401007387 */ /* 0x000fe80000100a00 */
[----:B------:R1:W-:Y:S04]  /*23850*/  STL.64 [R1+0xe8], R86 ;  /* 0x0000e85601007387 */ /* 0x0003e80000100a00 */
[----:B------:R-:W-:Y:S04]  /*23860*/  STL.64 [R1+0xb0], R64 ;  /* 0x0000b04001007387 */ /* 0x000fe80000100a00 */
[----:B------:R-:W-:Y:S04]  /*23870*/  STL.64 [R1+0xb8], R66 ;  /* 0x0000b84201007387 */ /* 0x000fe80000100a00 */
[----:B------:R-:W2:Y:S01]  /*23880*/  LDL R69, [R1+0x450] ;  /* 0x0004500001457983 */ /* 0x000ea20000100800 */
[----:B-1----:R-:W-:-:S02]  /*23890*/  IMAD.MOV.U32 R86, RZ, RZ, R49 ;  /* 0x000000ffff567224 */ /* 0x002fc400078e0031 */
[----:B------:R-:W-:Y:S01]  /*238a0*/  IMAD.MOV.U32 R87, RZ, RZ, R48 ;  /* 0x000000ffff577224 */ /* 0x000fe200078e0030 */
[----:B------:R-:W-:Y:S01]  /*238b0*/  LDS R221, [R252+0x23080] ;  /* 0x02308000fcdd7984 */ /* 0x000fe20000000800 */
[----:B------:R-:W-:Y:S02]  /*238c0*/  IMAD.MOV.U32 R84, RZ, RZ, R53 ;  /* 0x000000ffff547224 */ /* 0x000fe400078e0035 */
[----:B------:R-:W-:Y:S01]  /*238d0*/  IMAD.MOV.U32 R85, RZ, RZ, R52 ;  /* 0x000000ffff557224 */ /* 0x000fe200078e0034 */
[----:B------:R-:W-:Y:S01]  /*238e0*/  LDS R223, [R252+0x23480] ;  /* 0x02348000fcdf7984 */ /* 0x000fe20000000800 */
[----:B------:R-:W-:Y:S02]  /*238f0*/  IMAD.MOV.U32 R82, RZ, RZ, R57 ;  /* 0x000000ffff527224 */ /* 0x000fe400078e0039 */
[----:B------:R-:W-:Y:S01]  /*23900*/  IMAD.MOV.U32 R83, RZ, RZ, R56 ;  /* 0x000000ffff537224 */ /* 0x000fe200078e0038 */
[----:B------:R-:W-:Y:S01]  /*23910*/  MOV R80, R61 ;  /* 0x0000003d00507202 */ /* 0x000fe20000000f00 */
[----:B------:R-:W-:Y:S01]  /*23920*/  IMAD.MOV.U32 R81, RZ, RZ, R60 ;  /* 0x000000ffff517224 */ /* 0x000fe200078e003c */
[----:B------:R-:W-:Y:S04]  /*23930*/  STL.64 [R1+0x12d8], R6 ;  /* 0x0012d80601007387 */ /* 0x000fe80000100a00 */
[----:B------:R-:W-:Y:S01]  /*23940*/  STL.64 [R1+0x12d0], R4 ;  /* 0x0012d00401007387 */ /* 0x000fe20000100a00 */
[----:B------:R-:W-:-:S02]  /*23950*/  IMAD.MOV.U32 R215, RZ, RZ, R168 ;  /* 0x000000ffffd77224 */ /* 0x000fc400078e00a8 */
[----:B------:R-:W-:Y:S01]  /*23960*/  IMAD.MOV.U32 R214, RZ, RZ, R169 ;  /* 0x000000ffffd67224 */ /* 0x000fe200078e00a9 */
[----:B------:R-:W-:Y:S01]  /*23970*/  LDS R156, [R158+0x23080] ;  /* 0x023080009e9c7984 */ /* 0x000fe20000000800 */
[----:B------:R-:W-:Y:S02]  /*23980*/  IMAD.MOV.U32 R213, RZ, RZ, R170 ;  /* 0x000000ffffd57224 */ /* 0x000fe400078e00aa */
[----:B------:R-:W-:Y:S01]  /*23990*/  IMAD.MOV.U32 R212, RZ, RZ, R171 ;  /* 0x000000ffffd47224 */ /* 0x000fe200078e00ab */
[----:B------:R-:W-:Y:S01]  /*239a0*/  LDS R158, [R158+0x23480] ;  /* 0x023480009e9e7984 */ /* 0x000fe20000000800 */
[----:B------:R-:W-:Y:S02]  /*239b0*/  IMAD.MOV.U32 R211, RZ, RZ, R164 ;  /* 0x000000ffffd37224 */ /* 0x000fe400078e00a4 */
[----:B------:R-:W-:Y:S01]  /*239c0*/  IMAD.MOV.U32 R210, RZ, RZ, R165 ;  /* 0x000000ffffd27224 */ /* 0x000fe200078e00a5 */
[----:B------:R-:W-:Y:S01]  /*239d0*/  LDS R235, [R252+0x23c00] ;  /* 0x023c0000fceb7984 */ /* 0x000fe20000000800 */
[----:B------:R-:W-:-:S02]  /*239e0*/  IMAD.MOV.U32 R209, RZ, RZ, R166 ;  /* 0x000000ffffd17224 */ /* 0x000fc400078e00a6 */
[----:B------:R-:W-:Y:S01]  /*239f0*/  IMAD.MOV.U32 R208, RZ, RZ, R167 ;  /* 0x000000ffffd07224 */ /* 0x000fe200078e00a7 */
[----:B------:R-:W-:Y:S04]  /*23a00*/  LDS R234, [R2+0x23c00] ;  /* 0x023c000002ea7984 */ /* 0x000fe80000000800 */
[----:B--2---:R-:W1:Y:S04]  /*23a10*/  LDSM.16.M88.4 R8, [R69+0x80] ;  /* 0x000080004508783b */ /* 0x004e680000000200 */
[----:B------:R-:W2:Y:S04]  /*23a20*/  LDSM.16.M88.4 R12, [R69+0x2080] ;  /* 0x00208000450c783b */ /* 0x000ea80000000200 */
[----:B------:R-:W3:Y:S04]  /*23a30*/  LDSM.16.M88.4 R16, [R69+0x4080] ;  /* 0x004080004510783b */ /* 0x000ee80000000200 */
[----:B------:R-:W4:Y:S04]  /*23a40*/  LDSM.16.M88.4 R20, [R69+0x6080] ;  /* 0x006080004514783b */ /* 0x000f280000000200 */
[----:B------:R-:W1:Y:S04]  /*23a50*/  LDSM.16.M88.4 R24, [R69+0x8080] ;  /* 0x008080004518783b */ /* 0x000e680000000200 */
[----:B------:R-:W1:Y:S04]  /*23a60*/  LDSM.16.M88.4 R28, [R69+0xa080] ;  /* 0x00a08000451c783b */ /* 0x000e680000000200 */
[----:B------:R-:W1:Y:S04]  /*23a70*/  LDSM.16.M88.4 R32, [R69+0xc080] ;  /* 0x00c080004520783b */ /* 0x000e680000000200 */
        /* <DEDUP_REMOVED lines=13> */
[----:B---3--:R-:W-:Y:S01]  /*23b50*/  STL [R1+0x1314], R18 ;  /* 0x0013141201007387 */ /* 0x008fe20000100800 */
[C---:B------:R-:W-:Y:S03]  /*23b60*/  HMMA.1688.F32.TF32 R4, R92.reuse, R12, R112 ;  /* 0x0000000c5c04723c */ /* 0x040fe60000081070 */
[----:B------:R-:W-:Y:S04]  /*23b70*/  STL [R1+0x1310], R19 ;  /* 0x0013101301007387 */ /* 0x000fe80000100800 */
[----:B----4-:R-:W-:Y:S01]  /*23b80*/  STL [R1+0x131c], R22 ;  /* 0x00131c1601007387 */ /* 0x010fe20000100800 */
[----:B------:R-:W-:Y:S03]  /*23b90*/  HMMA.1688.F32.TF32 R72, R92, R8, R116 ;  /* 0x000000085c48723c */ /* 0x000fe60000081074 */
[----:B------:R-:W-:Y:S04]  /*23ba0*/  STL [R1+0x1318], R23 ;  /* 0x0013181701007387 */ /* 0x000fe80000100800 */
[----:B------:R-:W-:Y:S04]  /*23bb0*/  STL [R1+0x1324], R26 ;  /* 0x0013241a01007387 */ /* 0x000fe80000100800 */
[----:B------:R-:W-:Y:S04]  /*23bc0*/  STL [R1+0x1320], R27 ;  /* 0x0013201b01007387 */ /* 0x000fe80000100800 */
        /* <DEDUP_REMOVED lines=18> */
[----:B------:R-:W-:Y:S01]  /*23cf0*/  STL [R1+0x1374], R66 ;  /* 0x0013744201007387 */ /* 0x000fe20000100800 */
[----:B-1----:R-:W-:-:S03]  /*23d00*/  IMAD.MOV.U32 R30, RZ, RZ, R4 ;  /* 0x000000ffff1e7224 */ /* 0x002fc600078e0004 */
[----:B------:R-:W-:Y:S01]  /*23d10*/  STL [R1+0x1370], R67 ;  /* 0x0013704301007387 */ /* 0x000fe20000100800 */
[----:B--2---:R-:W-:Y:S01]  /*23d20*/  IMAD.MOV.U32 R31, RZ, RZ, R5 ;  /* 0x000000ffff1f7224 */ /* 0x004fe200078e0005 */
[----:B------:R-:W-:Y:S02]  /*23d30*/  MOV R26, R6 ;  /* 0x00000006001a7202 */ /* 0x000fe40000000f00 */
[----:B------:R-:W-:Y:S01]  /*23d40*/  STL [R1+0x1378], R70 ;  /* 0x0013784601007387 */ /* 0x000fe20000100800 */
[----:B------:R-:W-:-:S03]  /*23d50*/  IMAD.MOV.U32 R27, RZ, RZ, R7 ;  /* 0x000000ffff1b7224 */ /* 0x000fc600078e0007 */
[----:B------:R-:W-:Y:S01]  /*23d60*/  STL [R1+0x1228], R71 ;  /* 0x0012284701007387 */ /* 0x000fe20000100800 */
[C---:B------:R-:W-:Y:S03]  /*23d70*/  HMMA.1688.F32.TF32 R4, R92.reuse, R16, R108 ;  /* 0x000000105c04723c */ /* 0x040fe6000008106c */
[----:B------:R-:W-:Y:S04]  /*23d80*/  STL.64 [R1+0x90], R72 ;  /* 0x0000904801007387 */ /* 0x000fe80000100a00 */
[----:B------:R1:W-:Y:S02]  /*23d90*/  STL.64 [R1+0x98], R74 ;  /* 0x0000984a01007387 */ /* 0x0003e40000100a00 */
[----:B-1----:R-:W-:Y:S11]  /*23da0*/  HMMA.1688.F32.TF32 R72, R92, R20, R96 ;  /* 0x000000145c48723c */ /* 0x002ff60000081060 */
[----:B------:R-:W-:Y:S04]  /*23db0*/  @!UPT UIADD3 URZ, URZ, URZ, URZ ;  /* 0x0000003f3f3ff290 */ /* 0x000fe8000fffe03f */
[----:B------:R-:W-:Y:S02]  /*23dc0*/  IMAD.MOV.U32 R38, RZ, RZ, R4 ;  /* 0x000000ffff267224 */ /* 0x000fe400078e0004 */
[----:B------:R-:W-:Y:S02]  /*23dd0*/  IMAD.MOV.U32 R39, RZ, RZ, R5 ;  /* 0x000000ffff277224 */ /* 0x000fe400078e0005 */
[----:B------:R-:W-:Y:S02]  /*23de0*/  IMAD.MOV.U32 R34, RZ, RZ, R6 ;  /* 0x000000ffff227224 */ /* 0x000fe400078e0006 */
[----:B------:R-:W-:Y:S01]  /*23df0*/  IMAD.MOV.U32 R35, RZ, RZ, R7 ;  /* 0x000000ffff237224 */ /* 0x000fe200078e0007 */
[----:B------:R1:W-:Y:S04]  /*23e00*/  STL [R1+0x137c], R30 ;  /* 0x00137c1e01007387 */ /* 0x0003e80000100800 */
[----:B------:R-:W2:Y:S04]  /*23e10*/  LDL.LU R124, [R1+0x3d0] ;  /* 0x0003d000017c7983 */ /* 0x000ea80000300800 */
[----:B------:R-:W2:Y:S01]  /*23e20*/  LDL.LU R125, [R1+0x3d4] ;  /* 0x0003d400017d7983 */ /* 0x000ea20000300800 */
[----:B------:R-:W-:-:S03]  /*23e30*/  IMAD.MOV.U32 R7, RZ, RZ, R72 ;  /* 0x000000ffff077224 */ /* 0x000fc600078e0048 */
[----:B------:R-:W2:Y:S01]  /*23e40*/  LDL.LU R126, [R1+0x3d8] ;  /* 0x0003d800017e7983 */ /* 0x000ea20000300800 */
[----:B------:R-:W-:Y:S02]  /*23e50*/  IMAD.MOV.U32 R6, RZ, RZ, R73 ;  /* 0x000000ffff067224 */ /* 0x000fe400078e0049 */
[----:B------:R-:W-:Y:S01]  /*23e60*/  IMAD.MOV.U32 R5, RZ, RZ, R74 ;  /* 0x000000ffff057224 */ /* 0x000fe200078e004a */
[----:B------:R-:W2:Y:S01]  /*23e70*/  LDL.LU R127, [R1+0x3dc] ;  /* 0x0003dc00017f7983 */ /* 0x000ea20000300800 */
[----:B------:R-:W-:Y:S02]  /*23e80*/  IMAD.MOV.U32 R4, RZ, RZ, R75 ;  /* 0x000000ffff047224 */ /* 0x000fe400078e004b */
[----:B------:R-:W-:Y:S01]  /*23e90*/  HMMA.1688.F32.TF32 R72, R92, R24, R88 ;  /* 0x000000185c48723c */ /* 0x000fe20000081058 */
[----:B------:R-:W3:Y:S04]  /*23ea0*/  LDL.LU R120, [R1+0x3c0] ;  /* 0x0003c00001787983 */ /* 0x000ee80000300800 */
[----:B------:R-:W3:Y:S04]  /*23eb0*/  LDL.LU R121, [R1+0x3c4] ;  /* 0x0003c40001797983 */ /* 0x000ee80000300800 */
[----:B------:R-:W3:Y:S04]  /*23ec0*/  LDL.LU R122, [R1+0x3c8] ;  /* 0x0003c800017a7983 */ /* 0x000ee80000300800 */
[----:B------:R-:W3:Y:S11]  /*23ed0*/  LDL.LU R123, [R1+0x3cc] ;  /* 0x0003cc00017b7983 */ /* 0x000ef60000300800 */
[----:B------:R-:W-:-:S02]  /*23ee0*/  IMAD.MOV.U32 R22, RZ, RZ, R72 ;  /* 0x000000ffff167224 */ /* 0x000fc400078e0048 */
        /* <DEDUP_REMOVED lines=10> */
[----:B------:R-:W-:Y:S01]  /*23f90*/  HMMA.1688.F32.TF32 R72, R92, R32, R80 ;  /* 0x000000205c48723c */ /* 0x000fe20000081050 */
        /* <DEDUP_REMOVED lines=32> */
[----:B------:R-:W-:-:S02]  /*241a0*/  IMAD.MOV.U32 R54, RZ, RZ, R72 ;  /* 0x000000ffff367224 */ /* 0x000fc400078e0048 */
[----:B------:R-:W-:Y:S02]  /*241b0*/  IMAD.MOV.U32 R55, RZ, RZ, R73 ;  /* 0x000000ffff377224 */ /* 0x000fe400078e0049 */
[----:B------:R-:W-:Y:S02]  /*241c0*/  IMAD.MOV.U32 R50, RZ, RZ, R74 ;  /* 0x000000ffff327224 */ /* 0x000fe400078e004a */
[----:B------:R-:W-:Y:S02]  /*241d0*/  IMAD.MOV.U32 R51, RZ, RZ, R75 ;  /* 0x000000ffff337224 */ /* 0x000fe400078e004b */
[C---:B--2---:R-:W-:Y:S11]  /*241e0*/  HMMA.1688.F32.TF32 R72, R92.reuse, R36, R124 ;  /* 0x000000245c48723c */ /* 0x044ff6000008107c */
[----:B------:R-:W-:Y:S11]  /*241f0*/  @!UPT UIADD3 URZ, URZ, URZ, URZ ;  /* 0x0000003f3f3ff290 */ /* 0x000ff6000fffe03f */
[----:B------:R-:W-:Y:S02]  /*24200*/  @!UPT UIADD3 URZ, URZ, URZ, URZ ;  /* 0x0000003f3f3ff290 */ /* 0x000fe4000fffe03f */
[----:B------:R-:W-:Y:S02]  /*24210*/  IMAD.MOV.U32 R62, RZ, RZ, R72 ;  /* 0x000000ffff3e7224 */ /* 0x000fe400078e0048 */
[----:B------:R-:W-:Y:S02]  /*24220*/  IMAD.MOV.U32 R63, RZ, RZ, R73 ;  /* 0x000000ffff3f7224 */ /* 0x000fe400078e0049 */
[----:B------:R-:W-:Y:S02]  /*24230*/  IMAD.MOV.U32 R58, RZ, RZ, R74 ;  /* 0x000000ffff3a7224 */ /* 0x000fe400078e004a */
[----:B------:R-:W-:Y:S02]  /*24240*/  IMAD.MOV.U32 R59, RZ, RZ, R75 ;  /* 0x000000ffff3b7224 */ /* 0x000fe400078e004b */
[C---:B---3--:R-:W-:Y:S11]  /*24250*/  HMMA.1688.F32.TF32 R72, R92.reuse, R40, R120 ;  /* 0x000000285c48723c */ /* 0x048ff60000081078 */
[----:B------:R-:W-:Y:S11]  /*24260*/  @!UPT UIADD3 URZ, URZ, URZ, URZ ;  /* 0x0000003f3f3ff290 */ /* 0x000ff6000fffe03f */
[----:B------:R-:W-:Y:S02]  /*24270*/  @!UPT UIADD3 URZ, URZ, URZ, URZ ;  /* 0x0000003f3f3ff290 */ /* 0x000fe4000fffe03f */
[----:B------:R-:W-:Y:S01]  /*24280*/  MOV R14, R72 ;  /* 0x00000048000e7202 */ /* 0x000fe20000000f00 */
[----:B------:R-:W-:Y:S02]  /*24290*/  IMAD.MOV.U32 R15, RZ, RZ, R73 ;  /* 0x000000ffff0f7224 */ /* 0x000fe400078e0049 */
[----:B------:R-:W-:Y:S02]  /*242a0*/  IMAD.MOV.U32 R10, RZ, RZ, R74 ;  /* 0x000000ffff0a7224 */ /* 0x000fe400078e004a */
[----:B------:R-:W-:Y:S02]  /*242b0*/  IMAD.MOV.U32 R11, RZ, RZ, R75 ;  /* 0x000000ffff0b7224 */ /* 0x000fe400078e004b */
[C---:B----4-:R-:W-:Y:S08]  /*242c0*/  HMMA.1688.F32.TF32 R72, R92.reuse, R44, R116 ;  /* 0x0000002c5c48723c */ /* 0x050ff00000081074 */
[C---:B------:R-:W-:Y:S11]  /*242d0*/  HMMA.1688.F32.TF32 R80, R92.reuse, R56, R80 ;  /* 0x000000385c50723c */ /* 0x040ff60000081050 */
[----:B------:R-:W-:Y:S05]  /*242e0*/  @!UPT UIADD3 URZ, URZ, URZ, URZ ;  /* 0x0000003f3f3ff290 */ /* 0x000fea000fffe03f */
[----:B-1----:R-:W-:Y:S02]  /*242f0*/  IMAD.MOV.U32 R30, RZ, RZ, R72 ;  /* 0x000000ffff1e7224 */ /* 0x002fe400078e0048 */
[----:B------:R-:W-:Y:S02]  /*24300*/  IMAD.MOV.U32 R70, RZ, RZ, R73 ;  /* 0x000000ffff467224 */ /* 0x000fe400078e0049 */
[----:B------:R-:W-:Y:S02]  /*24310*/  IMAD.MOV.U32 R66, RZ, RZ, R74 ;  /* 0x000000ffff427224 */ /* 0x000fe400078e004a */
[----:B------:R-:W-:Y:S02]  /*24320*/  IMAD.MOV.U32 R67, RZ, RZ, R75 ;  /* 0x000000ffff437224 */ /* 0x000fe400078e004b */
[C---:B------:R-:W-:Y:S08]  /*24330*/  HMMA.1688.F32.TF32 R72, R92.reuse, R48, R112 ;  /* 0x000000305c48723c */ /* 0x040ff00000081070 */
[C---:B------:R-:W-:Y:S08]  /*24340*/  HMMA.1688.F32.TF32 R76, R92.reuse, R52, R76 ;  /* 0x000000345c4c723c */ /* 0x040ff0000008104c */
[C---:B------:R-:W-:Y:S08]  /*24350*/  HMMA.1688.F32.TF32 R84, R92.reuse, R60, R84 ;  /* 0x0000003c5c54723c */ /* 0x040ff00000081054 */
[C---:B------:R-:W-:Y:S01]  /*24360*/  HMMA.1688.F32.TF32 R88, R92.reuse, R64, R88 ;  /* 0x000000405c58723c */ /* 0x040fe20000081058 */
[----:B------:R-:W-:Y:S07]  /*24370*/  STL.64 [R1+0x1238], R74 ;  /* 0x0012384a01007387 */ /* 0x000fee0000100a00 */
[----:B------:R-:W-:Y:S01]  /*24380*/  HMMA.1688.F32.TF32 R92, R92, R68, R108 ;  /* 0x000000445c5c723c */ /* 0x000fe2000008106c */
[----:B------:R1:W-:Y:S04]  /*24390*/  STL.64 [R1+0x1230], R72 ;  /* 0x0012304801007387 */ /* 0x0003e80000100a00 */
[----:B------:R-:W-:Y:S04]  /*243a0*/  STL.64 [R1+0x1248], R78 ;  /* 0x0012484e01007387 */ /* 0x000fe80000100a00 */
        /* <DEDUP_REMOVED lines=8> */
[----:B------:R2:W-:Y:S04]  /*24430*/  STL.64 [R1+0x1280], R92 ;  /* 0x0012805c01007387 */ /* 0x0005e80000100a00 */
        /* <DEDUP_REMOVED lines=20> */
[----:B------:R-:W1:Y:S04]  /*24580*/  LDL.LU R180, [R1+0xa0] ;  /* 0x0000a00001b47983 */ /* 0x000e680000300800 */
[----:B------:R-:W1:Y:S04]  /*24590*/  LDL.LU R181, [R1+0xa4] ;  /* 0x0000a40001b57983 */ /* 0x000e680000300800 */
[----:B------:R-:W1:Y:S04]  /*245a0*/  LDL.LU R182, [R1+0xa8] ;  /* 0x0000a80001b67983 */ /* 0x000e680000300800 */
[----:B------:R-:W1:Y:S04]  /*245b0*/  LDL.LU R183, [R1+0xac] ;  /* 0x0000ac0001b77983 */ /* 0x000e680000300800 */
        /* <DEDUP_REMOVED lines=28> */
[C---:B------:R-:W-:Y:S11]  /*24780*/  HMMA.1688.F32.TF32 R96, R152.reuse, R8, R96 ;  /* 0x000000089860723c */ /* 0x040ff60000081060 */
[----:B------:R-:W-:Y:S11]  /*24790*/  @!UPT UIADD3 URZ, URZ, URZ, URZ ;  /* 0x0000003f3f3ff290 */ /* 0x000ff6000fffe03f */
[----:B------:R-:W-:Y:S01]  /*247a0*/  @!UPT UIADD3 URZ, URZ, URZ, URZ ;  /* 0x0000003f3f3ff290 */ /* 0x000fe2000fffe03f */
[----:B------:R-:W-:Y:S04]  /*247b0*/  STL.64 [R1+0x1298], R98 ;  /* 0x0012986201007387 */ /* 0x000fe80000100a00 */
[----:B------:R-:W-:Y:S01]  /*247c0*/  STL.64 [R1+0x1290], R96 ;  /* 0x0012906001007387 */ /* 0x000fe20000100a00 */
[----:B------:R-:W-:Y:S02]  /*247d0*/  IMAD.MOV.U32 R203, RZ, RZ, R160 ;  /* 0x000000ffffcb7224 */ /* 0x000fe400078e00a0 */
[----:B------:R-:W-:Y:S02]  /*247e0*/  IMAD.MOV.U32 R202, RZ, RZ, R161 ;  /* 0x000000ffffca7224 */ /* 0x000fe400078e00a1 */
[----:B------:R-:W-:Y:S01]  /*247f0*/  IMAD.MOV.U32 R200, RZ, RZ, R163 ;  /* 0x000000ffffc87224 */ /* 0x000fe200078e00a3 */
[C---:B------:R-:W-:Y:S08]  /*24800*/  HMMA.1688.F32.TF32 R144, R152.reuse, R60, R144 ;  /* 0x0000003c9890723c */ /* 0x040ff00000081090 */
[C---:B--2---:R-:W-:Y:S08]  /*24810*/  HMMA.1688.F32.TF32 R112, R152.reuse, R28, R112 ;  /* 0x0000001c9870723c */ /* 0x044ff00000081070 */
[C---:B---3--:R-:W-:Y:S08]  /*24820*/  HMMA.1688.F32.TF32 R100, R152.reuse, R16, R100 ;  /* 0x000000109864723c */ /* 0x048ff00000081064 */
[C---:B-1----:R-:W-:Y:S08]  /*24830*/  HMMA.1688.F32.TF32 R72, R152.reuse, R12, R180 ;  /* 0x0000000c9848723c */ /* 0x042ff000000810b4 */
[C---:B----4-:R-:W-:Y:S08]  /*24840*/  HMMA.1688.F32.TF32 R104, R152.reuse, R20, R104 ;  /* 0x000000149868723c */ /* 0x050ff00000081068 */
[C---:B------:R-:W-:Y:S07]  /*24850*/  HMMA.1688.F32.TF32 R108, R152.reuse, R24, R108 ;  /* 0x00000018986c723c */ /* 0x040fee000008106c */
[----:B------:R1:W-:Y:S01]  /*24860*/  STL [R1+0xa4], R73 ;  /* 0x0000a44901007387 */ /* 0x0003e20000100800 */
[C---:B------:R-:W-:Y:S03]  /*24870*/  HMMA.1688.F32.TF32 R116, R152.reuse, R32, R116 ;  /* 0x000000209874723c */ /* 0x040fe60000081074 */
        /* <DEDUP_REMOVED lines=29> */
[----:B------:R-:W3:Y:S01]  /*24a50*/  LDL.LU R162, [R1+0x338] ;  /* 0x0003380001a27983 */ /* 0x000ee20000300800 */
[C---:B------:R-:W-:Y:S03]  /*24a60*/  HMMA.1688.F32.TF32 R120, R152.reuse, R36, R120 ;  /* 0x000000249878723c */ /* 0x040fe60000081078 */
[----:B------:R-:W3:Y:S04]  /*24a70*/  LDL.LU R163, [R1+0x33c] ;  /* 0x00033c0001a37983 */ /* 0x000ee80000300800 */
[----:B------:R-:W3:Y:S01]  /*24a80*/  LDL.LU R180, [R1+0x2e0] ;  /* 0x0002e00001b47983 */ /* 0x000ee20000300800 */
[C---:B------:R-:W-:Y:S03]  /*24a90*/  HMMA.1688.F32.TF32 R124, R152.reuse, R40, R124 ;  /* 0x00000028987c723c */ /* 0x040fe6000008107c */
[----:B------:R-:W3:Y:S04]  /*24aa0*/  LDL.LU R181, [R1+0x2e4] ;  /* 0x0002e40001b57983 */ /* 0x000ee80000300800 */
[----:B------:R-:W3:Y:S01]  /*24ab0*/  LDL.LU R182, [R1+0x2e8] ;  /* 0x0002e80001b67983 */ /* 0x000ee20000300800 */
[C---:B------:R-:W-:Y:S03]  /*24ac0*/  HMMA.1688.F32.TF32 R128, R152.reuse, R44, R128 ;  /* 0x0000002c9880723c */ /* 0x040fe60000081080 */
[----:B------:R-:W3:Y:S05]  /*24ad0*/  LDL.LU R183, [R1+0x2ec] ;  /* 0x0002ec0001b77983 */ /* 0x000eea0000300800 */
[C---:B------:R-:W-:Y:S08]  /*24ae0*/  HMMA.1688.F32.TF32 R132, R152.reuse, R48, R132 ;  /* 0x000000309884723c */ /* 0x040ff00000081084 */
[C---:B------:R-:W-:Y:S08]  /*24af0*/  HMMA.1688.F32.TF32 R136, R152.reuse, R52, R136 ;  /* 0x000000349888723c */ /* 0x040ff00000081088 */
[C---:B------:R-:W-:Y:S08]  /*24b00*/  HMMA.1688.F32.TF32 R140, R152.reuse, R56, R140 ;  /* 0x00000038988c723c */ /* 0x040ff0000008108c */
[C---:B------:R-:W-:Y:S08]  /*24b10*/  HMMA.1688.F32.TF32 R148, R152.reuse, R64, R148 ;  /* 0x000000409894723c */ /* 0x040ff00000081094 */
[----:B------:R-:W-:Y:S01]  /*24b20*/  HMMA.1688.F32.TF32 R152, R152, R68, R176 ;  /* 0x000000449898723c */ /* 0x000fe200000810b0 */
[----:B------:R-:W3:Y:S04]  /*24b30*/  LDL.LU R176, [R1+0x2f0] ;  /* 0x0002f00001b07983 */ /* 0x000ee80000300800 */
        /* <DEDUP_REMOVED lines=21> */
[----:B------:R-:W3:Y:S01]  /*24c90*/  LDL.LU R238, [R1+0x198] ;  /* 0x0001980001ee7983 */ /* 0x000ee20000300800 */
[----:B------:R-:W-:Y:S01]  /*24ca0*/  IMAD.MOV.U32 R239, RZ, RZ, R157 ;  /* 0x000000ffffef7224 */ /* 0x000fe200078e009d */
[C---:B------:R-:W-:Y:S02]  /*24cb0*/  HMMA.1688.F32.TF32 R200, R220.reuse, R48, R200 ;  /* 0x00000030dcc8723c */ /* 0x040fe400000810c8 */
[----:B------:R-:W-:Y:S04]  /*24cc0*/  LDS R157, [R159+0x23080] ;  /* 0x023080009f9d7984 */ /* 0x000fe80000000800 */
[----:B------:R-:W1:Y:S02]  /*24cd0*/  LDS R159, [R159+0x23480] ;  /* 0x023480009f9f7984 */ /* 0x000e640000000800 */
[C---:B------:R-:W-:Y:S08]  /*24ce0*/  HMMA.1688.F32.TF32 R208, R220.reuse, R56, R208 ;  /* 0x00000038dcd0723c */ /* 0x040ff000000810d0 */
[C---:B------:R-:W-:Y:S08]  /*24cf0*/  HMMA.1688.F32.TF32 R212, R220.reuse, R60, R212 ;  /* 0x0000003cdcd4723c */ /* 0x040ff000000810d4 */
[----:B------:R-:W-:Y:S01]  /*24d00*/  HMMA.1688.F32.TF32 R216, R220, R64, R216 ;  /* 0x00000040dcd8723c */ /* 0x000fe200000810d8 */
[----:B------:R-:W-:-:S07]  /*24d10*/  IMAD.MOV.U32 R71, RZ, RZ, R72 ;  /* 0x000000ffff477224 */ /* 0x000fce00078e0048 */
[C---:B----4-:R-:W-:Y:S11]  /*24d20*/  HMMA.1688.F32.TF32 R172, R220.reuse, R20, R172 ;  /* 0x00000014dcac723c */ /* 0x050ff600000810ac */
[----:B------:R-:W-:Y:S11]  /*24d30*/  @!UPT UIADD3 URZ, URZ, URZ, URZ ;  /* 0x0000003f3f3ff290 */ /* 0x000ff6000fffe03f */
[----:B------:R-:W-:Y:S01]  /*24d40*/  @!UPT UIADD3 URZ, URZ, URZ, URZ ;  /* 0x0000003f3f3ff290 */ /* 0x000fe2000fffe03f */
[----:B------:R-:W-:Y:S04]  /*24d50*/  STL [R1+0x1220], R172 ;  /* 0x001220ac01007387 */ /* 0x000fe80000100800 */
[----:B------:R-:W-:Y:S04]  /*24d60*/  STL [R1+0x121c], R173 ;  /* 0x00121cad01007387 */ /* 0x000fe80000100800 */
[----:B------:R-:W-:Y:S04]  /*24d70*/  STL [R1+0x1218], R174 ;  /* 0x001218ae01007387 */ /* 0x000fe80000100800 */
[----:B------:R4:W-:Y:S01]  /*24d80*/  STL [R1+0x1214], R175 ;  /* 0x001214af01007387 */ /* 0x0009e20000100800 */
[C---:B--2---:R-:W-:Y:S08]  /*24d90*/  HMMA.1688.F32.TF32 R164, R220.reuse, R12, R164 ;  /* 0x0000000cdca4723c */ /* 0x044ff000000810a4 */
[C---:B------:R-:W-:Y:S08]  /*24da0*/  HMMA.1688.F32.TF32 R168, R220.reuse, R16, R168 ;  /* 0x00000010dca8723c */ /* 0x040ff000000810a8 */
[C---:B---3--:R-:W-:Y:S08]  /*24db0*/  HMMA.1688.F32.TF32 R160, R220.reuse, R8, R160 ;  /* 0x00000008dca0723c */ /* 0x048ff000000810a0 */
[C---:B------:R-:W-:Y:S08]  /*24dc0*/  HMMA.1688.F32.TF32 R196, R220.reuse, R44, R196 ;  /* 0x0000002cdcc4723c */ /* 0x040ff000000810c4 */
[C---:B------:R-:W-:Y:S08]  /*24dd0*/  HMMA.1688.F32.TF32 R180, R220.reuse, R28, R180 ;  /* 0x0000001cdcb4723c */ /* 0x040ff000000810b4 */
[C---:B------:R-:W-:Y:S11]  /*24de0*/  HMMA.1688.F32.TF32 R176, R220.reuse, R24, R176 ;  /* 0x00000018dcb0723c */ /* 0x040ff600000810b0 */
[----:B------:R-:W-:Y:S11]  /*24df0*/  @!UPT UIADD3 URZ, URZ, URZ, URZ ;  /* 0x0000003f3f3ff290 */ /* 0x000ff6000fffe03f */
[----:B------:R-:W-:Y:S01]  /*24e00*/  @!UPT UIADD3 URZ, URZ, URZ, URZ ;  /* 0x0000003f3f3ff290 */ /* 0x000fe2000fffe03f */
[----:B------:R-:W-:Y:S04]  /*24e10*/  STL [R1+0x1224], R179 ;  /* 0x001224b301007387 */ /* 0x000fe80000100800 */
        /* <DEDUP_REMOVED lines=41> */
[----:B------:R-:W-:-:S02]  /*250b0*/  IMAD.MOV.U32 R72, RZ, RZ, R233 ;  /* 0x000000ffff487224 */ /* 0x000fc400078e00e9 */
[----:B-1----:R-:W-:Y:S01]  /*250c0*/  IMAD.MOV.U32 R73, RZ, RZ, R232 ;  /* 0x000000ffff497224 */ /* 0x002fe200078e00e8 */
[----:B------:R1:W-:Y:S01]  /*250d0*/  LDS R233, [R252+0x23800] ;  /* 0x02380000fce97984 */ /* 0x0003e20000000800 */
[----:B------:R-:W-:Y:S02]  /*250e0*/  IMAD.MOV.U32 R74, RZ, RZ, R3 ;  /* 0x000000ffff4a7224 */ /* 0x000fe400078e0003 */
[----:B------:R-:W-:Y:S01]  /*250f0*/  IMAD.MOV.U32 R75, RZ, RZ, R0 ;  /* 0x000000ffff4b7224 */ /* 0x000fe200078e0000 */
[----:B------:R-:W2:Y:S01]  /*25100*/  LDS R232, [R2+0x23800] ;  /* 0x0238000002e87984 */ /* 0x000ea20000000800 */
[----:B------:R-:W-:Y:S02]  /*25110*/  IMAD.MOV.U32 R76, RZ, RZ, R248 ;  /* 0x000000ffff4c7224 */ /* 0x000fe400078e00f8 */
[----:B------:R-:W-:Y:S01]  /*25120*/  IMAD.MOV.U32 R77, RZ, RZ, R249 ;  /* 0x000000ffff4d7224 */ /* 0x000fe200078e00f9 */
[----:B------:R-:W3:Y:S01]  /*25130*/  LDL.LU R248, [R1+0x138c] ;  /* 0x00138c0001f87983 */ /* 0x000ee20000300800 */
[----:B------:R-:W-:Y:S01]  /*25140*/  IMAD.MOV.U32 R78, RZ, RZ, R250 ;  /* 0x000000ffff4e7224 */ /* 0x000fe200078e00fa */
[----:B------:R-:W-:Y:S01]  /*25150*/  HMMA.1688.F32.TF32 R72, R156, R52, R72 ;  /* 0x000000349c48723c */ /* 0x000fe20000081048 */
[----:B------:R-:W-:Y:S01]  /*25160*/  IMAD.MOV.U32 R79, RZ, RZ, R251 ;  /* 0x000000ffff4f7224 */ /* 0x000fe200078e00fb */
[----:B------:R-:W3:Y:S04]  /*25170*/  LDL.LU R249, [R1+0x1388] ;  /* 0x0013880001f97983 */ /* 0x000ee80000300800 */
[----:B------:R-:W3:Y:S04]  /*25180*/  LDL.LU R250, [R1+0x1384] ;  /* 0x0013840001fa7983 */ /* 0x000ee80000300800 */
[----:B------:R-:W3:Y:S11]  /*25190*/  LDL.LU R251, [R1+0x1380] ;  /* 0x0013800001fb7983 */ /* 0x000ef60000300800 */
[----:B------:R-:W-:Y:S03]  /*251a0*/  @!UPT UIADD3 URZ, URZ, URZ, URZ ;  /* 0x0000003f3f3ff290 */ /* 0x000fe6000fffe03f */
[----:B----4-:R-:W-:Y:S02]  /*251b0*/  IMAD.MOV.U32 R175, RZ, RZ, R72 ;  /* 0x000000ffffaf7224 */ /* 0x010fe400078e0048 */
[----:B------:R-:W-:Y:S02]  /*251c0*/  IMAD.MOV.U32 R72, RZ, RZ, R30 ;  /* 0x000000ffff487224 */ /* 0x000fe400078e001e */
[----:B------:R-:W4:Y:S01]  /*251d0*/  LDL.LU R30, [R1+0x137c] ;  /* 0x00137c00011e7983 */ /* 0x000f220000300800 */
[----:B------:R-:W-:Y:S02]  /*251e0*/  IMAD.MOV.U32 R3, RZ, RZ, R73 ;  /* 0x000000ffff037224 */ /* 0x000fe400078e0049 */
[----:B-1----:R-:W-:Y:S02]  /*251f0*/  IMAD.MOV.U32 R252, RZ, RZ, R74 ;  /* 0x000000fffffc7224 */ /* 0x002fe400078e004a */
[----:B------:R-:W-:Y:S02]  /*25200*/  IMAD.MOV.U32 R73, RZ, RZ, R70 ;  /* 0x000000ffff497224 */ /* 0x000fe400078e0046 */
[----:B------:R-:W-:Y:S01]  /*25210*/  IMAD.MOV.U32 R0, RZ, RZ, R75 ;  /* 0x000000ffff007224 */ /* 0x000fe200078e004b */
[----:B------:R-:W4:Y:S01]  /*25220*/  LDL.LU R70, [R1+0x1378] ;  /* 0x0013780001467983 */ /* 0x000f220000300800 */
[----:B------:R-:W-:-:S02]  /*25230*/  IMAD.MOV.U32 R74, RZ, RZ, R66 ;  /* 0x000000ffff4a7224 */ /* 0x000fc400078e0042 */
[----:B------:R-:W-:Y:S01]  /*25240*/  IMAD.MOV.U32 R75, RZ, RZ, R67 ;  /* 0x000000ffff4b7224 */ /* 0x000fe200078e0043 */
[----:B------:R-:W4:Y:S04]  /*25250*/  LDL.LU R66, [R1+0x1374] ;  /* 0x0013740001427983 */ /* 0x000f280000300800 */
[----:B------:R-:W4:Y:S01]  /*25260*/  LDL.LU R67, [R1+0x1370] ;  /* 0x0013700001437983 */ /* 0x000f220000300800 */
        /* <DEDUP_REMOVED lines=11> */
[----:B------:R-:W-:Y:S01]  /*25320*/  IMAD.MOV.U32 R107, RZ, RZ, R27 ;  /* 0x000000ffff6b7224 */ /* 0x000fe200078e001b */
[C---:B--2---:R-:W-:Y:S08]  /*25330*/  HMMA.1688.F32.TF32 R224, R156.reuse, R8, R224 ;  /* 0x000000089ce0723c */ /* 0x044ff000000810e0 */
[C---:B---3--:R-:W-:Y:S08]  /*25340*/  HMMA.1688.F32.TF32 R244, R156.reuse, R24, R244 ;  /* 0x000000189cf4723c */ /* 0x048ff000000810f4 */
[C---:B------:R-:W-:Y:S08]  /*25350*/  HMMA.1688.F32.TF32 R240, R156.reuse, R20, R240 ;  /* 0x000000149cf0723c */ /* 0x040ff000000810f0 */
[C---:B------:R-:W-:Y:S08]  /*25360*/  HMMA.1688.F32.TF32 R236, R156.reuse, R16, R236 ;  /* 0x000000109cec723c */ /* 0x040ff000000810ec */
[C---:B------:R-:W-:Y:S08]  /*25370*/  HMMA.1688.F32.TF32 R88, R156.reuse, R36, R88 ;  /* 0x000000249c58723c */ /* 0x040ff00000081058 */
[C---:B------:R-:W-:Y:S08]  /*25380*/  HMMA.1688.F32.TF32 R84, R156.reuse, R40, R84 ;  /* 0x000000289c54723c */ /* 0x040ff00000081054 */
[C---:B------:R-:W-:Y:S08]  /*25390*/  HMMA.1688.F32.TF32 R80, R156.reuse, R44, R80 ;  /* 0x0000002c9c50723c */ /* 0x040ff00000081050 */
[----:B------:R-:W-:Y:S01]  /*253a0*/  IMAD.MOV.U32 R21, RZ, RZ, R88 ;  /* 0x000000ffff157224 */ /* 0x000fe200078e0058 */
[----:B------:R-:W-:Y:S07]  /*253b0*/  HMMA.1688.F32.TF32 R92, R156, R32, R92 ;  /* 0x000000209c5c723c */ /* 0x000fee000008105c */
[----:B------:R-:W-:-:S02]  /*253c0*/  IMAD.MOV.U32 R25, RZ, RZ, R86 ;  /* 0x000000ffff197224 */ /* 0x000fc400078e0056 */
        /* <DEDUP_REMOVED lines=8> */
[----:B------:R-:W2:Y:S01]  /*25450*/  LDL.LU R62, [R1+0x136c] ;  /* 0x00136c00013e7983 */ /* 0x000ea20000300800 */
[----:B------:R-:W-:-:S02]  /*25460*/  IMAD.MOV.U32 R81, RZ, RZ, R63 ;  /* 0x000000ffff517224 */ /* 0x000fc400078e003f */
[----:B------:R-:W-:Y:S01]  /*25470*/  IMAD.MOV.U32 R32, RZ, RZ, R83 ;  /* 0x000000ffff207224 */ /* 0x000fe200078e0053 */
[----:B------:R-:W2:Y:S01]  /*25480*/  LDL.LU R63, [R1+0x1368] ;  /* 0x00136800013f7983 */ /* 0x000ea20000300800 */
[----:B------:R-:W-:Y:S02]  /*25490*/  IMAD.MOV.U32 R82, RZ, RZ, R58 ;  /* 0x000000ffff527224 */ /* 0x000fe400078e003a */
[----:B------:R-:W-:Y:S01]  /*254a0*/  IMAD.MOV.U32 R29, RZ, RZ, R84 ;  /* 0x000000ffff1d7224 */ /* 0x000fe200078e0054 */
[----:B------:R-:W3:Y:S01]  /*254b0*/  LDL.LU R58, [R1+0x1364] ;  /* 0x00136400013a7983 */ /* 0x000ee20000300800 */
[----:B------:R-:W-:Y:S02]  /*254c0*/  IMAD.MOV.U32 R83, RZ, RZ, R59 ;  /* 0x000000ffff537224 */ /* 0x000fe400078e003b */
[----:B------:R-:W-:Y:S01]  /*254d0*/  IMAD.MOV.U32 R28, RZ, RZ, R85 ;  /* 0x000000ffff1c7224 */ /* 0x000fe200078e0055 */
[----:B------:R-:W3:Y:S01]  /*254e0*/  LDL.LU R59, [R1+0x1360] ;  /* 0x00136000013b7983 */ /* 0x000ee20000300800 */
[----:B------:R-:W-:Y:S01]  /*254f0*/  IMAD.MOV.U32 R84, RZ, RZ, R54 ;  /* 0x000000ffff547224 */ /* 0x000fe200078e0036 */
[----:B------:R-:W-:-:S02]  /*25500*/  MOV R85, R55 ;  /* 0x0000003700557202 */ /* 0x000fc40000000f00 */
[----:B------:R-:W2:Y:S01]  /*25510*/  LDL.LU R54, [R1+0x135c] ;  /* 0x00135c0001367983 */ /* 0x000ea20000300800 */
[----:B------:R-:W-:-:S03]  /*25520*/  IMAD.MOV.U32 R20, RZ, RZ, R89 ;  /* 0x000000ffff147224 */ /* 0x000fc600078e0059 */
[----:B------:R-:W2:Y:S01]  /*25530*/  LDL.LU R55, [R1+0x1358] ;  /* 0x0013580001377983 */ /* 0x000ea20000300800 */
[----:B------:R-:W-:-:S03]  /*25540*/  IMAD.MOV.U32 R88, RZ, RZ, R46 ;  /* 0x000000ffff587224 */ /* 0x000fc600078e002e */
[----:B------:R-:W2:Y:S01]  /*25550*/  LDL.LU R50, [R1+0x1354] ;  /* 0x0013540001327983 */ /* 0x000ea20000300800 */
[----:B------:R-:W-:Y:S02]  /*25560*/  IMAD.MOV.U32 R17, RZ, RZ, R90 ;  /* 0x000000ffff117224 */ /* 0x000fe400078e005a */
[----:B------:R-:W-:Y:S01]  /*25570*/  IMAD.MOV.U32 R89, RZ, RZ, R47 ;  /* 0x000000ffff597224 */ /* 0x000fe200078e002f */
[----:B------:R-:W2:Y:S01]  /*25580*/  LDL.LU R51, [R1+0x1350] ;  /* 0x0013500001337983 */ /* 0x000ea20000300800 */
[----:B------:R-:W-:Y:S02]  /*25590*/  IMAD.MOV.U32 R16, RZ, RZ, R91 ;  /* 0x000000ffff107224 */ /* 0x000fe400078e005b */
[----:B------:R-:W-:Y:S01]  /*255a0*/  IMAD.MOV.U32 R90, RZ, RZ, R42 ;  /* 0x000000ffff5a7224 */ /* 0x000fe200078e002a */
[----:B------:R-:W2:Y:S01]  /*255b0*/  LDL.LU R46, [R1+0x134c] ;  /* 0x00134c00012e7983 */ /* 0x000ea20000300800 */
[----:B------:R-:W-:-:S03]  /*255c0*/  IMAD.MOV.U32 R91, RZ, RZ, R43 ;  /* 0x000000ffff5b7224 */ /* 0x000fc600078e002b */
        /* <DEDUP_REMOVED lines=15> */
[----:B----4-:R-:W-:-:S03]  /*256c0*/  MOV R104, R30 ;  /* 0x0000001e00687202 */ /* 0x010fc60000000f00 */
[----:B------:R-:W4:Y:S04]  /*256d0*/  LDL.LU R38, [R1+0x133c] ;  /* 0x00133c0001267983 */ /* 0x000f280000300800 */
[----:B------:R-:W4:Y:S04]  /*256e0*/  LDL.LU R39, [R1+0x1338] ;  /* 0x0013380001277983 */ /* 0x000f280000300800 */
[----:B------:R-:W4:Y:S04]  /*256f0*/  LDL.LU R34, [R1+0x1334] ;  /* 0x0013340001227983 */ /* 0x000f280000300800 */
[----:B------:R-:W4:Y:S04]  /*25700*/  LDL.LU R35, [R1+0x1330] ;  /* 0x0013300001237983 */ /* 0x000f280000300800 */
[----:B------:R-:W4:Y:S04]  /*25710*/  LDL.LU R30, [R1+0x132c] ;  /* 0x00132c00011e7983 */ /* 0x000f280000300800 */
[----:B------:R-:W4:Y:S01]  /*25720*/  LDL.LU R31, [R1+0x1328] ;  /* 0x00132800011f7983 */ /* 0x000f220000300800 */
[----:B------:R-:W-:Y:S03]  /*25730*/  HMMA.1688.F32.TF32 R228, R156, R12, R228 ;  /* 0x0000000c9ce4723c */ /* 0x000fe600000810e4 */
        /* <DEDUP_REMOVED lines=8> */
[----:B------:R-:W-:Y:S01]  /*257c0*/  IMAD.MOV.U32 R9, RZ, RZ, R94 ;  /* 0x000000ffff097224 */ /* 0x000fe200078e005e */
[----:B------:R-:W-:Y:S01]  /*257d0*/  MOV R8, R95 ;  /* 0x0000005f00087202 */ /* 0x000fe20000000f00 */
[----:B------:R-:W-:Y:S01]  /*257e0*/  IMAD.MOV.U32 R93, RZ, RZ, R23 ;  /* 0x000000ffff5d7224 */ /* 0x000fe200078e0017 */
[----:B------:R-:W4:Y:S01]  /*257f0*/  LDL.LU R111, [R1+0x9c] ;  /* 0x00009c00016f7983 */ /* 0x000f220000300800 */
[----:B------:R-:W-:-:S03]  /*25800*/  IMAD.MOV.U32 R94, RZ, RZ, R18 ;  /* 0x000000ffff5e7224 */ /* 0x000fc600078e0012 */
        /* <DEDUP_REMOVED lines=13> */
[----:B------:R-:W-:-:S03]  /*258e0*/  IMAD.MOV.U32 R79, RZ, RZ, R11 ;  /* 0x000000ffff4f7224 */ /* 0x000fc600078e000b */
[----:B------:R-:W4:Y:S04]  /*258f0*/  LDL.LU R15, [R1+0x1308] ;  /* 0x00130800010f7983 */ /* 0x000f280000300800 */
[----:B------:R-:W4:Y:S04]  /*25900*/  LDL.LU R10, [R1+0x1304] ;  /* 0x00130400010a7983 */ /* 0x000f280000300800 */
[----:B------:R-:W4:Y:S01]  /*25910*/  LDL.LU R11, [R1+0x1300] ;  /* 0x00130000010b7983 */ /* 0x000f220000300800 */
[C---:B--2---:R-:W-:Y:S08]  /*25920*/  HMMA.1688.F32.TF32 R116, R156.reuse, R56, R116 ;  /* 0x000000389c74723c */ /* 0x044ff00000081074 */
[C---:B---3--:R-:W-:Y:S08]  /*25930*/  HMMA.1688.F32.TF32 R112, R156.reuse, R60, R112 ;  /* 0x0000003c9c70723c */ /* 0x048ff00000081070 */
[----:B------:R-:W-:Y:S08]  /*25940*/  HMMA.1688.F32.TF32 R4, R156, R64, R4 ;  /* 0x000000409c04723c */ /* 0x000ff00000081004 */
[----:B------:R-:W-:Y:S01]  /*25950*/  IMAD.MOV.U32 R57, RZ, RZ, R118 ;  /* 0x000000ffff397224 */ /* 0x000fe200078e0076 */
[----:B------:R-:W-:Y:S01]  /*25960*/  MOV R56, R119 ;  /* 0x0000007700387202 */ /* 0x000fe20000000f00 */
[----:B------:R-:W-:Y:S01]  /*25970*/  IMAD.MOV.U32 R173, RZ, RZ, R116 ;  /* 0x000000ffffad7224 */ /* 0x000fe200078e0074 */
[----:B------:R-:W2:Y:S01]  /*25980*/  LDL.LU.64 R118, [R1+0x12f8] ;  /* 0x0012f80001767983 */ /* 0x000ea20000300a00 */
[----:B------:R-:W-:-:S03]  /*25990*/  IMAD.MOV.U32 R174, RZ, RZ, R117 ;  /* 0x000000ffffae7224 */ /* 0x000fc600078e0075 */
[----:B------:R-:W2:Y:S01]  /*259a0*/  LDL.LU.64 R116, [R1+0x12f0] ;  /* 0x0012f00001747983 */ /* 0x000ea20000300a00 */
[----:B------:R-:W-:Y:S02]  /*259b0*/  IMAD.MOV.U32 R61, RZ, RZ, R114 ;  /* 0x000000ffff3d7224 */ /* 0x000fe400078e0072 */
[----:B------:R-:W-:Y:S02]  /*259c0*/  IMAD.MOV.U32 R60, RZ, RZ, R115 ;  /* 0x000000ffff3c7224 */ /* 0x000fe400078e0073 */
[----:B------:R-:W-:Y:S01]  /*259d0*/  IMAD.MOV.U32 R179, RZ, RZ, R112 ;  /* 0x000000ffffb37224 */ /* 0x000fe200078e0070 */
[----:B------:R-:W3:Y:S01]  /*259e0*/  LDL.LU.64 R114, [R1+0x12e8] ;  /* 0x0012e80001727983 */ /* 0x000ee20000300a00 */
[----:B------:R-:W-:-:S03]  /*259f0*/  IMAD.MOV.U32 R172, RZ, RZ, R113 ;  /* 0x000000ffffac7224 */ /* 0x000fc600078e0071 */
[----:B------:R-:W3:Y:S01]  /*25a00*/  LDL.LU.64 R112, [R1+0x12e0] ;  /* 0x0012e00001707983 */ /* 0x000ee20000300a00 */
[----:B----4-:R-:W-:Y:S01]  /*25a10*/  HMMA.1688.F32.TF32 R84, R232, R34, R84 ;  /* 0x00000022e854723c */ /* 0x010fe20000081054 */
[----:B------:R-:W-:Y:S02]  /*25a20*/  IMAD.MOV.U32 R49, RZ, RZ, R6 ;  /* 0x000000ffff317224 */ /* 0x000fe400078e0006 */
[----:B------:R-:W-:-:S05]  /*25a30*/  IMAD.MOV.U32 R48, RZ, RZ, R7 ;  /* 0x000000ffff307224 */ /* 0x000fca00078e0007 */
[----:B------:R-:W-:Y:S01]  /*25a40*/  HMMA.1688.F32.TF32 R88, R232, R30, R88 ;  /* 0x0000001ee858723c */ /* 0x000fe20000081058 */
[----:B------:R-:W-:Y:S01]  /*25a50*/  IMAD.MOV.U32 R53, RZ, RZ, R4 ;  /* 0x000000ffff357224 */ /* 0x000fe200078e0004 */
[----:B------:R-:W4:Y:S01]  /*25a60*/  LDL.LU.64 R6, [R1+0x12d8] ;  /* 0x0012d80001067983 */ /* 0x000f220000300a00 */
[----:B------:R-:W-:-:S03]  /*25a70*/  IMAD.MOV.U32 R52, RZ, RZ, R5 ;  /* 0x000000ffff347224 */ /* 0x000fc600078e0005 */
[----:B------:R-:W4:Y:S02]  /*25a80*/  LDL.LU.64 R4, [R1+0x12d0] ;  /* 0x0012d00001047983 */ /* 0x000f240000300a00 */
[C---:B------:R-:W-:Y:S08]  /*25a90*/  HMMA.1688.F32.TF32 R92, R232.reuse, R26, R92 ;  /* 0x0000001ae85c723c */ /* 0x040ff0000008105c */
[C---:B------:R-:W-:Y:S08]  /*25aa0*/  HMMA.1688.F32.TF32 R96, R232.reuse, R22, R96 ;  /* 0x00000016e860723c */ /* 0x040ff00000081060 */
[C---:B------:R-:W-:Y:S08]  /*25ab0*/  HMMA.1688.F32.TF32 R100, R232.reuse, R18, R100 ;  /* 0x00000012e864723c */ /* 0x040ff00000081064 */
[C---:B------:R-:W-:Y:S08]  /*25ac0*/  HMMA.1688.F32.TF32 R104, R232.reuse, R14, R104 ;  /* 0x0000000ee868723c */ /* 0x040ff00000081068 */
[C---:B------:R-:W-:Y:S08]  /*25ad0*/  HMMA.1688.F32.TF32 R108, R232.reuse, R10, R108 ;  /* 0x0000000ae86c723c */ /* 0x040ff0000008106c */
[C---:B------:R-:W-:Y:S11]  /*25ae0*/  HMMA.1688.F32.TF32 R80, R232.reuse, R38, R80 ;  /* 0x00000026e850723c */ /* 0x040ff60000081050 */
[----:B------:R-:W-:Y:S04]  /*25af0*/  @!UPT UIADD3 URZ, URZ, URZ, URZ ;  /* 0x0000003f3f3ff290 */ /* 0x000fe8000fffe03f */
[----:B------:R-:W-:Y:S04]  /*25b00*/  STL.64 [R1+0x260], R108 ;  /* 0x0002606c01007387 */ /* 0x000fe80000100a00 */
[----:B------:R1:W-:Y:S01]  /*25b10*/  STL.64 [R1+0x268], R110 ;  /* 0x0002686e01007387 */ /* 0x0003e20000100a00 */
[C---:B------:R-:W-:Y:S03]  /*25b20*/  HMMA.1688.F32.TF32 R76, R232.reuse, R42, R76 ;  /* 0x0000002ae84c723c */ /* 0x040fe6000008104c */
[----:B-1----:R-:W2:Y:S04]  /*25b30*/  LDL.LU.64 R110, [R1+0x12c8] ;  /* 0x0012c800016e7983 */ /* 0x002ea80000300a00 */
[----:B------:R-:W2:Y:S04]  /*25b40*/  LDL.LU.64 R108, [R1+0x12c0] ;  /* 0x0012c000016c7983 */ /* 0x000ea80000300a00 */
[----:B------:R-:W-:Y:S04]  /*25b50*/  STL.64 [R1+0x250], R104 ;  /* 0x0002506801007387 */ /* 0x000fe80000100a00 */
[----:B------:R1:W-:Y:S01]  /*25b60*/  STL.64 [R1+0x258], R106 ;  /* 0x0002586a01007387 */ /* 0x0003e20000100a00 */
[C---:B------:R-:W-:Y:S03]  /*25b70*/  HMMA.1688.F32.TF32 R72, R232.reuse, R46, R72 ;  /* 0x0000002ee848723c */ /* 0x040fe60000081048 */
        /* <DEDUP_REMOVED lines=34> */
[C---:B--2---:R-:W-:Y:S08]  /*25da0*/  HMMA.1688.F32.TF32 R76, R232.reuse, R54, R76 ;  /* 0x00000036e84c723c */ /* 0x044ff0000008104c */
[C---:B---3--:R-:W-:Y:S11]  /*25db0*/  HMMA.1688.F32.TF32 R72, R232.reuse, R50, R72 ;  /* 0x00000032e848723c */ /* 0x048ff60000081048 */
[----:B------:R-:W-:Y:S11]  /*25dc0*/  @!UPT UIADD3 URZ, URZ, URZ, URZ ;  /* 0x0000003f3f3ff290 */ /* 0x000ff6000fffe03f */
[----:B------:R-:W-:Y:S01]  /*25dd0*/  @!UPT UIADD3 URZ, URZ, URZ, URZ ;  /* 0x0000003f3f3ff290 */ /* 0x000fe2000fffe03f */
[----:B------:R-:W-:Y:S04]  /*25de0*/  STL.64 [R1+0x20], R72 ;  /* 0x0000204801007387 */ /* 0x000fe80000100a00 */
[----:B------:R1:W-:Y:S02]  /*25df0*/  STL.64 [R1+0x28], R74 ;  /* 0x0000284a01007387 */ /* 0x0003e40000100a00 */
[----:B-1----:R-:W-:Y:S02]  /*25e00*/  HMMA.1688.F32.TF32 R72, R232, R58, R80 ;  /* 0x0000003ae848723c */ /* 0x002fe40000081050 */
[----:B------:R-:W-:Y:S04]  /*25e10*/  STL.64 [R1+0x10], R76 ;  /* 0x0000104c01007387 */ /* 0x000fe80000100a00 */
[----:B------:R-:W-:Y:S01]  /*25e20*/  STL.64 [R1+0x18], R78 ;  /* 0x0000184e01007387 */ /* 0x000fe20000100a00 */
[----:B------:R-:W-:-:S03]  /*25e30*/  IMAD.MOV.U32 R80, RZ, RZ, R71 ;  /* 0x000000ffff507224 */ /* 0x000fc600078e0047 */
[----:B------:R-:W2:Y:S11]  /*25e40*/  LDL.LU R71, [R1+0x1228] ;  /* 0x0012280001477983 */ /* 0x000eb60000300800 */
[----:B------:R-:W-:Y:S02]  /*25e50*/  @!UPT UIADD3 URZ, URZ, URZ, URZ ;  /* 0x0000003f3f3ff290 */ /* 0x000fe4000fffe03f */
[----:B------:R-:W-:Y:S04]  /*25e60*/  STL.64 [R1], R72 ;  /* 0x0000004801007387 */ /* 0x000fe80000100a00 */
[----:B------:R1:W-:Y:S04]  /*25e70*/  STL.64 [R1+0x8], R74 ;  /* 0x0000084a01007387 */ /* 0x0003e80000100a00 */
[----:B------:R-:W3:Y:S04]  /*25e80*/  LDL.LU R81, [R1+0xa4] ;  /* 0x0000a40001517983 */ /* 0x000ee80000300800 */
[----:B------:R-:W3:Y:S04]  /*25e90*/  LDL.LU R82, [R1+0xa8] ;  /* 0x0000a80001527983 */ /* 0x000ee80000300800 */
[----:B------:R-:W3:Y:S01]  /*25ea0*/  LDL.LU R83, [R1+0xac] ;  /* 0x0000ac0001537983 */ /* 0x000ee20000300800 */
[----:B------:R-:W-:-:S02]  /*25eb0*/  LOP3.LUT R64, R2, 0x40, RZ, 0x3c, !PT ;  /* 0x0000004002407812 */ /* 0x000fc400078e3cff */
[C---:B------:R-:W-:Y:S01]  /*25ec0*/  LOP3.LUT R65, R2.reuse, 0x60, RZ, 0x3c, !PT ;  /* 0x0000006002417812 */ /* 0x040fe200078e3cff */
[----:B----4-:R-:W-:Y:S02]  /*25ed0*/  HMMA.1688.F32.TF32 R156, R156, R68, R4 ;  /* 0x000000449c9c723c */ /* 0x010fe40000081004 */
[----:B------:R-:W-:Y:S04]  /*25ee0*/  LDS R4, [R64+0x23800] ;  /* 0x0238000040047984 */ /* 0x000fe80000000800 */
[----:B------:R-:W-:Y:S02]  /*25ef0*/  LDS R6, [R64+0x23c00] ;  /* 0x023c000040067984 */ /* 0x000fe40000000800 */
[C---:B-1----:R-:W-:Y:S02]  /*25f00*/  HMMA.1688.F32.TF32 R72, R232.reuse, R62, R84 ;  /* 0x0000003ee848723c */ /* 0x042fe40000081054 */
[----:B------:R-:W-:Y:S04]  /*25f10*/  LDS R5, [R65+0x23800] ;  /* 0x0238000041057984 */ /* 0x000fe80000000800 */
[----:B------:R-:W1:Y:S02]  /*25f20*/  LDS R7, [R65+0x23c00] ;  /* 0x023c000041077984 */ /* 0x000e640000000800 */
[----:B------:R-:W-:Y:S01]  /*25f30*/  HMMA.1688.F32.TF32 R76, R232, R66, R88 ;  /* 0x00000042e84c723c */ /* 0x000fe20000081058 */
[----:B------:R-:W-:Y:S11]  /*25f40*/  LOP3.LUT R69, R2, 0x20, RZ, 0x3c, !PT ;  /* 0x0000002002457812 */ /* 0x000ff600078e3cff */
[----:B------:R-:W-:Y:S03]  /*25f50*/  @!UPT UIADD3 URZ, URZ, URZ, URZ ;  /* 0x0000003f3f3ff290 */ /* 0x000fe6000fffe03f */
[----:B------:R-:W-:Y:S04]  /*25f60*/  STL.64 [R1+0x230], R72 ;  /* 0x0002304801007387 */ /* 0x000fe80000100a00 */
[----:B------:R2:W-:Y:S04]  /*25f70*/  STL.64 [R1+0x238], R74 ;  /* 0x0002384a01007387 */ /* 0x0005e80000100a00 */
[----:B------:R-:W-:Y:S04]  /*25f80*/  STL.64 [R1+0x220], R76 ;  /* 0x0002204c01007387 */ /* 0x000fe80000100a00 */
[----:B------:R-:W-:Y:S04]  /*25f90*/  STL.64 [R1+0x228], R78 ;  /* 0x0002284e01007387 */ /* 0x000fe80000100a00 */
[----:B------:R-:W-:Y:S04]  /*25fa0*/  LDS R76, [R2+0x23880] ;  /* 0x02388000024c7984 */ /* 0x000fe80000000800 */
[----:B------:R-:W-:Y:S04]  /*25fb0*/  LDS R78, [R2+0x23c80] ;  /* 0x023c8000024e7984 */ /* 0x000fe80000000800 */
[----:B------:R-:W-:Y:S04]  /*25fc0*/  LDS R77, [R69+0x23880] ;  /* 0x02388000454d7984 */ /* 0x000fe80000000800 */
[----:B------:R-:W4:Y:S01]  /*25fd0*/  LDS R79, [R69+0x23c80] ;  /* 0x023c8000454f7984 */ /* 0x000f220000000800 */
[C---:B-1----:R-:W-:Y:S08]  /*25fe0*/  HMMA.1688.F32.TF32 R84, R4.reuse, R10, R96 ;  /* 0x0000000a0454723c */ /* 0x042ff00000081060 */
[C---:B------:R-:W-:Y:S08]  /*25ff0*/  HMMA.1688.F32.TF32 R96, R4.reuse, R58, R140 ;  /* 0x0000003a0460723c */ /* 0x040ff0000008108c */
        /* <DEDUP_REMOVED lines=8> */
[----:B------:R-:W-:Y:S08]  /*26080*/  HMMA.1688.F32.TF32 R128, R4, R46, R128 ;  /* 0x0000002e0480723c */ /* 0x000ff00000081080 */
[----:B--2---:R-:W-:Y:S08]  /*26090*/  HMMA.1688.F32.TF32 R72, R232, R70, R92 ;  /* 0x00000046e848723c */ /* 0x004ff0000008105c */
[C---:B---3--:R-:W-:Y:S08]  /*260a0*/  HMMA.1688.F32.TF32 R92, R4.reuse, R14, R80 ;  /* 0x0000000e045c723c */ /* 0x048ff00000081050 */
[C---:B------:R-:W-:Y:S08]  /*260b0*/  HMMA.1688.F32.TF32 R80, R4.reuse, R50, R132 ;  /* 0x000000320450723c */ /* 0x040ff00000081084 */
[----:B------:R-:W-:Y:S01]  /*260c0*/  HMMA.1688.F32.TF32 R132, R4, R66, R148 ;  /* 0x000000420484723c */ /* 0x000fe20000081094 */
        /* <DEDUP_REMOVED lines=8> */
[----:B------:R-:W-:Y:S04]  /*26150*/  STL.64 [R1+0x1f0], R132 ;  /* 0x0001f08401007387 */ /* 0x000fe80000100a00 */
[----:B------:R1:W-:Y:S01]  /*26160*/  STL.64 [R1+0x1f8], R134 ;  /* 0x0001f88601007387 */ /* 0x0003e20000100a00 */
[C---:B----4-:R-:W-:Y:S03]  /*26170*/  HMMA.1688.F32.TF32 R104, R76.reuse, R10, R160 ;  /* 0x0000000a4c68723c */ /* 0x050fe600000810a0 */
[----:B------:R-:W-:Y:S04]  /*26180*/  LDS R72, [R64+0x23880] ;  /* 0x0238800040487984 */ /* 0x000fe80000000800 */
[----:B------:R-:W-:Y:S01]  /*26190*/  LDS R74, [R64+0x23c80] ;  /* 0x023c8000404a7984 */ /* 0x000fe20000000800 */
[----:B-1----:R-:W-:Y:S03]  /*261a0*/  HMMA.1688.F32.TF32 R132, R76, R14, R164 ;  /* 0x0000000e4c84723c */ /* 0x002fe600000810a4 */
[----:B------:R-:W-:Y:S04]  /*261b0*/  LDS R73, [R65+0x23880] ;  /* 0x0238800041497984 */ /* 0x000fe80000000800 */
[----:B------:R-:W1:Y:S08]  /*261c0*/  LDS R75, [R65+0x23c80] ;  /* 0x023c8000414b7984 */ /* 0x000e700000000800 */
[----:B------:R2:W-:Y:S04]  /*261d0*/  STL.64 [R1+0x1e0], R104 ;  /* 0x0001e06801007387 */ /* 0x0005e80000100a00 */
[----:B------:R-:W-:Y:S04]  /*261e0*/  STL.64 [R1+0x1e8], R106 ;  /* 0x0001e86a01007387 */ /* 0x000fe80000100a00 */
[----:B------:R-:W-:Y:S01]  /*261f0*/  STL.64 [R1+0x1d0], R132 ;  /* 0x0001d08401007387 */ /* 0x000fe20000100a00 */
[----:B--2---:R-:W-:-:S03]  /*26200*/  IMAD.MOV.U32 R104, RZ, RZ, R179 ;  /* 0x000000ffff687224 */ /* 0x004fc600078e00b3 */
[----:B------:R2:W-:Y:S04]  /*26210*/  STL.64 [R1+0x1d8], R134 ;  /* 0x0001d88601007387 */ /* 0x0005e80000100a00 */
[----:B------:R-:W3:Y:S01]  /*26220*/  LDL.LU R179, [R1+0x1224] ;  /* 0x0012240001b37983 */ /* 0x000ee20000300800 */
[C---:B------:R-:W-:Y:S08]  /*26230*/  HMMA.1688.F32.TF32 R84, R4.reuse, R54, R136 ;  /* 0x000000360454723c */ /* 0x040ff00000081088 */
[----:B------:R-:W-:Y:S08]  /*26240*/  HMMA.1688.F32.TF32 R96, R4, R70, R152 ;  /* 0x000000460460723c */ /* 0x000ff00000081098 */
[----:B------:R-:W-:Y:S01]  /*26250*/  HMMA.1688.F32.TF32 R4, R76, R18, R168 ;  /* 0x000000124c04723c */ /* 0x000fe200000810a8 */
[----:B------:R-:W-:Y:S01]  /*26260*/  IMAD.MOV.U32 R105, RZ, RZ, R172 ;  /* 0x000000ffff697224 */ /* 0x000fe200078e00ac */
[----:B------:R-:W-:Y:S01]  /*26270*/  MOV R153, R174 ;  /* 0x000000ae00997202 */ /* 0x000fe20000000f00 */
[----:B------:R-:W-:-:S04]  /*26280*/  IMAD.MOV.U32 R152, RZ, RZ, R173 ;  /* 0x000000ffff987224 */ /* 0x000fc800078e00ad */
[----:B------:R-:W-:Y:S11]  /*26290*/  IMAD.MOV.U32 R168, RZ, RZ, R175 ;  /* 0x000000ffffa87224 */ /* 0x000ff600078e00af */
[----:B------:R-:W-:Y:S05]  /*262a0*/  @!UPT UIADD3 URZ, URZ, URZ, URZ ;  /* 0x0000003f3f3ff290 */ /* 0x000fea000fffe03f */
[----:B------:R-:W-:Y:S04]  /*262b0*/  STL.64 [R1+0x1c0], R4 ;  /* 0x0001c00401007387 */ /* 0x000fe80000100a00 */
[----:B------:R3:W-:Y:S04]  /*262c0*/  STL.64 [R1+0x1c8], R6 ;  /* 0x0001c80601007387 */ /* 0x0007e80000100a00 */
[----:B------:R-:W4:Y:S04]  /*262d0*/  LDL.LU R172, [R1+0x1220] ;  /* 0x0012200001ac7983 */ /* 0x000f280000300800 */
[----:B------:R-:W4:Y:S04]  /*262e0*/  LDL.LU R173, [R1+0x121c] ;  /* 0x00121c0001ad7983 */ /* 0x000f280000300800 */
[----:B------:R-:W4:Y:S04]  /*262f0*/  LDL.LU R174, [R1+0x1218] ;  /* 0x0012180001ae7983 */ /* 0x000f280000300800 */
[----:B------:R-:W4:Y:S01]  /*26300*/  LDL.LU R175, [R1+0x1214] ;  /* 0x0012140001af7983 */ /* 0x000f220000300800 */
[----:B------:R-:W-:Y:S01]  /*26310*/  IMAD.MOV.U32 R169, RZ, RZ, R3 ;  /* 0x000000ffffa97224 */ /* 0x000fe200078e0003 */
[----:B------:R-:W-:Y:S01]  /*26320*/  HMMA.1688.F32.TF32 R136, R76, R34, R184 ;  /* 0x000000224c88723c */ /* 0x000fe200000810b8 */
[----:B------:R-:W-:Y:S01]  /*26330*/  IMAD.MOV.U32 R170, RZ, RZ, R252 ;  /* 0x000000ffffaa7224 */ /* 0x000fe200078e00fc */
[----:B------:R1:W5:Y:S01]  /*26340*/  LDL.LU R3, [R1+0x1210] ;  /* 0x0012100001037983 */ /* 0x0003620000300800 */
[----:B------:R-:W-:-:S03]  /*26350*/  IMAD.MOV.U32 R171, RZ, RZ, R0 ;  /* 0x000000ffffab7224 */ /* 0x000fc600078e0000 */
[----:B------:R-:W4:Y:S02]  /*26360*/  LDL.LU R252, [R1+0x120c] ;  /* 0x00120c0001fc7983 */ /* 0x000f240000300800 */
[C---:B--2---:R-:W-:Y:S02]  /*26370*/  HMMA.1688.F32.TF32 R132, R76.reuse, R38, R188 ;  /* 0x000000264c84723c */ /* 0x044fe400000810bc */
[----:B------:R-:W2:Y:S06]  /*26380*/  LDL.LU R0, [R1+0x1208] ;  /* 0x0012080001007983 */ /* 0x000eac0000300800 */
[C---:B------:R-:W-:Y:S08]  /*26390*/  HMMA.1688.F32.TF32 R140, R76.reuse, R58, R208 ;  /* 0x0000003a4c8c723c */ /* 0x040ff000000810d0 */
[C---:B------:R-:W-:Y:S08]  /*263a0*/  HMMA.1688.F32.TF32 R144, R76.reuse, R62, R212 ;  /* 0x0000003e4c90723c */ /* 0x040ff000000810d4 */
[----:B------:R-:W-:Y:S01]  /*263b0*/  HMMA.1688.F32.TF32 R148, R76, R66, R216 ;  /* 0x000000424c94723c */ /* 0x000fe200000810d8 */
[----:B------:R-:W-:-:S02]  /*263c0*/  UIADD3 UR5, UR4, 0x1, URZ ;  /* 0x0000000104057890 */ /* 0x000fc4000fffe03f */
[----:B------:R-:W-:Y:S02]  /*263d0*/  UMOV UR6, 0xffffffc0 ;  /* 0xffffffc000067882 */ /* 0x000fe40000000000 */
[----:B------:R-:W-:-:S03]  /*263e0*/  ULDC UR8, c[0x0][0x180] ;  /* 0x0000600000087ab9 */ /* 0x000fc60000000800 */
[C---:B---3--:R-:W-:Y:S11]  /*263f0*/  HMMA.1688.F32.TF32 R4, R76.reuse, R26, R176 ;  /* 0x0000001a4c04723c */ /* 0x048ff600000810b0 */
[----:B------:R-:W-:Y:S11]  /*26400*/  @!UPT UIADD3 URZ, URZ, URZ, URZ ;  /* 0x0000003f3f3ff290 */ /* 0x000ff6000fffe03f */
[----:B------:R-:W-:Y:S01]  /*26410*/  @!UPT UIADD3 URZ, URZ, URZ, URZ ;  /* 0x0000003f3f3ff290 */ /* 0x000fe2000fffe03f */
[----:B------:R-:W-:Y:S04]  /*26420*/  STL.64 [R1+0x1b0], R4 ;  /* 0x0001b00401007387 */ /* 0x000fe80000100a00 */
[----:B------:R3:W-:Y:S02]  /*26430*/  STL.64 [R1+0x1b8], R6 ;  /* 0x0001b80601007387 */ /* 0x0007e40000100a00 */
[C---:B---3--:R-:W-:Y:S02]  /*26440*/  HMMA.1688.F32.TF32 R4, R76.reuse, R42, R192 ;  /* 0x0000002a4c04723c */ /* 0x048fe400000810c0 */
[----:B------:R-:W-:Y:S04]  /*26450*/  STL.64 [R1+0x1a0], R136 ;  /* 0x0001a08801007387 */ /* 0x000fe80000100a00 */
[----:B------:R-:W-:Y:S04]  /*26460*/  STL.64 [R1+0x1a8], R138 ;  /* 0x0001a88a01007387 */ /* 0x000fe80000100a00 */
[----:B------:R-:W-:Y:S04]  /*26470*/  STL.64 [R1+0x190], R132 ;  /* 0x0001908401007387 */ /* 0x000fe80000100a00 */
[----:B------:R-:W-:Y:S01]  /*26480*/  STL.64 [R1+0x198], R134 ;  /* 0x0001988601007387 */ /* 0x000fe20000100a00 */
[C---:B------:R-:W-:Y:S08]  /*26490*/  HMMA.1688.F32.TF32 R176, R76.reuse, R30, R180 ;  /* 0x0000001e4cb0723c */ /* 0x040ff000000810b4 */
[----:B------:R-:W-:Y:S04]  /*264a0*/  STL.64 [R1+0x180], R4 ;  /* 0x0001800401007387 */ /* 0x000fe80000100a00 */
[----:B------:R3:W-:Y:S01]  /*264b0*/  STL.64 [R1+0x188], R6 ;  /* 0x0001880601007387 */ /* 0x0007e20000100a00 */
[C---:B----4-:R-:W-:Y:S08]  /*264c0*/  HMMA.1688.F32.TF32 R172, R76.reuse, R22, R172 ;  /* 0x000000164cac723c */ /* 0x050ff000000810ac */
[C---:B---3--:R-:W-:Y:S08]  /*264d0*/  HMMA.1688.F32.TF32 R4, R76.reuse, R46, R196 ;  /* 0x0000002e4c04723c */ /* 0x048ff000000810c4 */
[C---:B------:R-:W-:Y:S08]  /*264e0*/  HMMA.1688.F32.TF32 R132, R76.reuse, R50, R200 ;  /* 0x000000324c84723c */ /* 0x040ff000000810c8 */
[C---:B------:R-:W-:Y:S08]  /*264f0*/  HMMA.1688.F32.TF32 R136, R76.reuse, R54, R204 ;  /* 0x000000364c88723c */ /* 0x040ff000000810cc */
[----:B------:R-:W-:Y:S01]  /*26500*/  HMMA.1688.F32.TF32 R76, R76, R70, R220 ;  /* 0x000000464c4c723c */ /* 0x000fe200000810dc */
[----:B------:R3:W-:Y:S04]  /*26510*/  STL.64 [R1+0x170], R4 ;  /* 0x0001700401007387 */ /* 0x0007e80000100a00 */
[----:B------:R4:W-:Y:S04]  /*26520*/  STL.64 [R1+0x178], R6 ;  /* 0x0001780601007387 */ /* 0x0009e80000100a00 */
[----:B---3--:R-:W3:Y:S11]  /*26530*/  LDL R4, [R1+0x1190] ;  /* 0x0011900001047983 */ /* 0x008ef60000100800 */
[----:B------:R-:W-:Y:S03]  /*26540*/  @!UPT UIADD3 URZ, URZ, URZ, URZ ;  /* 0x0000003f3f3ff290 */ /* 0x000fe6000fffe03f */
[----:B------:R-:W-:Y:S04]  /*26550*/  STL.64 [R1+0x140], R76 ;  /* 0x0001404c01007387 */ /* 0x000fe80000100a00 */
[----:B------:R-:W-:Y:S04]  /*26560*/  STL.64 [R1+0x148], R78 ;  /* 0x0001484e01007387 */ /* 0x000fe80000100a00 */
[----:B------:R-:W2:Y:S04]  /*26570*/  LDL.LU R5, [R1+0x468] ;  /* 0x0004680001057983 */ /* 0x000ea80000300800 */
[----:B----4-:R-:W4:Y:S01]  /*26580*/  LDL.LU R7, [R1+0x464] ;  /* 0x0004640001077983 */ /* 0x010f220000300800 */
[----:B------:R-:W-:Y:S01]  /*26590*/  IMAD.MOV.U32 R205, RZ, RZ, R12 ;  /* 0x000000ffffcd7224 */ /* 0x000fe200078e000c */
[C---:B-1----:R-:W-:Y:S02]  /*265a0*/  HMMA.1688.F32.TF32 R164, R72.reuse, R18, R236 ;  /* 0x0000001248a4723c */ /* 0x042fe400000810ec */
[----:B------:R-:W1:Y:S04]  /*265b0*/  S2R R12, SR_TID.X ;  /* 0x00000000000c7919 */ /* 0x000e680000002100 */
[----:B------:R-:W4:Y:S02]  /*265c0*/  LDL.LU R18, [R1+0x474] ;  /* 0x0004740001127983 */ /* 0x000f240000300800 */
[C---:B------:R-:W-:Y:S02]  /*265d0*/  HMMA.1688.F32.TF32 R160, R72.reuse, R14, R228 ;  /* 0x0000000e48a0723c */ /* 0x040fe400000810e4 */
[----:B------:R-:W4:Y:S06]  /*265e0*/  LDL.LU R15, [R1+0x478] ;  /* 0x00047800010f7983 */ /* 0x000f2c0000300800 */
[----:B------:R-:W-:Y:S01]  /*265f0*/  HMMA.1688.F32.TF32 R184, R72, R10, R224 ;  /* 0x0000000a48b8723c */ /* 0x000fe200000810e0 */
[----:B------:R-:W4:Y:S04]  /*26600*/  LDL.LU R11, [R1+0x484] ;  /* 0x00048400010b7983 */ /* 0x000f280000300800 */
[----:B------:R-:W4:Y:S01]  /*26610*/  LDL.LU R10, [R1+0x488] ;  /* 0x00048800010a7983 */ /* 0x000f220000300800 */
[----:B------:R-:W-:-:S03]  /*26620*/  IMAD.MOV.U32 R202, RZ, RZ, R17 ;  /* 0x000000ffffca7224 */ /* 0x000fc600078e0011 */
[----:B------:R-:W1:Y:S01]  /*26630*/  S2R R17, SR_TID.X ;  /* 0x0000000000117919 */ /* 0x000e620000002100 */
[----:B------:R-:W-:-:S03]  /*26640*/  IMAD.MOV.U32 R204, RZ, RZ, R13 ;  /* 0x000000ffffcc7224 */ /* 0x000fc600078e000d */
[----:B------:R-:W1:Y:S01]  /*26650*/  S2R R13, SR_TID.X ;  /* 0x00000000000d7919 */ /* 0x000e620000002100 */
[----:B------:R-:W-:Y:S01]  /*26660*/  IMAD.MOV.U32 R206, RZ, RZ, R9 ;  /* 0x000000ffffce7224 */ /* 0x000fe200078e0009 */
[----:B-1----:R-:W-:Y:S01]  /*26670*/  SHF.R.U32.HI R9, RZ, 0x6, R12 ;  /* 0x00000006ff097819 */ /* 0x002fe2000001160c */
[----:B------:R-:W-:Y:S01]  /*26680*/  UIMAD UR6, UR5, UR6, UR8 ;  /* 0x00000006050672a4 */ /* 0x000fe2000f8e0208 */
[----:B------:R-:W-:Y:S02]  /*26690*/  IMAD.MOV.U32 R6, RZ, RZ, c[0x0][0x188] ;  /* 0x00006200ff067624 */ /* 0x000fe400078e00ff */
[----:B------:R-:W-:Y:S02]  /*266a0*/  SGXT.U32 R9, R9, 0x1 ;  /* 0x000000010909781a */ /* 0x000fe40000000000 */
[----:B------:R-:W-:Y:S02]  /*266b0*/  IMAD.SHL.U32 R6, R6, 0x40, RZ ;  /* 0x0000004006067824 */ /* 0x000fe400078e00ff */
[----:B------:R-:W-:-:S02]  /*266c0*/  ISETP.GE.AND P1, PT, R9, UR6, PT ;  /* 0x0000000609007c0c */ /* 0x000fc4000bf26270 */
[----:B------:R-:W-:Y:S01]  /*266d0*/  IMAD.SHL.U32 R6, R6, 0x4, RZ ;  /* 0x0000000406067824 */ /* 0x000fe200078e00ff */
[----:B------:R-:W-:Y:S01]  /*266e0*/  MOV R207, R8 ;  /* 0x0000000800cf7202 */ /* 0x000fe20000000f00 */
[----:B------:R-:W-:Y:S02]  /*266f0*/  IMAD.MOV.U32 R203, RZ, RZ, R16 ;  /* 0x000000ffffcb7224 */ /* 0x000fe400078e0010 */
[----:B------:R-:W-:Y:S01]  /*26700*/  IMAD.MOV.U32 R200, RZ, RZ, R21 ;  /* 0x000000ffffc87224 */ /* 0x000fe200078e0015 */
[----:B------:R-:W-:Y:S02]  /*26710*/  LOP3.LUT R8, R17, 0x3f, RZ, 0xc0, !PT ;  /* 0x0000003f11087812 */ /* 0x000fe400078ec0ff */
[----:B------:R-:W-:Y:S02]  /*26720*/  SHF.R.S32.HI R16, RZ, 0x6, R17 ;  /* 0x00000006ff107819 */ /* 0x000fe40000011411 */
[----:B------:R-:W-:Y:S01]  /*26730*/  SHF.R.U32.HI R21, RZ, 0x6, R13 ;  /* 0x00000006ff157819 */ /* 0x000fe2000001160d */
[----:B------:R-:W-:Y:S01]  /*26740*/  IMAD.SHL.U32 R14, R8, 0x4, RZ ;  /* 0x00000004080e7824 */ /* 0x000fe200078e00ff */
[----:B------:R-:W-:-:S02]  /*26750*/  SGXT R16, R16, 0x1 ;  /* 0x000000011010781a */ /* 0x000fc40000000200 */
[----:B------:R-:W-:Y:S01]  /*26760*/  SGXT.U32 R21, R21, 0x1 ;  /* 0x000000011515781a */ /* 0x000fe20000000000 */
[----:B------:R-:W-:Y:S01]  /*26770*/  IMAD.MOV.U32 R201, RZ, RZ, R20 ;  /* 0x000000ffffc97224 */ /* 0x000fe200078e0014 */
[----:B------:R-:W-:Y:S02]  /*26780*/  LOP3.LUT R14, R14, 0x120, R16, 0x78, !PT ;  /* 0x000001200e0e7812 */ /* 0x000fe400078e7810 */
[----:B------:R-:W-:Y:S01]  /*26790*/  LOP3.LUT R20, R21, 0x4, RZ, 0xfc, !PT ;  /* 0x0000000415147812 */ /* 0x000fe200078efcff */
[----:B------:R-:W-:Y:S01]  /*267a0*/  BAR.SYNC.DEFER_BLOCKING 0x0 ;  /* 0x0000000000007b1d */ /* 0x000fe20000010000 */
[----:B---3--:R-:W-:Y:S02]  /*267b0*/  ISETP.LE.AND P0, PT, R4, UR4, PT ;  /* 0x0000000404007c0c */ /* 0x008fe4000bf03270 */
[----:B------:R-:W-:-:S04]  /*267c0*/  SEL R4, RZ, 0x4, P1 ;  /* 0x00000004ff047807 */ /* 0x000fc80000800000 */
[----:B------:R-:W-:-:S04]  /*267d0*/  SEL R4, R4, RZ, !P0 ;  /* 0x000000ff04047207 */ /* 0x000fc80004000000 */
[----:B------:R-:W-:Y:S02]  /*267e0*/  ISETP.NE.U32.AND P1, PT, R4, RZ, PT ;  /* 0x000000ff0400720c */ /* 0x000fe40003f25070 */
[----:B--2---:R-:W-:-:S05]  /*267f0*/  IADD3 R5, P2, R5, R6, RZ ;  /* 0x0000000605057210 */ /* 0x004fca0007f5e0ff */
[----:B----4-:R-:W-:Y:S01]  /*26800*/  IMAD.X R7, R7, 0x1, R252, P2 ;  /* 0x0000000107077824 */ /* 0x010fe200010e06fc */
[----:B------:R1:W-:Y:S01]  /*26810*/  STL [R1+0x468], R5 ;  /* 0x0004680501007387 */ /* 0x0003e20000100800 */
[----:B------:R-:W-:-:S03]  /*26820*/  IMAD.MOV.U32 R4, RZ, RZ, R5 ;  /* 0x000000ffff047224 */ /* 0x000fc600078e0005 */
[----:B------:R2:W-:Y:S04]  /*26830*/  STL [R1+0x464], R7 ;  /* 0x0004640701007387 */ /* 0x0005e80000100800 */
[----:B------:R-:W3:Y:S01]  /*26840*/  LDL.LU R19, [R1+0x498] ;  /* 0x0004980001137983 */ /* 0x000ee20000300800 */
[----:B-1----:R-:W-:-:S03]  /*26850*/  IMAD.MOV.U32 R5, RZ, RZ, R7 ;  /* 0x000000ffff057224 */ /* 0x002fc600078e0007 */
[----:B--2---:R-:W2:Y:S04]  /*26860*/  LDL.LU R7, [R1+0x4a8] ;  /* 0x0004a80001077983 */ /* 0x004ea80000300800 */
[----:B------:R-:W-:Y:S01]  /*26870*/  @!PT LDS RZ, [RZ] ;  /* 0x00000000fffff984 */ /* 0x000fe20000000800 */
[----:B------:R-:W-:Y:S01]  /*26880*/  @!PT LDS RZ, [RZ] ;  /* 0x00000000fffff984 */ /* 0x000fe20000000800 */
[----:B------:R-:W-:Y:S01]  /*26890*/  @!PT LDS RZ, [RZ] ;  /* 0x00000000fffff984 */ /* 0x000fe20000000800 */
[----:B------:R1:W-:Y:S01]  /*268a0*/  LDGSTS.E [R14+0x20000], [R4.64], P1 ;  /* 0x20000000040e7fae */ /* 0x0003e2000892184a */
[----:B------:R-:W-:-:S03]  /*268b0*/  ISETP.GE.AND P1, PT, R20, UR6, PT ;  /* 0x0000000614007c0c */ /* 0x000fc6000bf26270 */
[----:B------:R-:W4:Y:S04]  /*268c0*/  LDL.LU R20, [R1+0x494] ;  /* 0x0004940001147983 */ /* 0x000f280000300800 */
[----:B------:R-:W4:Y:S01]  /*268d0*/  LDL.LU R16, [R1+0x4a4] ;  /* 0x0004a40001107983 */ /* 0x000f220000300800 */
[----:B------:R-:W-:-:S04]  /*268e0*/  SHF.R.U32.HI R13, RZ, 0x6, R13 ;  /* 0x00000006ff0d7819 */ /* 0x000fc8000001160d */
[----:B------:R-:W-:-:S04]  /*268f0*/  SGXT.U32 R13, R13, 0x1 ;  /* 0x000000010d0d781a */ /* 0x000fc80000000000 */
[----:B------:R-:W-:Y:S02]  /*26900*/  LOP3.LUT R13, R13, 0x8, RZ, 0xfc, !PT ;  /* 0x000000080d0d7812 */ /* 0x000fe400078efcff */
[----:B-1----:R-:W-:Y:S02]  /*26910*/  SEL R4, RZ, 0x4, P1 ;  /* 0x00000004ff047807 */ /* 0x002fe40000800000 */
[----:B------:R-:W-:Y:S02]  /*26920*/  ISETP.GE.AND P1, PT, R13, UR6, PT ;  /* 0x000000060d007c0c */ /* 0x000fe4000bf26270 */
[----:B------:R-:W1:Y:S01]  /*26930*/  S2R R13, SR_TID.X ;  /* 0x00000000000d7919 */ /* 0x000e620000002100 */
[----:B------:R-:W-:Y:S02]  /*26940*/  SEL R4, R4, RZ, !P0 ;  /* 0x000000ff04047207 */ /* 0x000fe40004000000 */
[----:B------:R-:W-:Y:S02]  /*26950*/  IADD3 R15, P3, R15, R6, RZ ;  /* 0x000000060f0f7210 */ /* 0x000fe40007f7e0ff */
[----:B------:R-:W-:-:S02]  /*26960*/  ISETP.NE.U32.AND P2, PT, R4, RZ, PT ;  /* 0x000000ff0400720c */ /* 0x000fc40003f45070 */
[----:B------:R-:W-:Y:S01]  /*26970*/  SEL R4, RZ, 0x4, P1 ;  /* 0x00000004ff047807 */ /* 0x000fe20000800000 */
[----:B------:R-:W-:Y:S01]  /*26980*/  IMAD.X R18, R18, 0x1, R252, P3 ;  /* 0x0000000112127824 */ /* 0x000fe200018e06fc */
[----:B------:R-:W-:Y:S02]  /*26990*/  IADD3 R10, P4, R10, R6, RZ ;  /* 0x000000060a0a7210 */ /* 0x000fe40007f9e0ff */
[----:B------:R-:W-:Y:S01]  /*269a0*/  SEL R4, R4, RZ, !P0 ;  /* 0x000000ff04047207 */ /* 0x000fe20004000000 */
[----:B------:R-:W-:-:S03]  /*269b0*/  IMAD.MOV.U32 R5, RZ, RZ, R18 ;  /* 0x000000ffff057224 */ /* 0x000fc600078e0012 */
[----:B------:R-:W-:Y:S01]  /*269c0*/  ISETP.NE.U32.AND P1, PT, R4, RZ, PT ;  /* 0x000000ff0400720c */ /* 0x000fe20003f25070 */
[----:B------:R-:W-:Y:S02]  /*269d0*/  IMAD.X R11, R11, 0x1, R252, P4 ;  /* 0x000000010b0b7824 */ /* 0x000fe400020e06fc */
[----:B------:R-:W-:Y:S01]  /*269e0*/  IMAD.MOV.U32 R4, RZ, RZ, R15 ;  /* 0x000000ffff047224 */ /* 0x000fe200078e000f */
[----:B------:R1:W-:Y:S02]  /*269f0*/  STL [R1+0x478], R15 ;  /* 0x0004780f01007387 */ /* 0x0003e40000100800 */
[----:B-1----:R-:W-:Y:S02]  /*26a00*/  SHF.R.U32.HI R21, RZ, 0x6, R13 ;  /* 0x00000006ff157819 */ /* 0x002fe4000001160d */
[----:B------:R-:W-:Y:S02]  /*26a10*/  STL [R1+0x474], R18 ;  /* 0x0004741201007387 */ /* 0x000fe40000100800 */
[----:B------:R-:W-:-:S02]  /*26a20*/  SGXT.U32 R21, R21, 0x1 ;  /* 0x000000011515781a */ /* 0x000fc40000000000 */
[----:B------:R-:W-:Y:S04]  /*26a30*/  STL [R1+0x488], R10 ;  /* 0x0004880a01007387 */ /* 0x000fe80000100800 */
[----:B------:R1:W-:Y:S04]  /*26a40*/  STL [R1+0x484], R11 ;  /* 0x0004840b01007387 */ /* 0x0003e80000100800 */
[----:B------:R1:W-:Y:S04]  /*26a50*/  LDGSTS.E [R14+0x20400], [R4.64], P2 ;  /* 0x20400000040e7fae */ /* 0x0003e8000912184a */
[----:B------:R-:W4:Y:S01]  /*26a60*/  LDL.LU R15, [R1+0x4b8] ;  /* 0x0004b800010f7983 */ /* 0x000f220000300800 */
[----:B-1----:R-:W-:-:S02]  /*26a70*/  IMAD.MOV.U32 R4, RZ, RZ, R10 ;  /* 0x000000ffff047224 */ /* 0x002fc400078e000a */
[----:B------:R-:W-:Y:S01]  /*26a80*/  IMAD.MOV.U32 R5, RZ, RZ, R11 ;  /* 0x000000ffff057224 */ /* 0x000fe200078e000b */
[----:B------:R-:W-:Y:S01]  /*26a90*/  LOP3.LUT R11, R21, 0xc, RZ, 0xfc, !PT ;  /* 0x0000000c150b7812 */ /* 0x000fe200078efcff */
[----:B------:R-:W4:Y:S04]  /*26aa0*/  LDL.LU R10, [R1+0x4c8] ;  /* 0x0004c800010a7983 */ /* 0x000f280000300800 */
[----:B------:R1:W-:Y:S01]  /*26ab0*/  LDGSTS.E [R14+0x20800], [R4.64], P1 ;  /* 0x20800000040e7fae */ /* 0x0003e2000892184a */
[----:B------:R-:W-:-:S03]  /*26ac0*/  ISETP.GE.AND P1, PT, R11, UR6, PT ;  /* 0x000000060b007c0c */ /* 0x000fc6000bf26270 */
[----:B------:R-:W4:Y:S01]  /*26ad0*/  LDL.LU R18, [R1+0x4b4] ;  /* 0x0004b40001127983 */ /* 0x000f220000300800 */
[----:B------:R-:W-:-:S03]  /*26ae0*/  SHF.R.U32.HI R13, RZ, 0x6, R13 ;  /* 0x00000006ff0d7819 */ /* 0x000fc6000001160d */
[----:B------:R-:W4:Y:S01]  /*26af0*/  LDL.LU R11, [R1+0x4c4] ;  /* 0x0004c400010b7983 */ /* 0x000f220000300800 */
[----:B------:R-:W-:-:S04]  /*26b00*/  SGXT.U32 R13, R13, 0x1 ;  /* 0x000000010d0d781a */ /* 0x000fc80000000000 */
[----:B------:R-:W-:Y:S02]  /*26b10*/  LOP3.LUT R13, R13, 0x10, RZ, 0xfc, !PT ;  /* 0x000000100d0d7812 */ /* 0x000fe400078efcff */
[----:B-1----:R-:W-:Y:S02]  /*26b20*/  SEL R4, RZ, 0x4, P1 ;  /* 0x00000004ff047807 */ /* 0x002fe40000800000 */
[----:B------:R-:W-:Y:S02]  /*26b30*/  ISETP.GE.AND P1, PT, R13, UR6, PT ;  /* 0x000000060d007c0c */ /* 0x000fe4000bf26270 */
[----:B------:R-:W1:Y:S01]  /*26b40*/  S2R R13, SR_TID.X ;  /* 0x00000000000d7919 */ /* 0x000e620000002100 */
[----:B------:R-:W-:-:S04]  /*26b50*/  SEL R4, R4, RZ, !P0 ;  /* 0x000000ff04047207 */ /* 0x000fc80004000000 */
[----:B------:R-:W-:Y:S02]  /*26b60*/  ISETP.NE.U32.AND P2, PT, R4, RZ, PT ;  /* 0x000000ff0400720c */ /* 0x000fe40003f45070 */
[----:B------:R-:W-:-:S04]  /*26b70*/  SEL R4, RZ, 0x4, P1 ;  /* 0x00000004ff047807 */ /* 0x000fc80000800000 */
[----:B------:R-:W-:-:S04]  /*26b80*/  SEL R4, R4, RZ, !P0 ;  /* 0x000000ff04047207 */ /* 0x000fc80004000000 */
[----:B------:R-:W-:Y:S02]  /*26b90*/  ISETP.NE.U32.AND P1, PT, R4, RZ, PT ;  /* 0x000000ff0400720c */ /* 0x000fe40003f25070 */
[----:B-1----:R-:W-:-:S04]  /*26ba0*/  SHF.R.U32.HI R21, RZ, 0x6, R13 ;  /* 0x00000006ff157819 */ /* 0x002fc8000001160d */
[----:B------:R-:W-:Y:S02]  /*26bb0*/  SGXT.U32 R21, R21, 0x1 ;  /* 0x000000011515781a */ /* 0x000fe40000000000 */
[-C--:B---3--:R-:W-:Y:S02]  /*26bc0*/  IADD3 R19, P3, R19, R6.reuse, RZ ;  /* 0x0000000613137210 */ /* 0x088fe40007f7e0ff */
[----:B--2---:R-:W-:-:S03]  /*26bd0*/  IADD3 R7, P4, R7, R6, RZ ;  /* 0x0000000607077210 */ /* 0x004fc60007f9e0ff */
[----:B------:R1:W-:Y:S01]  /*26be0*/  STL [R1+0x498], R19 ;  /* 0x0004981301007387 */ /* 0x0003e20000100800 */
[----:B------:R-:W-:Y:S02]  /*26bf0*/  IMAD.MOV.U32 R4, RZ, RZ, R19 ;  /* 0x000000ffff047224 */ /* 0x000fe400078e0013 */
[----:B----4-:R-:W-:Y:S01]  /*26c00*/  IMAD.X R20, R20, 0x1, R252, P3 ;  /* 0x0000000114147824 */ /* 0x010fe200018e06fc */
[----:B------:R-:W-:-:S04]  /*26c10*/  IADD3.X R16, R16, R252, RZ, P4, !PT ;  /* 0x000000fc10107210 */ /* 0x000fc800027fe4ff */
[----:B------:R-:W-:Y:S01]  /*26c20*/  STL [R1+0x494], R20 ;  /* 0x0004941401007387 */ /* 0x000fe20000100800 */
[----:B------:R-:W-:-:S03]  /*26c30*/  IMAD.MOV.U32 R5, RZ, RZ, R20 ;  /* 0x000000ffff057224 */ /* 0x000fc600078e0014 */
[----:B------:R2:W-:Y:S04]  /*26c40*/  STL [R1+0x4a8], R7 ;  /* 0x0004a80701007387 */ /* 0x0005e80000100800 */
[----:B------:R3:W-:Y:S04]  /*26c50*/  STL [R1+0x4a4], R16 ;  /* 0x0004a41001007387 */ /* 0x0007e80000100800 */
[----:B-1----:R-:W4:Y:S04]  /*26c60*/  LDL.LU R19, [R1+0x4d8] ;  /* 0x0004d80001137983 */ /* 0x002f280000300800 */
[----:B------:R1:W-:Y:S02]  /*26c70*/  LDGSTS.E [R14+0x20c00], [R4.64], P2 ;  /* 0x20c00000040e7fae */ /* 0x0003e4000912184a */
[----:B-1----:R-:W-:-:S02]  /*26c80*/  IMAD.MOV.U32 R4, RZ, RZ, R7 ;  /* 0x000000ffff047224 */ /* 0x002fc400078e0007 */
[----:B------:R-:W-:Y:S01]  /*26c90*/  IMAD.MOV.U32 R5, RZ, RZ, R16 ;  /* 0x000000ffff057224 */ /* 0x000fe200078e0010 */
[----:B--2---:R-:W2:Y:S01]  /*26ca0*/  LDL.LU R7, [R1+0x4e8] ;  /* 0x0004e80001077983 */ /* 0x004ea20000300800 */
[----:B---3--:R-:W-:-:S03]  /*26cb0*/  LOP3.LUT R16, R21, 0x14, RZ, 0xfc, !PT ;  /* 0x0000001415107812 */ /* 0x008fc600078efcff */
[----:B------:R-:W3:Y:S04]  /*26cc0*/  LDL.LU R20, [R1+0x4d4] ;  /* 0x0004d40001147983 */ /* 0x000ee80000300800 */
[----:B------:R1:W-:Y:S01]  /*26cd0*/  LDGSTS.E [R14+0x21000], [R4.64], P1 ;  /* 0x21000000040e7fae */ /* 0x0003e2000892184a */
[----:B------:R-:W-:-:S03]  /*26ce0*/  ISETP.GE.AND P1, PT, R16, UR6, PT ;  /* 0x0000000610007c0c */ /* 0x000fc6000bf26270 */
[----:B------:R-:W3:Y:S01]  /*26cf0*/  LDL.LU R16, [R1+0x4e4] ;  /* 0x0004e40001107983 */ /* 0x000ee20000300800 */
        /* <DEDUP_REMOVED lines=9> */
[----:B------:R-:W-:Y:S02]  /*26d90*/  SEL R4, RZ, 0x4, P1 ;  /* 0x00000004ff047807 */ /* 0x000fe40000800000 */
[----:B------:R-:W-:Y:S02]  /*26da0*/  IADD3 R10, P4, R10, R6, RZ ;  /* 0x000000060a0a7210 */ /* 0x000fe40007f9e0ff */
[----:B------:R-:W-:Y:S01]  /*26db0*/  SEL R4, R4, RZ, !P0 ;  /* 0x000000ff04047207 */ /* 0x000fe20004000000 */
[----:B------:R1:W-:Y:S01]  /*26dc0*/  STL [R1+0x4b8], R15 ;  /* 0x0004b80f01007387 */ /* 0x0003e20000100800 */
[--C-:B------:R-:W-:Y:S02]  /*26dd0*/  IMAD.X R18, R18, 0x1, R252.reuse, P3 ;  /* 0x0000000112127824 */ /* 0x100fe400018e06fc */
[----:B------:R-:W-:Y:S01]  /*26de0*/  ISETP.NE.U32.AND P1, PT, R4, RZ, PT ;  /* 0x000000ff0400720c */ /* 0x000fe20003f25070 */
[----:B------:R-:W-:Y:S02]  /*26df0*/  IMAD.X R11, R11, 0x1, R252, P4 ;  /* 0x000000010b0b7824 */ /* 0x000fe400020e06fc */
[----:B------:R-:W-:Y:S01]  /*26e00*/  STL [R1+0x4b4], R18 ;  /* 0x0004b41201007387 */ /* 0x000fe20000100800 */
[----:B------:R-:W-:Y:S01]  /*26e10*/  IMAD.MOV.U32 R4, RZ, RZ, R15 ;  /* 0x000000ffff047224 */ /* 0x000fe200078e000f */
[----:B-1----:R-:W-:Y:S01]  /*26e20*/  SHF.R.U32.HI R21, RZ, 0x6, R13 ;  /* 0x00000006ff157819 */ /* 0x002fe2000001160d */
[----:B------:R-:W-:Y:S01]  /*26e30*/  IMAD.MOV.U32 R5, RZ, RZ, R18 ;  /* 0x000000ffff057224 */ /* 0x000fe200078e0012 */
[----:B------:R1:W-:Y:S02]  /*26e40*/  STL [R1+0x4c8], R10 ;  /* 0x0004c80a01007387 */ /* 0x0003e40000100800 */
[----:B------:R-:W-:-:S02]  /*26e50*/  SGXT.U32 R21, R21, 0x1 ;  /* 0x000000011515781a */ /* 0x000fc40000000000 */
[----:B------:R1:W-:Y:S04]  /*26e60*/  STL [R1+0x4c4], R11 ;  /* 0x0004c40b01007387 */ /* 0x0003e80000100800 */
[----:B------:R-:W3:Y:S04]  /*26e70*/  LDL.LU R15, [R1+0x4f8] ;  /* 0x0004f800010f7983 */ /* 0x000ee80000300800 */
[----:B------:R1:W-:Y:S02]  /*26e80*/  LDGSTS.E [R14+0x21400], [R4.64], P2 ;  /* 0x21400000040e7fae */ /* 0x0003e4000912184a */
[----:B-1----:R-:W-:-:S02]  /*26e90*/  IMAD.MOV.U32 R4, RZ, RZ, R10 ;  /* 0x000000ffff047224 */ /* 0x002fc400078e000a */
[----:B------:R-:W-:Y:S01]  /*26ea0*/  IMAD.MOV.U32 R5, RZ, RZ, R11 ;  /* 0x000000ffff057224 */ /* 0x000fe200078e000b */
[----:B------:R-:W3:Y:S01]  /*26eb0*/  LDL.LU R10, [R1+0x508] ;  /* 0x00050800010a7983 */ /* 0x000ee20000300800 */
[----:B------:R-:W-:-:S03]  /*26ec0*/  LOP3.LUT R11, R21, 0x1c, RZ, 0xfc, !PT ;  /* 0x0000001c150b7812 */ /* 0x000fc600078efcff */
[----:B------:R-:W3:Y:S04]  /*26ed0*/  LDL.LU R18, [R1+0x4f4] ;  /* 0x0004f40001127983 */ /* 0x000ee80000300800 */
[----:B------:R1:W-:Y:S01]  /*26ee0*/  LDGSTS.E [R14+0x21800], [R4.64], P1 ;  /* 0x21800000040e7fae */ /* 0x0003e2000892184a */
[----:B------:R-:W-:-:S03]  /*26ef0*/  ISETP.GE.AND P1, PT, R11, UR6, PT ;  /* 0x000000060b007c0c */ /* 0x000fc6000bf26270 */
[----:B------:R-:W3:Y:S01]  /*26f00*/  LDL.LU R11, [R1+0x504] ;  /* 0x00050400010b7983 */ /* 0x000ee20000300800 */
[----:B------:R-:W-:-:S04]  /*26f10*/  SHF.R.U32.HI R13, RZ, 0x6, R13 ;  /* 0x00000006ff0d7819 */ /* 0x000fc8000001160d */
[----:B------:R-:W-:Y:S02]  /*26f20*/  SGXT.U32 R13, R13, 0x1 ;  /* 0x000000010d0d781a */ /* 0x000fe40000000000 */
[----:B-1----:R-:W-:Y:S02]  /*26f30*/  SEL R4, RZ, 0x4, P1 ;  /* 0x00000004ff047807 */ /* 0x002fe40000800000 */
[----:B------:R-:W-:Y:S02]  /*26f40*/  LOP3.LUT R13, R13, 0x20, RZ, 0xfc, !PT ;  /* 0x000000200d0d7812 */ /* 0x000fe400078efcff */
[----:B------:R-:W-:Y:S02]  /*26f50*/  SEL R4, R4, RZ, !P0 ;  /* 0x000000ff04047207 */ /* 0x000fe40004000000 */
[----:B------:R-:W-:Y:S02]  /*26f60*/  ISETP.GE.AND P1, PT, R13, UR6, PT ;  /* 0x000000060d007c0c */ /* 0x000fe4000bf26270 */
[----:B------:R-:W-:Y:S01]  /*26f70*/  ISETP.NE.U32.AND P2, PT, R4, RZ, PT ;  /* 0x000000ff0400720c */ /* 0x000fe20003f45070 */
[----:B------:R-:W1:Y:S01]  /*26f80*/  S2R R13, SR_TID.X ;  /* 0x00000000000d7919 */ /* 0x000e620000002100 */
[----:B------:R-:W-:-:S04]  /*26f90*/  SEL R4, RZ, 0x4, P1 ;  /* 0x00000004ff047807 */ /* 0x000fc80000800000 */
[----:B------:R-:W-:-:S04]  /*26fa0*/  SEL R4, R4, RZ, !P0 ;  /* 0x000000ff04047207 */ /* 0x000fc80004000000 */
[----:B------:R-:W-:Y:S02]  /*26fb0*/  ISETP.NE.U32.AND P1, PT, R4, RZ, PT ;  /* 0x000000ff0400720c */ /* 0x000fe40003f25070 */
[----:B-1----:R-:W-:-:S04]  /*26fc0*/  SHF.R.U32.HI R21, RZ, 0x6, R13 ;  /* 0x00000006ff157819 */ /* 0x002fc8000001160d */
[----:B------:R-:W-:Y:S02]  /*26fd0*/  SGXT.U32 R21, R21, 0x1 ;  /* 0x000000011515781a */ /* 0x000fe40000000000 */
[----:B----4-:R-:W-:-:S05]  /*26fe0*/  IADD3 R19, P3, R19, R6, RZ ;  /* 0x0000000613137210 */ /* 0x010fca0007f7e0ff */
[----:B------:R-:W-:Y:S01]  /*26ff0*/  IMAD.MOV.U32 R4, RZ, RZ, R19 ;  /* 0x000000ffff047224 */ /* 0x000fe200078e0013 */
[----:B------:R-:W-:Y:S01]  /*27000*/  STL [R1+0x4d8], R19 ;  /* 0x0004d81301007387 */ /* 0x000fe20000100800 */
[----:B--2---:R-:W-:Y:S01]  /*27010*/  IADD3 R7, P4, R7, R6, RZ ;  /* 0x0000000607077210 */ /* 0x004fe20007f9e0ff */
[----:B---3--:R-:W-:-:S04]  /*27020*/  IMAD.X R20, R20, 0x1, R252, P3 ;  /* 0x0000000114147824 */ /* 0x008fc800018e06fc */
[----:B------:R-:W-:Y:S01]  /*27030*/  IMAD.MOV.U32 R5, RZ, RZ, R20 ;  /* 0x000000ffff057224 */ /* 0x000fe200078e0014 */
[----:B------:R-:W-:Y:S01]  /*27040*/  STL [R1+0x4d4], R20 ;  /* 0x0004d41401007387 */ /* 0x000fe20000100800 */
[----:B------:R-:W-:-:S03]  /*27050*/  IMAD.X R16, R16, 0x1, R252, P4 ;  /* 0x0000000110107824 */ /* 0x000fc600020e06fc */
[----:B------:R1:W-:Y:S04]  /*27060*/  STL [R1+0x4e8], R7 ;  /* 0x0004e80701007387 */ /* 0x0003e80000100800 */
[----:B------:R2:W-:Y:S04]  /*27070*/  LDGSTS.E [R14+0x21c00], [R4.64], P2 ;  /* 0x21c00000040e7fae */ /* 0x0005e8000912184a */
[----:B------:R3:W-:Y:S01]  /*27080*/  STL [R1+0x4e4], R16 ;  /* 0x0004e41001007387 */ /* 0x0007e20000100800 */
[----:B--2---:R-:W-:-:S03]  /*27090*/  MOV R4, R7 ;  /* 0x0000000700047202 */ /* 0x004fc60000000f00 */
[----:B-1----:R-:W2:Y:S01]  /*270a0*/  LDL.LU R7, [R1+0xd18] ;  /* 0x000d180001077983 */ /* 0x002ea20000300800 */
[----:B------:R-:W-:Y:S01]  /*270b0*/  IMAD.MOV.U32 R5, RZ, RZ, R16 ;  /* 0x000000ffff057224 */ /* 0x000fe200078e0010 */
[----:B------:R-:W-:Y:S02]  /*270c0*/  LOP3.LUT R19, R21, 0x24, RZ, 0xfc, !PT ;  /* 0x0000002415137812 */ /* 0x000fe400078efcff */
[----:B---3--:R-:W3:Y:S04]  /*270d0*/  LDL.LU R16, [R1+0xd28] ;  /* 0x000d280001107983 */ /* 0x008ee80000300800 */
        /* <DEDUP_REMOVED lines=13> */
[----:B------:R-:W-:-:S04]  /*271b0*/  SEL R4, RZ, 0x4, P1 ;  /* 0x00000004ff047807 */ /* 0x000fc80000800000 */
[----:B------:R-:W-:-:S04]  /*271c0*/  SEL R4, R4, RZ, !P0 ;  /* 0x000000ff04047207 */ /* 0x000fc80004000000 */
[----:B------:R-:W-:Y:S02]  /*271d0*/  ISETP.NE.U32.AND P1, PT, R4, RZ, PT ;  /* 0x000000ff0400720c */ /* 0x000fe40003f25070 */
[----:B------:R-:W-:Y:S01]  /*271e0*/  IADD3 R10, P4, R10, R6, RZ ;  /* 0x000000060a0a7210 */ /* 0x000fe20007f9e0ff */
[----:B------:R-:W-:Y:S02]  /*271f0*/  IMAD.X R18, R18, 0x1, R252, P3 ;  /* 0x0000000112127824 */ /* 0x000fe400018e06fc */
[----:B------:R-:W-:Y:S01]  /*27200*/  IMAD.MOV.U32 R4, RZ, RZ, R15 ;  /* 0x000000ffff047224 */ /* 0x000fe200078e000f */
[--C-:B-1----:R-:W-:Y:S01]  /*27210*/  SHF.R.U32.HI R21, RZ, 0x6, R13.reuse ;  /* 0x00000006ff157819 */ /* 0x102fe2000001160d */
[----:B------:R-:W-:Y:S01]  /*27220*/  IMAD.MOV.U32 R5, RZ, RZ, R18 ;  /* 0x000000ffff057224 */ /* 0x000fe200078e0012 */
[----:B------:R-:W-:Y:S01]  /*27230*/  SHF.R.U32.HI R13, RZ, 0x6, R13 ;  /* 0x00000006ff0d7819 */ /* 0x000fe2000001160d */
[----:B------:R-:W-:Y:S01]  /*27240*/  IMAD.X R11, R11, 0x1, R252, P4 ;  /* 0x000000010b0b7824 */ /* 0x000fe200020e06fc */
[----:B------:R-:W-:-:S02]  /*27250*/  SGXT.U32 R21, R21, 0x1 ;  /* 0x000000011515781a */ /* 0x000fc40000000000 */
[----:B------:R1:W-:Y:S01]  /*27260*/  LDGSTS.E [R14+0x22400], [R4.64], P2 ;  /* 0x22400000040e7fae */ /* 0x0003e2000912184a */
[----:B------:R-:W-:-:S03]  /*27270*/  SGXT.U32 R13, R13, 0x1 ;  /* 0x000000010d0d781a */ /* 0x000fc60000000000 */
[----:B------:R1:W-:Y:S01]  /*27280*/  STL [R1+0x4f8], R15 ;  /* 0x0004f80f01007387 */ /* 0x0003e20000100800 */
[----:B------:R-:W-:Y:S01]  /*27290*/  LOP3.LUT R13, R13, 0x30, RZ, 0xfc, !PT ;  /* 0x000000300d0d7812 */ /* 0x000fe200078efcff */
[----:B-1----:R-:W-:Y:S02]  /*272a0*/  IMAD.MOV.U32 R4, RZ, RZ, R10 ;  /* 0x000000ffff047224 */ /* 0x002fe400078e000a */
[----:B------:R-:W-:Y:S01]  /*272b0*/  IMAD.MOV.U32 R5, RZ, RZ, R11 ;  /* 0x000000ffff057224 */ /* 0x000fe200078e000b */
[----:B------:R-:W-:-:S04]  /*272c0*/  LOP3.LUT R15, R21, 0x2c, RZ, 0xfc, !PT ;  /* 0x0000002c150f7812 */ /* 0x000fc800078efcff */
[----:B------:R1:W-:Y:S01]  /*272d0*/  LDGSTS.E [R14+0x22800], [R4.64], P1 ;  /* 0x22800000040e7fae */ /* 0x0003e2000892184a */
[----:B------:R-:W-:-:S04]  /*272e0*/  ISETP.GE.AND P1, PT, R15, UR6, PT ;  /* 0x000000060f007c0c */ /* 0x000fc8000bf26270 */
[----:B-1----:R-:W-:Y:S02]  /*272f0*/  SEL R4, RZ, 0x4, P1 ;  /* 0x00000004ff047807 */ /* 0x002fe40000800000 */
[----:B------:R-:W-:Y:S02]  /*27300*/  ISETP.GE.AND P1, PT, R13, UR6, PT ;  /* 0x000000060d007c0c */ /* 0x000fe4000bf26270 */
[----:B------:R-:W1:Y:S01]  /*27310*/  S2R R13, SR_TID.X ;  /* 0x00000000000d7919 */ /* 0x000e620000002100 */
[----:B------:R-:W-:-:S03]  /*27320*/  SEL R4, R4, RZ, !P0 ;  /* 0x000000ff04047207 */ /* 0x000fc60004000000 */
[----:B------:R-:W-:Y:S04]  /*27330*/  STL [R1+0x4f4], R18 ;  /* 0x0004f41201007387 */ /* 0x000fe80000100800 */
[----:B------:R-:W-:Y:S04]  /*27340*/  STL [R1+0x508], R10 ;  /* 0x0005080a01007387 */ /* 0x000fe80000100800 */
[----:B------:R1:W-:Y:S01]  /*27350*/  STL [R1+0x504], R11 ;  /* 0x0005040b01007387 */ /* 0x0003e20000100800 */
[----:B------:R-:W-:Y:S02]  /*27360*/  ISETP.NE.U32.AND P2, PT, R4, RZ, PT ;  /* 0x000000ff0400720c */ /* 0x000fe40003f45070 */
[----:B------:R-:W-:Y:S01]  /*27370*/  SEL R4, RZ, 0x4, P1 ;  /* 0x00000004ff047807 */ /* 0x000fe20000800000 */
[----:B-1----:R-:W4:Y:S01]  /*27380*/  LDL.LU R11, [R1+0xd38] ;  /* 0x000d3800010b7983 */ /* 0x002f220000300800 */
[----:B------:R-:W-:-:S03]  /*27390*/  SHF.R.U32.HI R13, RZ, 0x6, R13 ;  /* 0x00000006ff0d7819 */ /* 0x000fc6000001160d */
[----:B------:R-:W4:Y:S01]  /*273a0*/  LDL.LU R10, [R1+0xd48] ;  /* 0x000d4800010a7983 */ /* 0x000f220000300800 */
[----:B------:R-:W-:-:S03]  /*273b0*/  SEL R4, R4, RZ, !P0 ;  /* 0x000000ff04047207 */ /* 0x000fc60004000000 */
[----:B------:R-:W4:Y:S01]  /*273c0*/  LDL.LU R18, [R1+0xd34] ;  /* 0x000d340001127983 */ /* 0x000f220000300800 */
[----:B------:R-:W-:-:S03]  /*273d0*/  SGXT.U32 R13, R13, 0x1 ;  /* 0x000000010d0d781a */ /* 0x000fc60000000000 */
[----:B------:R-:W4:Y:S01]  /*273e0*/  LDL.LU R15, [R1+0xd44] ;  /* 0x000d4400010f7983 */ /* 0x000f220000300800 */
[----:B------:R-:W-:Y:S02]  /*273f0*/  ISETP.NE.U32.AND P1, PT, R4, RZ, PT ;  /* 0x000000ff0400720c */ /* 0x000fe40003f25070 */
[----:B--2---:R-:W-:-:S05]  /*27400*/  IADD3 R7, P3, R7, R6, RZ ;  /* 0x0000000607077210 */ /* 0x004fca0007f7e0ff */
[----:B------:R1:W-:Y:S01]  /*27410*/  STL [R1+0xd18], R7 ;  /* 0x000d180701007387 */ /* 0x0003e20000100800 */
[----:B------:R-:W-:Y:S01]  /*27420*/  IMAD.MOV.U32 R4, RZ, RZ, R7 ;  /* 0x000000ffff047224 */ /* 0x000fe200078e0007 */
[----:B-1----:R-:W-:Y:S02]  /*27430*/  LOP3.LUT R7, R13, 0x34, RZ, 0xfc, !PT ;  /* 0x000000340d077812 */ /* 0x002fe400078efcff */
[----:B------:R-:W1:Y:S01]  /*27440*/  S2R R13, SR_TID.X ;  /* 0x00000000000d7919 */ /* 0x000e620000002100 */
[----:B---3--:R-:W-:Y:S01]  /*27450*/  IADD3 R16, P4, R16, R6, RZ ;  /* 0x0000000610107210 */ /* 0x008fe20007f9e0ff */
[----:B------:R-:W-:-:S04]  /*27460*/  IMAD.X R20, R20, 0x1, R252, P3 ;  /* 0x0000000114147824 */ /* 0x000fc800018e06fc */
[----:B------:R-:W-:Y:S02]  /*27470*/  IMAD.MOV.U32 R5, RZ, RZ, R20 ;  /* 0x000000ffff057224 */ /* 0x000fe400078e0014 */
[----:B------:R-:W-:Y:S01]  /*27480*/  IMAD.X R19, R19, 0x1, R252, P4 ;  /* 0x0000000113137824 */ /* 0x000fe200020e06fc */
[----:B------:R2:W-:Y:S04]  /*27490*/  STL [R1+0xd14], R20 ;  /* 0x000d141401007387 */ /* 0x0005e80000100800 */
[----:B------:R3:W-:Y:S04]  /*274a0*/  STL [R1+0xd28], R16 ;  /* 0x000d281001007387 */ /* 0x0007e80000100800 */
[----:B------:R1:W-:Y:S04]  /*274b0*/  LDGSTS.E [R14+0x22c00], [R4.64], P2 ;  /* 0x22c00000040e7fae */ /* 0x0003e8000912184a */
[----:B------:R3:W-:Y:S04]  /*274c0*/  STL [R1+0xd24], R19 ;  /* 0x000d241301007387 */ /* 0x0007e80000100800 */
[----:B--2---:R-:W2:Y:S01]  /*274d0*/  LDL.LU R20, [R1+0xd54] ;  /* 0x000d540001147983 */ /* 0x004ea20000300800 */
[----:B-1----:R-:W-:-:S02]  /*274e0*/  IMAD.MOV.U32 R4, RZ, RZ, R16 ;  /* 0x000000ffff047224 */ /* 0x002fc400078e0010 */
[----:B------:R-:W-:Y:S01]  /*274f0*/  IMAD.MOV.U32 R5, RZ, RZ, R19 ;  /* 0x000000ffff057224 */ /* 0x000fe200078e0013 */
[----:B---3--:R-:W3:Y:S01]  /*27500*/  LDL.LU R16, [R1+0xd58] ;  /* 0x000d580001107983 */ /* 0x008ee20000300800 */
[----:B------:R-:W-:-:S03]  /*27510*/  SHF.R.U32.HI R21, RZ, 0x6, R13 ;  /* 0x00000006ff157819 */ /* 0x000fc6000001160d */
[----:B------:R1:W-:Y:S01]  /*27520*/  LDGSTS.E [R14+0x23000], [R4.64], P1 ;  /* 0x23000000040e7fae */ /* 0x0003e2000892184a */
[----:B------:R-:W-:-:S03]  /*27530*/  ISETP.GE.AND P1, PT, R7, UR6, PT ;  /* 0x0000000607007c0c */ /* 0x000fc6000bf26270 */
[----:B------:R-:W2:Y:S04]  /*27540*/  LDL.LU R13, [R1+0x46c] ;  /* 0x00046c00010d7983 */ /* 0x000ea80000300800 */
[----:B------:R-:W2:Y:S01]  /*27550*/  LDL.LU R7, [R1+0x470] ;  /* 0x0004700001077983 */ /* 0x000ea20000300800 */
[----:B------:R-:W-:Y:S02]  /*27560*/  SGXT.U32 R21, R21, 0x1 ;  /* 0x000000011515781a */ /* 0x000fe40000000000 */
[----:B-1----:R-:W-:Y:S02]  /*27570*/  SEL R4, RZ, 0x4, P1 ;  /* 0x00000004ff047807 */ /* 0x002fe40000800000 */
[----:B------:R-:W-:Y:S02]  /*27580*/  LOP3.LUT R19, R21, 0x38, RZ, 0xfc, !PT ;  /* 0x0000003815137812 */ /* 0x000fe400078efcff */
[----:B------:R-:W-:-:S02]  /*27590*/  SEL R4, R4, RZ, !P0 ;  /* 0x000000ff04047207 */ /* 0x000fc40004000000 */
[----:B------:R-:W-:Y:S02]  /*275a0*/  ISETP.GE.AND P1, PT, R19, UR6, PT ;  /* 0x0000000613007c0c */ /* 0x000fe4000bf26270 */
[----:B------:R-:W-:Y:S02]  /*275b0*/  ISETP.NE.U32.AND P2, PT, R4, RZ, PT ;  /* 0x000000ff0400720c */ /* 0x000fe40003f45070 */
[----:B------:R-:W-:-:S04]  /*275c0*/  SEL R4, RZ, 0x4, P1 ;  /* 0x00000004ff047807 */ /* 0x000fc80000800000 */
[----:B------:R-:W-:Y:S02]  /*275d0*/  SEL R4, R4, RZ, !P0 ;  /* 0x000000ff04047207 */ /* 0x000fe40004000000 */
[----:B------:R-:W-:Y:S02]  /*275e0*/  SHF.R.U32.HI R17, RZ, 0x6, R17 ;  /* 0x00000006ff117819 */ /* 0x000fe40000011611 */
[----:B------:R-:W-:Y:S02]  /*275f0*/  ISETP.NE.U32.AND P1, PT, R4, RZ, PT ;  /* 0x000000ff0400720c */ /* 0x000fe40003f25070 */
[----:B------:R-:W-:Y:S01]  /*27600*/  SGXT.U32 R17, R17, 0x1 ;  /* 0x000000011111781a */ /* 0x000fe20000000000 */
[----:B------:R-:W1:Y:S01]  /*27610*/  S2R R21, SR_TID.X ;  /* 0x0000000000157919 */ /* 0x000e620000002100 */
[-C--:B----4-:R-:W-:Y:S02]  /*27620*/  IADD3 R11, P3, R11, R6.reuse, RZ ;  /* 0x000000060b0b7210 */ /* 0x090fe40007f7e0ff */
[----:B------:R-:W-:-:S03]  /*27630*/  IADD3 R10, P4, R10, R6, RZ ;  /* 0x000000060a0a7210 */ /* 0x000fc60007f9e0ff */
[----:B------:R-:W-:Y:S02]  /*27640*/  IMAD.X R18, R18, 0x1, R252, P3 ;  /* 0x0000000112127824 */ /* 0x000fe400018e06fc */
[----:B------:R-:W-:Y:S02]  /*27650*/  IMAD.MOV.U32 R4, RZ, RZ, R11 ;  /* 0x000000ffff047224 */ /* 0x000fe400078e000b */
[----:B------:R-:W-:Y:S01]  /*27660*/  IMAD.MOV.U32 R5, RZ, RZ, R18 ;  /* 0x000000ffff057224 */ /* 0x000fe200078e0012 */
[----:B------:R-:W-:Y:S01]  /*27670*/  IADD3.X R15, R15, R252, RZ, P4, !PT ;  /* 0x000000fc0f0f7210 */ /* 0x000fe200027fe4ff */
[----:B------:R4:W-:Y:S04]  /*27680*/  STL [R1+0xd38], R11 ;  /* 0x000d380b01007387 */ /* 0x0009e80000100800 */
[----:B------:R1:W-:Y:S04]  /*27690*/  LDGSTS.E [R14+0x23400], [R4.64], P2 ;  /* 0x23400000040e7fae */ /* 0x0003e8000912184a */
[----:B------:R-:W-:Y:S01]  /*276a0*/  STL [R1+0xd34], R18 ;  /* 0x000d341201007387 */ /* 0x000fe20000100800 */
[----:B----4-:R-:W-:-:S03]  /*276b0*/  LOP3.LUT R11, R17, 0x3c, RZ, 0xfc, !PT ;  /* 0x0000003c110b7812 */ /* 0x010fc600078efcff */
[----:B------:R4:W-:Y:S01]  /*276c0*/  STL [R1+0xd48], R10 ;  /* 0x000d480a01007387 */ /* 0x0009e20000100800 */
[----:B-1----:R-:W-:Y:S02]  /*276d0*/  IMAD.MOV.U32 R4, RZ, RZ, R10 ;  /* 0x000000ffff047224 */ /* 0x002fe400078e000a */
[----:B------:R-:W-:Y:S01]  /*276e0*/  IMAD.MOV.U32 R5, RZ, RZ, R15 ;  /* 0x000000ffff057224 */ /* 0x000fe200078e000f */
[----:B------:R1:W-:Y:S01]  /*276f0*/  STL [R1+0xd44], R15 ;  /* 0x000d440f01007387 */ /* 0x0003e20000100800 */
[----:B----4-:R-:W-:-:S03]  /*27700*/  LOP3.LUT R10, R17, 0x2, RZ, 0xfc, !PT ;  /* 0x00000002110a7812 */ /* 0x010fc600078efcff */
[----:B------:R4:W-:Y:S01]  /*27710*/  LDGSTS.E [R14+0x23800], [R4.64], P1 ;  /* 0x23800000040e7fae */ /* 0x0009e2000892184a */
[----:B------:R-:W-:-:S03]  /*27720*/  ISETP.GE.AND P1, PT, R11, UR6, PT ;  /* 0x000000060b007c0c */ /* 0x000fc6000bf26270 */
[----:B------:R-:W2:Y:S04]  /*27730*/  LDL.LU R17, [R1+0x47c] ;  /* 0x00047c0001117983 */ /* 0x000ea80000300800 */
[----:B-1----:R-:W2:Y:S01]  /*27740*/  LDL.LU R15, [R1+0x480] ;  /* 0x00048000010f7983 */ /* 0x002ea20000300800 */
[----:B------:R-:W-:Y:S01]  /*27750*/  IMAD.SHL.U32 R18, R8, 0x4, RZ ;  /* 0x0000000408127824 */ /* 0x000fe200078e00ff */
[----:B----4-:R-:W-:Y:S02]  /*27760*/  SEL R4, RZ, 0x4, P1 ;  /* 0x00000004ff047807 */ /* 0x010fe40000800000 */
[----:B------:R-:W4:Y:S01]  /*27770*/  LDL.LU R11, [R1+0x48c] ;  /* 0x00048c00010b7983 */ /* 0x000f220000300800 */
[----:B------:R-:W-:-:S03]  /*27780*/  ISETP.GE.AND P1, PT, R10, UR6, PT ;  /* 0x000000060a007c0c */ /* 0x000fc6000bf26270 */
[----:B------:R-:W4:Y:S01]  /*27790*/  LDL.LU R10, [R1+0x490] ;  /* 0x00049000010a7983 */ /* 0x000f220000300800 */
[----:B------:R-:W-:-:S03]  /*277a0*/  SEL R4, R4, RZ, !P0 ;  /* 0x000000ff04047207 */ /* 0x000fc60004000000 */
[----:B------:R-:W1:Y:S01]  /*277b0*/  S2R R8, SR_TID.X ;  /* 0x0000000000087919 */ /* 0x000e620000002100 */
[----:B------:R-:W-:Y:S02]  /*277c0*/  ISETP.NE.U32.AND P2, PT, R4, RZ, PT ;  /* 0x000000ff0400720c */ /* 0x000fe40003f45070 */
[----:B------:R-:W-:-:S04]  /*277d0*/  SEL R4, RZ, 0x4, P1 ;  /* 0x00000004ff047807 */ /* 0x000fc80000800000 */
[----:B------:R-:W-:-:S04]  /*277e0*/  SEL R4, R4, RZ, !P0 ;  /* 0x000000ff04047207 */ /* 0x000fc80004000000 */
[----:B------:R-:W-:Y:S02]  /*277f0*/  ISETP.NE.U32.AND P1, PT, R4, RZ, PT ;  /* 0x000000ff0400720c */ /* 0x000fe40003f25070 */
[----:B------:R-:W-:-:S04]  /*27800*/  SHF.R.S32.HI R19, RZ, 0x6, R21 ;  /* 0x00000006ff137819 */ /* 0x000fc80000011415 */
[----:B------:R-:W-:-:S04]  /*27810*/  SGXT R19, R19, 0x1 ;  /* 0x000000011313781a */ /* 0x000fc80000000200 */
[----:B------:R-:W-:-:S04]  /*27820*/  LOP3.LUT R18, R18, 0x120, R19, 0x78, !PT ;  /* 0x0000012012127812 */ /* 0x000fc800078e7813 */
[----:B------:R-:W-:Y:S02]  /*27830*/  LOP3.LUT R18, R18, 0x40, RZ, 0x3c, !PT ;  /* 0x0000004012127812 */ /* 0x000fe400078e3cff */
[----:B---3--:R-:W-:-:S05]  /*27840*/  IADD3 R16, P4, R16, R6, RZ ;  /* 0x0000000610107210 */ /* 0x008fca0007f9e0ff */
[----:B--2---:R-:W-:Y:S02]  /*27850*/  IMAD.X R20, R20, 0x1, R252, P4 ;  /* 0x0000000114147824 */ /* 0x004fe400020e06fc */
[----:B------:R-:W-:Y:S01]  /*27860*/  IMAD.MOV.U32 R4, RZ, RZ, R16 ;  /* 0x000000ffff047224 */ /* 0x000fe200078e0010 */
[----:B------:R-:W-:Y:S01]  /*27870*/  IADD3 R7, P3, R7, R6, RZ ;  /* 0x0000000607077210 */ /* 0x000fe20007f7e0ff */
[----:B------:R-:W-:Y:S01]  /*27880*/  IMAD.MOV.U32 R5, RZ, RZ, R20 ;  /* 0x000000ffff057224 */ /* 0x000fe200078e0014 */
[----:B------:R-:W-:Y:S03]  /*27890*/  STL [R1+0xd58], R16 ;  /* 0x000d581001007387 */ /* 0x000fe60000100800 */
[----:B------:R-:W-:Y:S01]  /*278a0*/  IMAD.X R13, R13, 0x1, R252, P3 ;  /* 0x000000010d0d7824 */ /* 0x000fe200018e06fc */
[----:B------:R-:W-:Y:S04]  /*278b0*/  STL [R1+0xd54], R20 ;  /* 0x000d541401007387 */ /* 0x000fe80000100800 */
[----:B------:R-:W-:Y:S04]  /*278c0*/  STL [R1+0x470], R7 ;  /* 0x0004700701007387 */ /* 0x000fe80000100800 */
[----:B------:R2:W-:Y:S04]  /*278d0*/  LDGSTS.E [R14+0x23c00], [R4.64], P2 ;  /* 0x23c00000040e7fae */ /* 0x0005e8000912184a */
[----:B------:R1:W-:Y:S01]  /*278e0*/  STL [R1+0x46c], R13 ;  /* 0x00046c0d01007387 */ /* 0x0003e20000100800 */
[----:B--2---:R-:W-:-:S03]  /*278f0*/  IMAD.MOV.U32 R5, RZ, RZ, R13 ;  /* 0x000000ffff057224 */ /* 0x004fc600078e000d */
[----:B------:R-:W2:Y:S01]  /*27900*/  LDL.LU R14, [R1+0x4a0] ;  /* 0x0004a000010e7983 */ /* 0x000ea20000300800 */
[----:B-1----:R-:W-:Y:S01]  /*27910*/  SHF.R.U32.HI R13, RZ, 0x6, R8 ;  /* 0x00000006ff0d7819 */ /* 0x002fe20000011608 */
[----:B------:R-:W-:Y:S02]  /*27920*/  IMAD.MOV.U32 R4, RZ, RZ, R7 ;  /* 0x000000ffff047224 */ /* 0x000fe400078e0007 */
[----:B------:R-:W3:Y:S01]  /*27930*/  LDL.LU R7, [R1+0x4b0] ;  /* 0x0004b00001077983 */ /* 0x000ee20000300800 */
[----:B------:R-:W-:-:S03]  /*27940*/  SGXT.U32 R13, R13, 0x1 ;  /* 0x000000010d0d781a */ /* 0x000fc60000000000 */
[----:B------:R-:W3:Y:S01]  /*27950*/  LDL.LU R16, [R1+0x49c] ;  /* 0x00049c0001107983 */ /* 0x000ee20000300800 */
[----:B------:R-:W-:-:S03]  /*27960*/  LOP3.LUT R13, R13, 0x6, RZ, 0xfc, !PT ;  /* 0x000000060d0d7812 */ /* 0x000fc600078efcff */
        /* <DEDUP_REMOVED lines=14> */
[----:B------:R-:W-:-:S05]  /*27a50*/  IADD3 R15, P3, R15, R6, RZ ;  /* 0x000000060f0f7210 */ /* 0x000fca0007f7e0ff */
[----:B------:R-:W-:Y:S01]  /*27a60*/  IMAD.X R17, R17, 0x1, R252, P3 ;  /* 0x0000000111117824 */ /* 0x000fe200018e06fc */
[----:B------:R-:W-:Y:S01]  /*27a70*/  STL [R1+0x480], R15 ;  /* 0x0004800f01007387 */ /* 0x000fe20000100800 */
[----:B----4-:R-:W-:-:S03]  /*27a80*/  IADD3 R10, P4, R10, R6, RZ ;  /* 0x000000060a0a7210 */ /* 0x010fc60007f9e0ff */
[----:B------:R1:W-:Y:S01]  /*27a90*/  STL [R1+0x47c], R17 ;  /* 0x00047c1101007387 */ /* 0x0003e20000100800 */
[----:B------:R-:W-:Y:S01]  /*27aa0*/  MOV R5, R17 ;  /* 0x0000001100057202 */ /* 0x000fe20000000f00 */
[----:B------:R-:W-:Y:S02]  /*27ab0*/  IMAD.MOV.U32 R4, RZ, RZ, R15 ;  /* 0x000000ffff047224 */ /* 0x000fe400078e000f */
[----:B------:R-:W-:Y:S01]  /*27ac0*/  IMAD.X R11, R11, 0x1, R252, P4 ;  /* 0x000000010b0b7824 */ /* 0x000fe200020e06fc */
[----:B------:R4:W-:Y:S04]  /*27ad0*/  STL [R1+0x490], R10 ;  /* 0x0004900a01007387 */ /* 0x0009e80000100800 */
[----:B------:R4:W-:Y:S01]  /*27ae0*/  LDGSTS.E [R18+0x20600], [R4.64], P2 ;  /* 0x2060000004127fae */ /* 0x0009e2000912184a */
[----:B-1----:R-:W-:-:S02]  /*27af0*/  SHF.R.U32.HI R17, RZ, 0x6, R8 ;  /* 0x00000006ff117819 */ /* 0x002fc40000011608 */
[----:B------:R-:W-:Y:S02]  /*27b00*/  SHF.R.U32.HI R8, RZ, 0x6, R8 ;  /* 0x00000006ff087819 */ /* 0x000fe40000011608 */
[----:B------:R-:W-:Y:S01]  /*27b10*/  SGXT.U32 R17, R17, 0x1 ;  /* 0x000000011111781a */ /* 0x000fe20000000000 */
[----:B------:R1:W-:Y:S01]  /*27b20*/  STL [R1+0x48c], R11 ;  /* 0x00048c0b01007387 */ /* 0x0003e20000100800 */
[----:B------:R-:W-:-:S03]  /*27b30*/  SGXT.U32 R8, R8, 0x1 ;  /* 0x000000010808781a */ /* 0x000fc60000000000 */
[----:B------:R-:W3:Y:S01]  /*27b40*/  LDL.LU R15, [R1+0x4c0] ;  /* 0x0004c000010f7983 */ /* 0x000ee20000300800 */
[----:B----4-:R-:W-:Y:S02]  /*27b50*/  IMAD.MOV.U32 R4, RZ, RZ, R10 ;  /* 0x000000ffff047224 */ /* 0x010fe400078e000a */
[----:B------:R-:W-:Y:S01]  /*27b60*/  IMAD.MOV.U32 R5, RZ, RZ, R11 ;  /* 0x000000ffff057224 */ /* 0x000fe200078e000b */
[----:B------:R-:W-:Y:S01]  /*27b70*/  LOP3.LUT R8, R8, 0x12, RZ, 0xfc, !PT ;  /* 0x0000001208087812 */ /* 0x000fe200078efcff */
[----:B------:R-:W4:Y:S01]  /*27b80*/  LDL.LU R10, [R1+0x4d0] ;  /* 0x0004d000010a7983 */ /* 0x000f220000300800 */
[----:B-1----:R-:W-:-:S03]  /*27b90*/  LOP3.LUT R11, R17, 0xe, RZ, 0xfc, !PT ;  /* 0x0000000e110b7812 */ /* 0x002fc600078efcff */
[----:B------:R1:W-:Y:S01]  /*27ba0*/  LDGSTS.E [R18+0x20a00], [R4.64], P1 ;  /* 0x20a0000004127fae */ /* 0x0003e2000892184a */
[----:B------:R-:W-:-:S03]  /*27bb0*/  ISETP.GE.AND P1, PT, R11, UR6, PT ;  /* 0x000000060b007c0c */ /* 0x000fc6000bf26270 */
[----:B------:R-:W4:Y:S04]  /*27bc0*/  LDL.LU R17, [R1+0x4bc] ;  /* 0x0004bc0001117983 */ /* 0x000f280000300800 */
[----:B------:R-:W4:Y:S01]  /*27bd0*/  LDL.LU R11, [R1+0x4cc] ;  /* 0x0004cc00010b7983 */ /* 0x000f220000300800 */
        /* <DEDUP_REMOVED lines=8> */
[-C--:B--2---:R-:W-:Y:S02]  /*27c60*/  IADD3 R14, P3, R14, R6.reuse, RZ ;  /* 0x000000060e0e7210 */ /* 0x084fe40007f7e0ff */
[----:B---3--:R-:W-:-:S03]  /*27c70*/  IADD3 R7, P4, R7, R6, RZ ;  /* 0x0000000607077210 */ /* 0x008fc60007f9e0ff */
[----:B------:R-:W-:Y:S02]  /*27c80*/  IMAD.X R16, R16, 0x1, R252, P3 ;  /* 0x0000000110107824 */ /* 0x000fe400018e06fc */
[----:B------:R-:W-:Y:S02]  /*27c90*/  IMAD.MOV.U32 R4, RZ, RZ, R14 ;  /* 0x000000ffff047224 */ /* 0x000fe400078e000e */
[----:B------:R-:W-:Y:S01]  /*27ca0*/  IMAD.MOV.U32 R5, RZ, RZ, R16 ;  /* 0x000000ffff057224 */ /* 0x000fe200078e0010 */
[----:B------:R2:W-:Y:S01]  /*27cb0*/  STL [R1+0x4a0], R14 ;  /* 0x0004a00e01007387 */ /* 0x0005e20000100800 */
[----:B------:R-:W-:-:S03]  /*27cc0*/  IMAD.X R13, R13, 0x1, R252, P4 ;  /* 0x000000010d0d7824 */ /* 0x000fc600020e06fc */
[----:B------:R-:W-:Y:S04]  /*27cd0*/  STL [R1+0x49c], R16 ;  /* 0x00049c1001007387 */ /* 0x000fe80000100800 */
[----:B------:R-:W-:Y:S04]  /*27ce0*/  STL [R1+0x4b0], R7 ;  /* 0x0004b00701007387 */ /* 0x000fe80000100800 */
[----:B------:R3:W-:Y:S04]  /*27cf0*/  LDGSTS.E [R18+0x20e00], [R4.64], P2 ;  /* 0x20e0000004127fae */ /* 0x0007e8000912184a */
[----:B------:R1:W-:Y:S04]  /*27d00*/  STL [R1+0x4ac], R13 ;  /* 0x0004ac0d01007387 */ /* 0x0003e80000100800 */
[----:B--2---:R-:W2:Y:S01]  /*27d10*/  LDL.LU R14, [R1+0x4e0] ;  /* 0x0004e000010e7983 */ /* 0x004ea20000300800 */
[----:B---3--:R-:W-:Y:S01]  /*27d20*/  IMAD.MOV.U32 R5, RZ, RZ, R13 ;  /* 0x000000ffff057224 */ /* 0x008fe200078e000d */
[----:B-1----:R-:W-:Y:S01]  /*27d30*/  SHF.R.U32.HI R13, RZ, 0x6, R8 ;  /* 0x00000006ff0d7819 */ /* 0x002fe20000011608 */
[----:B------:R-:W-:-:S02]  /*27d40*/  IMAD.MOV.U32 R4, RZ, RZ, R7 ;  /* 0x000000ffff047224 */ /* 0x000fc400078e0007 */
        /* <DEDUP_REMOVED lines=18> */
[-C--:B------:R-:W-:Y:S02]  /*27e70*/  IADD3 R15, P3, R15, R6.reuse, RZ ;  /* 0x000000060f0f7210 */ /* 0x080fe40007f7e0ff */
[----:B----4-:R-:W-:-:S03]  /*27e80*/  IADD3 R10, P4, R10, R6, RZ ;  /* 0x000000060a0a7210 */ /* 0x010fc60007f9e0ff */
[----:B------:R-:W-:Y:S01]  /*27e90*/  STL [R1+0x4c0], R15 ;  /* 0x0004c00f01007387 */ /* 0x000fe20000100800 */
[----:B------:R-:W-:Y:S02]  /*27ea0*/  IMAD.MOV.U32 R4, RZ, RZ, R15 ;  /* 0x000000ffff047224 */ /* 0x000fe400078e000f */
[--C-:B------:R-:W-:Y:S02]  /*27eb0*/  IMAD.X R17, R17, 0x1, R252.reuse, P3 ;  /* 0x0000000111117824 */ /* 0x100fe400018e06fc */
[----:B------:R-:W-:-:S03]  /*27ec0*/  IMAD.X R11, R11, 0x1, R252, P4 ;  /* 0x000000010b0b7824 */ /* 0x000fc600020e06fc */
[----:B------:R1:W-:Y:S01]  /*27ed0*/  STL [R1+0x4bc], R17 ;  /* 0x0004bc1101007387 */ /* 0x0003e20000100800 */
[----:B------:R-:W-:-:S03]  /*27ee0*/  IMAD.MOV.U32 R5, RZ, RZ, R17 ;  /* 0x000000ffff057224 */ /* 0x000fc600078e0011 */
[----:B------:R-:W-:Y:S01]  /*27ef0*/  STL [R1+0x4d0], R10 ;  /* 0x0004d00a01007387 */ /* 0x000fe20000100800 */
[----:B-1----:R-:W-:-:S03]  /*27f00*/  SHF.R.U32.HI R17, RZ, 0x6, R8 ;  /* 0x00000006ff117819 */ /* 0x002fc60000011608 */
[----:B------:R1:W-:Y:S01]  /*27f10*/  STL [R1+0x4cc], R11 ;  /* 0x0004cc0b01007387 */ /* 0x0003e20000100800 */
[----:B------:R-:W-:Y:S02]  /*27f20*/  SHF.R.U32.HI R8, RZ, 0x6, R8 ;  /* 0x00000006ff087819 */ /* 0x000fe40000011608 */
[----:B------:R-:W-:Y:S01]  /*27f30*/  SGXT.U32 R17, R17, 0x1 ;  /* 0x000000011111781a */ /* 0x000fe20000000000 */
[----:B------:R4:W-:Y:S01]  /*27f40*/  LDGSTS.E [R18+0x21600], [R4.64], P2 ;  /* 0x2160000004127fae */ /* 0x0009e2000912184a */
[----:B------:R-:W-:-:S03]  /*27f50*/  SGXT.U32 R8, R8, 0x1 ;  /* 0x000000010808781a */ /* 0x000fc60000000000 */
[----:B------:R-:W3:Y:S01]  /*27f60*/  LDL.LU R15, [R1+0x500] ;  /* 0x00050000010f7983 */ /* 0x000ee20000300800 */
[----:B------:R-:W-:Y:S01]  /*27f70*/  LOP3.LUT R8, R8, 0x22, RZ, 0xfc, !PT ;  /* 0x0000002208087812 */ /* 0x000fe200078efcff */
[----:B----4-:R-:W-:Y:S02]  /*27f80*/  IMAD.MOV.U32 R4, RZ, RZ, R10 ;  /* 0x000000ffff047224 */ /* 0x010fe400078e000a */
[----:B------:R-:W-:Y:S01]  /*27f90*/  IMAD.MOV.U32 R5, RZ, RZ, R11 ;  /* 0x000000ffff057224 */ /* 0x000fe200078e000b */
[----:B-1----:R-:W-:Y:S01]  /*27fa0*/  LOP3.LUT R11, R17, 0x1e, RZ, 0xfc, !PT ;  /* 0x0000001e110b7812 */ /* 0x002fe200078efcff */
[----:B------:R-:W4:Y:S04]  /*27fb0*/  LDL.LU R10, [R1+0xd10] ;  /* 0x000d1000010a7983 */ /* 0x000f280000300800 */
[----:B------:R-:W4:Y:S04]  /*27fc0*/  LDL.LU R17, [R1+0x4fc] ;  /* 0x0004fc0001117983 */ /* 0x000f280000300800 */
[----:B------:R1:W-:Y:S01]  /*27fd0*/  LDGSTS.E [R18+0x21a00], [R4.64], P1 ;  /* 0x21a0000004127fae */ /* 0x0003e2000892184a */
[----:B------:R-:W-:-:S03]  /*27fe0*/  ISETP.GE.AND P1, PT, R11, UR6, PT ;  /* 0x000000060b007c0c */ /* 0x000fc6000bf26270 */
        /* <DEDUP_REMOVED lines=9> */
[----:B--2---:R-:W-:-:S05]  /*28080*/  IADD3 R14, P3, R14, R6, RZ ;  /* 0x000000060e0e7210 */ /* 0x004fca0007f7e0ff */
[----:B------:R-:W-:Y:S01]  /*28090*/  IMAD.MOV.U32 R4, RZ, RZ, R14 ;  /* 0x000000ffff047224 */ /* 0x000fe200078e000e */
[----:B---3--:R-:W-:Y:S02]  /*280a0*/  IADD3 R7, P4, R7, R6, RZ ;  /* 0x0000000607077210 */ /* 0x008fe40007f9e0ff */
[----:B------:R-:W-:Y:S01]  /*280b0*/  IADD3.X R16, R16, R252, RZ, P3, !PT ;  /* 0x000000fc10107210 */ /* 0x000fe20001ffe4ff */
[----:B------:R2:W-:Y:S04]  /*280c0*/  STL [R1+0x4e0], R14 ;  /* 0x0004e00e01007387 */ /* 0x0005e80000100800 */
[----:B------:R-:W-:Y:S02]  /*280d0*/  IMAD.MOV.U32 R5, RZ, RZ, R16 ;  /* 0x000000ffff057224 */ /* 0x000fe400078e0010 */
[----:B------:R-:W-:Y:S01]  /*280e0*/  IMAD.X R13, R13, 0x1, R252, P4 ;  /* 0x000000010d0d7824 */ /* 0x000fe200020e06fc */
[----:B------:R-:W-:Y:S04]  /*280f0*/  STL [R1+0x4dc], R16 ;  /* 0x0004dc1001007387 */ /* 0x000fe80000100800 */
[----:B------:R-:W-:Y:S04]  /*28100*/  STL [R1+0x4f0], R7 ;  /* 0x0004f00701007387 */ /* 0x000fe80000100800 */
[----:B------:R3:W-:Y:S04]  /*28110*/  LDGSTS.E [R18+0x21e00], [R4.64], P2 ;  /* 0x21e0000004127fae */ /* 0x0007e8000912184a */
[----:B------:R1:W-:Y:S04]  /*28120*/  STL [R1+0x4ec], R13 ;  /* 0x0004ec0d01007387 */ /* 0x0003e80000100800 */
[----:B--2---:R-:W2:Y:S01]  /*28130*/  LDL.LU R14, [R1+0xd20] ;  /* 0x000d2000010e7983 */ /* 0x004ea20000300800 */
[----:B---3--:R-:W-:Y:S01]  /*28140*/  IMAD.MOV.U32 R5, RZ, RZ, R13 ;  /* 0x000000ffff057224 */ /* 0x008fe200078e000d */
[----:B-1----:R-:W-:-:S02]  /*28150*/  SHF.R.U32.HI R13, RZ, 0x6, R8 ;  /* 0x00000006ff0d7819 */ /* 0x002fc40000011608 */
[----:B------:R-:W-:Y:S02]  /*28160*/  SHF.R.U32.HI R8, RZ, 0x6, R8 ;  /* 0x00000006ff087819 */ /* 0x000fe40000011608 */
[----:B------:R-:W-:Y:S01]  /*28170*/  SGXT.U32 R13, R13, 0x1 ;  /* 0x000000010d0d781a */ /* 0x000fe20000000000 */
[----:B------:R-:W-:Y:S01]  /*28180*/  IMAD.MOV.U32 R4, RZ, RZ, R7 ;  /* 0x000000ffff047224 */ /* 0x000fe200078e0007 */
[----:B------:R-:W-:Y:S01]  /*28190*/  SGXT.U32 R8, R8, 0x1 ;  /* 0x000000010808781a */ /* 0x000fe20000000000 */
[----:B------:R-:W3:Y:S01]  /*281a0*/  LDL.LU R7, [R1+0xd30] ;  /* 0x000d300001077983 */ /* 0x000ee20000300800 */
[----:B------:R-:W-:-:S03]  /*281b0*/  LOP3.LUT R13, R13, 0x26, RZ, 0xfc, !PT ;  /* 0x000000260d0d7812 */ /* 0x000fc600078efcff */
[----:B------:R1:W-:Y:S01]  /*281c0*/  LDGSTS.E [R18+0x22200], [R4.64], P1 ;  /* 0x2220000004127fae */ /* 0x0003e2000892184a */
[----:B------:R-:W-:Y:S02]  /*281d0*/  ISETP.GE.AND P1, PT, R13, UR6, PT ;  /* 0x000000060d007c0c */ /* 0x000fe4000bf26270 */
[----:B------:R-:W-:Y:S01]  /*281e0*/  LOP3.LUT R13, R8, 0x2a, RZ, 0xfc, !PT ;  /* 0x0000002a080d7812 */ /* 0x000fe200078efcff */
[----:B------:R-:W3:Y:S04]  /*281f0*/  LDL.LU R16, [R1+0xd1c] ;  /* 0x000d1c0001107983 */ /* 0x000ee80000300800 */
[----:B------:R-:W3:Y:S01]  /*28200*/  LDL.LU R8, [R1+0xd2c] ;  /* 0x000d2c0001087983 */ /* 0x000ee20000300800 */
[----:B-1----:R-:W-:Y:S02]  /*28210*/  SEL R4, RZ, 0x4, P1 ;  /* 0x00000004ff047807 */ /* 0x002fe40000800000 */
[----:B------:R-:W-:-:S02]  /*28220*/  ISETP.GE.AND P1, PT, R13, UR6, PT ;  /* 0x000000060d007c0c */ /* 0x000fc4000bf26270 */
[----:B------:R-:W1:Y:S01]  /*28230*/  S2R R13, SR_TID.X ;  /* 0x00000000000d7919 */ /* 0x000e620000002100 */
[----:B------:R-:W-:-:S04]  /*28240*/  SEL R4, R4, RZ, !P0 ;  /* 0x000000ff04047207 */ /* 0x000fc80004000000 */
[----:B------:R-:W-:Y:S02]  /*28250*/  ISETP.NE.U32.AND P2, PT, R4, RZ, PT ;  /* 0x000000ff0400720c */ /* 0x000fe40003f45070 */
[----:B------:R-:W-:-:S04]  /*28260*/  SEL R4, RZ, 0x4, P1 ;  /* 0x00000004ff047807 */ /* 0x000fc80000800000 */
[----:B------:R-:W-:-:S04]  /*28270*/  SEL R4, R4, RZ, !P0 ;  /* 0x000000ff04047207 */ /* 0x000fc80004000000 */
[----:B------:R-:W-:Y:S02]  /*28280*/  ISETP.NE.U32.AND P1, PT, R4, RZ, PT ;  /* 0x000000ff0400720c */ /* 0x000fe40003f25070 */
[----:B------:R-:W-:-:S05]  /*28290*/  IADD3 R15, P3, R15, R6, RZ ;  /* 0x000000060f0f7210 */ /* 0x000fca0007f7e0ff */
[----:B------:R-:W-:Y:S01]  /*282a0*/  STL [R1+0x500], R15 ;  /* 0x0005000f01007387 */ /* 0x000fe20000100800 */
[----:B------:R-:W-:Y:S02]  /*282b0*/  IMAD.MOV.U32 R4, RZ, RZ, R15 ;  /* 0x000000ffff047224 */ /* 0x000fe400078e000f */
[----:B----4-:R-:W-:Y:S01]  /*282c0*/  IMAD.X R17, R17, 0x1, R252, P3 ;  /* 0x0000000111117824 */ /* 0x010fe200018e06fc */
[----:B------:R-:W-:-:S03]  /*282d0*/  IADD3 R10, P4, R10, R6, RZ ;  /* 0x000000060a0a7210 */ /* 0x000fc60007f9e0ff */
[----:B------:R-:W-:Y:S01]  /*282e0*/  IMAD.MOV.U32 R5, RZ, RZ, R17 ;  /* 0x000000ffff057224 */ /* 0x000fe200078e0011 */
[----:B------:R1:W-:Y:S01]  /*282f0*/  STL [R1+0x4fc], R17 ;  /* 0x0004fc1101007387 */ /* 0x0003e20000100800 */
[----:B------:R-:W-:-:S03]  /*28300*/  IMAD.X R11, R11, 0x1, R252, P4 ;  /* 0x000000010b0b7824 */ /* 0x000fc600020e06fc */
[----:B------:R4:W-:Y:S01]  /*28310*/  LDGSTS.E [R18+0x22600], [R4.64], P2 ;  /* 0x2260000004127fae */ /* 0x0009e2000912184a */
[----:B-1----:R-:W-:-:S03]  /*28320*/  SHF.R.U32.HI R17, RZ, 0x6, R13 ;  /* 0x00000006ff117819 */ /* 0x002fc6000001160d */
[----:B------:R1:W-:Y:S01]  /*28330*/  STL [R1+0xd10], R10 ;  /* 0x000d100a01007387 */ /* 0x0003e20000100800 */
[----:B------:R-:W-:Y:S01]  /*28340*/  SGXT.U32 R17, R17, 0x1 ;  /* 0x000000011111781a */ /* 0x000fe20000000000 */
[----:B----4-:R-:W-:Y:S02]  /*28350*/  IMAD.MOV.U32 R4, RZ, RZ, R10 ;  /* 0x000000ffff047224 */ /* 0x010fe400078e000a */
[----:B------:R-:W-:Y:S01]  /*28360*/  IMAD.MOV.U32 R5, RZ, RZ, R11 ;  /* 0x000000ffff057224 */ /* 0x000fe200078e000b */
[----:B-1----:R-:W-:Y:S02]  /*28370*/  LOP3.LUT R10, R17, 0x2e, RZ, 0xfc, !PT ;  /* 0x0000002e110a7812 */ /* 0x002fe400078efcff */
[----:B------:R-:W-:Y:S01]  /*28380*/  SHF.R.U32.HI R17, RZ, 0x6, R13 ;  /* 0x00000006ff117819 */ /* 0x000fe2000001160d */
[----:B------:R1:W-:Y:S03]  /*28390*/  STL [R1+0x50c], R11 ;  /* 0x00050c0b01007387 */ /* 0x0003e60000100800 */
[----:B------:R-:W-:Y:S01]  /*283a0*/  SGXT.U32 R17, R17, 0x1 ;  /* 0x000000011111781a */ /* 0x000fe20000000000 */
[----:B------:R-:W3:Y:S04]  /*283b0*/  LDL.LU R13, [R1+0xd40] ;  /* 0x000d4000010d7983 */ /* 0x000ee80000300800 */
[----:B------:R1:W-:Y:S01]  /*283c0*/  LDGSTS.E [R18+0x22a00], [R4.64], P1 ;  /* 0x22a0000004127fae */ /* 0x0003e2000892184a */
[----:B------:R-:W-:-:S02]  /*283d0*/  ISETP.GE.AND P1, PT, R10, UR6, PT ;  /* 0x000000060a007c0c */ /* 0x000fc4000bf26270 */
[----:B-1----:R-:W-:Y:S01]  /*283e0*/  LOP3.LUT R11, R17, 0x32, RZ, 0xfc, !PT ;  /* 0x00000032110b7812 */ /* 0x002fe200078efcff */
[----:B------:R-:W3:Y:S04]  /*283f0*/  LDL.LU R10, [R1+0xd50] ;  /* 0x000d5000010a7983 */ /* 0x000ee80000300800 */
[----:B------:R-:W3:Y:S01]  /*28400*/  LDL.LU R15, [R1+0xd3c] ;  /* 0x000d3c00010f7983 */ /* 0x000ee20000300800 */
[----:B------:R-:W-:Y:S02]  /*28410*/  SEL R4, RZ, 0x4, P1 ;  /* 0x00000004ff047807 */ /* 0x000fe40000800000 */
[----:B------:R-:W-:Y:S02]  /*28420*/  ISETP.GE.AND P1, PT, R11, UR6, PT ;  /* 0x000000060b007c0c */ /* 0x000fe4000bf26270 */
[----:B------:R-:W3:Y:S01]  /*28430*/  LDL.LU R11, [R1+0xd4c] ;  /* 0x000d4c00010b7983 */ /* 0x000ee20000300800 */
[----:B------:R-:W-:-:S04]  /*28440*/  SEL R4, R4, RZ, !P0 ;  /* 0x000000ff04047207 */ /* 0x000fc80004000000 */
[----:B------:R-:W-:Y:S02]  /*28450*/  ISETP.NE.U32.AND P2, PT, R4, RZ, PT ;  /* 0x000000ff0400720c */ /* 0x000fe40003f45070 */
[----:B------:R-:W-:-:S04]  /*28460*/  SEL R4, RZ, 0x4, P1 ;  /* 0x00000004ff047807 */ /* 0x000fc80000800000 */
[----:B------:R-:W-:Y:S02]  /*28470*/  SEL R4, R4, RZ, !P0 ;  /* 0x000000ff04047207 */ /* 0x000fe40004000000 */
[----:B------:R-:W-:Y:S02]  /*28480*/  SHF.R.U32.HI R12, RZ, 0x6, R12 ;  /* 0x00000006ff0c7819 */ /* 0x000fe4000001160c */
[----:B------:R-:W-:Y:S02]  /*28490*/  ISETP.NE.U32.AND P1, PT, R4, RZ, PT ;  /* 0x000000ff0400720c */ /* 0x000fe40003f25070 */
[----:B------:R-:W-:Y:S02]  /*284a0*/  SGXT.U32 R12, R12, 0x1 ;  /* 0x000000010c0c781a */ /* 0x000fe40000000000 */
[----:B--2---:R-:W-:-:S05]  /*284b0*/  IADD3 R14, P3, R14, R6, RZ ;  /* 0x000000060e0e7210 */ /* 0x004fca0007f7e0ff */
[----:B------:R1:W-:Y:S01]  /*284c0*/  STL [R1+0xd20], R14 ;  /* 0x000d200e01007387 */ /* 0x0003e20000100800 */
[----:B---3--:R-:W-:Y:S01]  /*284d0*/  IADD3 R7, P4, R7, R6, RZ ;  /* 0x0000000607077210 */ /* 0x008fe20007f9e0ff */
[----:B------:R-:W-:Y:S02]  /*284e0*/  IMAD.MOV.U32 R4, RZ, RZ, R14 ;  /* 0x000000ffff047224 */ /* 0x000fe400078e000e */
[--C-:B------:R-:W-:Y:S02]  /*284f0*/  IMAD.X R16, R16, 0x1, R252.reuse, P3 ;  /* 0x0000000110107824 */ /* 0x100fe400018e06fc */
[----:B------:R-:W-:-:S03]  /*28500*/  IMAD.X R8, R8, 0x1, R252, P4 ;  /* 0x0000000108087824 */ /* 0x000fc600020e06fc */
[----:B------:R2:W-:Y:S01]  /*28510*/  STL [R1+0xd1c], R16 ;  /* 0x000d1c1001007387 */ /* 0x0005e20000100800 */
[----:B------:R-:W-:-:S03]  /*28520*/  MOV R5, R16 ;  /* 0x0000001000057202 */ /* 0x000fc60000000f00 */
[----:B------:R-:W-:Y:S04]  /*28530*/  STL [R1+0xd30], R7 ;  /* 0x000d300701007387 */ /* 0x000fe80000100800 */
[----:B------:R3:W-:Y:S04]  /*28540*/  STL [R1+0xd2c], R8 ;  /* 0x000d2c0801007387 */ /* 0x0007e80000100800 */
[----:B-1----:R-:W4:Y:S04]  /*28550*/  LDL.LU R14, [R1+0xd60] ;  /* 0x000d6000010e7983 */ /* 0x002f280000300800 */
[----:B------:R1:W-:Y:S04]  /*28560*/  LDGSTS.E [R18+0x22e00], [R4.64], P2 ;  /* 0x22e0000004127fae */ /* 0x0003e8000912184a */
[----:B--2---:R-:W2:Y:S01]  /*28570*/  LDL.LU R16, [R1+0xd5c] ;  /* 0x000d5c0001107983 */ /* 0x004ea20000300800 */
[----:B-1----:R-:W-:-:S02]  /*28580*/  IMAD.MOV.U32 R4, RZ, RZ, R7 ;  /* 0x000000ffff047224 */ /* 0x002fc400078e0007 */
[----:B------:R-:W-:Y:S01]  /*28590*/  IMAD.MOV.U32 R5, RZ, RZ, R8 ;  /* 0x000000ffff057224 */ /* 0x000fe200078e0008 */
[C---:B---3--:R-:W-:Y:S02]  /*285a0*/  LOP3.LUT R8, R12.reuse, 0x36, RZ, 0xfc, !PT ;  /* 0x000000360c087812 */ /* 0x048fe400078efcff */
[----:B------:R-:W-:Y:S02]  /*285b0*/  LOP3.LUT R7, R12, 0x3a, RZ, 0xfc, !PT ;  /* 0x0000003a0c077812 */ /* 0x000fe400078efcff */
[----:B------:R1:W-:Y:S01]  /*285c0*/  LDGSTS.E [R18+0x23200], [R4.64], P1 ;  /* 0x2320000004127fae */ /* 0x0003e2000892184a */
[----:B------:R-:W-:-:S03]  /*285d0*/  ISETP.GE.AND P1, PT, R8, UR6, PT ;  /* 0x0000000608007c0c */ /* 0x000fc6000bf26270 */
[----:B------:R-:W3:Y:S01]  /*285e0*/  LDL.LU R12, [R1+0x510] ;  /* 0x00051000010c7983 */ /* 0x000ee20000300800 */
[----:B-1----:R-:W-:Y:S02]  /*285f0*/  SEL R4, RZ, 0x4, P1 ;  /* 0x00000004ff047807 */ /* 0x002fe40000800000 */
[----:B------:R-:W-:Y:S02]  /*28600*/  ISETP.GE.AND P1, PT, R7, UR6, PT ;  /* 0x0000000607007c0c */ /* 0x000fe4000bf26270 */
[----:B------:R-:W3:Y:S04]  /*28610*/  LDL.LU R7, [R1+0x514] ;  /* 0x0005140001077983 */ /* 0x000ee80000300800 */
[----:B------:R-:W3:Y:S04]  /*28620*/  LDL.LU R17, [R1+0x530] ;  /* 0x0005300001117983 */ /* 0x000ee80000300800 */
[----:B------:R-:W3:Y:S01]  /*28630*/  LDL.LU R8, [R1+0x534] ;  /* 0x0005340001087983 */ /* 0x000ee20000300800 */
[----:B------:R-:W-:-:S04]  /*28640*/  SEL R4, R4, RZ, !P0 ;  /* 0x000000ff04047207 */ /* 0x000fc80004000000 */
[----:B------:R-:W-:Y:S02]  /*28650*/  ISETP.NE.U32.AND P2, PT, R4, RZ, PT ;  /* 0x000000ff0400720c */ /* 0x000fe40003f45070 */
[----:B------:R-:W-:-:S04]  /*28660*/  SEL R4, RZ, 0x4, P1 ;  /* 0x00000004ff047807 */ /* 0x000fc80000800000 */
[----:B------:R-:W-:-:S04]  /*28670*/  SEL R4, R4, RZ, !P0 ;  /* 0x000000ff04047207 */ /* 0x000fc80004000000 */
[----:B------:R-:W-:Y:S02]  /*28680*/  ISETP.NE.U32.AND P1, PT, R4, RZ, PT ;  /* 0x000000ff0400720c */ /* 0x000fe40003f25070 */
[----:B------:R-:W-:Y:S02]  /*28690*/  LOP3.LUT R9, R9, 0x3e, RZ, 0xfc, !PT ;  /* 0x0000003e09097812 */ /* 0x000fe400078efcff */
[----:B------:R-:W-:-:S05]  /*286a0*/  IADD3 R13, P3, R13, R6, RZ ;  /* 0x000000060d0d7210 */ /* 0x000fca0007f7e0ff */
[----:B------:R-:W-:Y:S01]  /*286b0*/  IMAD.MOV.U32 R4, RZ, RZ, R13 ;  /* 0x000000ffff047224 */ /* 0x000fe200078e000d */
[----:B------:R-:W-:Y:S01]  /*286c0*/  IADD3 R10, P4, R10, R6, RZ ;  /* 0x000000060a0a7210 */ /* 0x000fe20007f9e0ff */
[----:B------:R-:W-:-:S04]  /*286d0*/  IMAD.X R15, R15, 0x1, R252, P3 ;  /* 0x000000010f0f7824 */ /* 0x000fc800018e06fc */
[----:B------:R-:W-:Y:S02]  /*286e0*/  IMAD.MOV.U32 R5, RZ, RZ, R15 ;  /* 0x000000ffff057224 */ /* 0x000fe400078e000f */
[----:B------:R-:W-:-:S03]  /*286f0*/  IMAD.X R11, R11, 0x1, R252, P4 ;  /* 0x000000010b0b7824 */ /* 0x000fc600020e06fc */
[----:B------:R1:W-:Y:S04]  /*28700*/  LDGSTS.E [R18+0x23600], [R4.64], P2 ;  /* 0x2360000004127fae */ /* 0x0003e8000912184a */
[----:B------:R-:W-:Y:S01]  /*28710*/  STL [R1+0xd40], R13 ;  /* 0x000d400d01007387 */ /* 0x000fe20000100800 */
[----:B-1----:R-:W-:Y:S02]  /*28720*/  IMAD.MOV.U32 R4, RZ, RZ, R10 ;  /* 0x000000ffff047224 */ /* 0x002fe400078e000a */
[----:B------:R-:W-:Y:S01]  /*28730*/  IMAD.MOV.U32 R5, RZ, RZ, R11 ;  /* 0x000000ffff057224 */ /* 0x000fe200078e000b */
[----:B------:R-:W-:Y:S04]  /*28740*/  STL [R1+0xd3c], R15 ;  /* 0x000d3c0f01007387 */ /* 0x000fe80000100800 */
[----:B------:R1:W-:Y:S01]  /*28750*/  LDGSTS.E [R18+0x23a00], [R4.64], P1 ;  /* 0x23a0000004127fae */ /* 0x0003e2000892184a */
[----:B------:R-:W-:-:S03]  /*28760*/  ISETP.GE.AND P1, PT, R9, UR6, PT ;  /* 0x0000000609007c0c */ /* 0x000fc6000bf26270 */
[----:B------:R1:W-:Y:S04]  /*28770*/  STL [R1+0xd50], R10 ;  /* 0x000d500a01007387 */ /* 0x0003e80000100800 */
[----:B------:R1:W-:Y:S02]  /*28780*/  STL [R1+0xd4c], R11 ;  /* 0x000d4c0b01007387 */ /* 0x0003e40000100800 */
[----:B-1----:R-:W-:Y:S02]  /*28790*/  SEL R4, RZ, 0x4, P1 ;  /* 0x00000004ff047807 */ /* 0x002fe40000800000 */
[----:B------:R-:W-:Y:S02]  /*287a0*/  LOP3.LUT R10, R21, 0x3f, RZ, 0xc0, !PT ;  /* 0x0000003f150a7812 */ /* 0x000fe400078ec0ff */
[----:B------:R-:W-:Y:S01]  /*287b0*/  SEL R4, R4, RZ, !P0 ;  /* 0x000000ff04047207 */ /* 0x000fe20004000000 */
[----:B------:R-:W3:Y:S01]  /*287c0*/  LDL.LU R11, [R1+0x550] ;  /* 0x00055000010b7983 */ /* 0x000ee20000300800 */
[----:B------:R-:W-:-:S03]  /*287d0*/  ISETP.GE.AND P2, PT, R10, UR6, PT ;  /* 0x000000060a007c0c */ /* 0x000fc6000bf46270 */
[----:B------:R-:W3:Y:S01]  /*287e0*/  LDL.LU R9, [R1+0x554] ;  /* 0x0005540001097983 */ /* 0x000ee20000300800 */
[----:B------:R-:W-:-:S03]  /*287f0*/  ISETP.NE.U32.AND P1, PT, R4, RZ, PT ;  /* 0x000000ff0400720c */ /* 0x000fc60003f25070 */
[----:B------:R-:W3:Y:S01]  /*28800*/  LDL.LU R15, [R1+0x570] ;  /* 0x00057000010f7983 */ /* 0x000ee20000300800 */
[----:B------:R-:W-:-:S03]  /*28810*/  SEL R4, RZ, 0x4, P2 ;  /* 0x00000004ff047807 */ /* 0x000fc60001000000 */
[----:B------:R-:W3:Y:S01]  /*28820*/  LDL.LU R13, [R1+0x574] ;  /* 0x00057400010d7983 */ /* 0x000ee20000300800 */
[----:B------:R-:W-:-:S03]  /*28830*/  SEL R4, R4, RZ, !P0 ;  /* 0x000000ff04047207 */ /* 0x000fc60004000000 */
[----:B------:R-:W3:Y:S01]  /*28840*/  LDL.LU R10, [R1+0x594] ;  /* 0x00059400010a7983 */ /* 0x000ee20000300800 */
[----:B------:R-:W-:Y:S02]  /*28850*/  ISETP.NE.U32.AND P0, PT, R4, RZ, PT ;  /* 0x000000ff0400720c */ /* 0x000fe40003f05070 */
[----:B----4-:R-:W-:Y:S02]  /*28860*/  IADD3 R14, P3, R14, R6, RZ ;  /* 0x000000060e0e7210 */ /* 0x010fe40007f7e0ff */
[----:B------:R-:W4:Y:S03]  /*28870*/  LDL.LU R6, [R1+0x5b4] ;  /* 0x0005b40001067983 */ /* 0x000f260000300800 */
[----:B--2---:R-:W-:Y:S02]  /*28880*/  IMAD.X R16, R16, 0x1, R252, P3 ;  /* 0x0000000110107824 */ /* 0x004fe400018e06fc */
[----:B------:R-:W-:-:S02]  /*28890*/  IMAD.MOV.U32 R4, RZ, RZ, R14 ;  /* 0x000000ffff047224 */ /* 0x000fc400078e000e */
[----:B------:R-:W-:Y:S01]  /*288a0*/  IMAD.MOV.U32 R5, RZ, RZ, R16 ;  /* 0x000000ffff057224 */ /* 0x000fe200078e0010 */
[----:B------:R-:W-:Y:S04]  /*288b0*/  STL [R1+0xd60], R14 ;  /* 0x000d600e01007387 */ /* 0x000fe80000100800 */
[----:B------:R1:W-:Y:S04]  /*288c0*/  STL [R1+0xd5c], R16 ;  /* 0x000d5c1001007387 */ /* 0x0003e80000100800 */
[----:B------:R2:W-:Y:S04]  /*288d0*/  LDGSTS.E [R18+0x23e00], [R4.64], P1 ;  /* 0x23e0000004127fae */ /* 0x0005e8000892184a */
[----:B------:R-:W0:Y:S04]  /*288e0*/  LDGDEPBAR ;  /* 0x00000000000079af */ /* 0x000e280000000000 */
[----:B-1----:R-:W4:Y:S04]  /*288f0*/  LDL.LU R16, [R1+0x590] ;  /* 0x0005900001107983 */ /* 0x002f280000300800 */
[----:B------:R-:W4:Y:S01]  /*28900*/  LDL.LU R14, [R1+0x5b0] ;  /* 0x0005b000010e7983 */ /* 0x000f220000300800 */
[----:B---3--:R-:W-:-:S04]  /*28910*/  IADD3 R7, P1, R7, UR9, RZ ;  /* 0x0000000907077c10 */ /* 0x008fc8000ff3e0ff */
[----:B------:R-:W-:Y:S02]  /*28920*/  IADD3.X R12, R12, UR7, RZ, P1, !PT ;  /* 0x000000070c0c7c10 */ /* 0x000fe40008ffe4ff */
[----:B------:R-:W-:Y:S01]  /*28930*/  IADD3 R8, P2, R8, UR9, RZ ;  /* 0x0000000908087c10 */ /* 0x000fe2000ff5e0ff */
[----:B------:R-:W-:Y:S03]  /*28940*/  STL [R1+0x514], R7 ;  /* 0x0005140701007387 */ /* 0x000fe60000100800 */
[----:B------:R-:W-:Y:S01]  /*28950*/  IADD3.X R17, R17, UR7, RZ, P2, !PT ;  /* 0x0000000711117c10 */ /* 0x000fe200097fe4ff */
[----:B------:R1:W-:Y:S01]  /*28960*/  STL [R1+0x510], R12 ;  /* 0x0005100c01007387 */ /* 0x0003e20000100800 */
[----:B--2---:R-:W-:Y:S02]  /*28970*/  IMAD.MOV.U32 R4, RZ, RZ, R7 ;  /* 0x000000ffff047224 */ /* 0x004fe400078e0007 */
[----:B------:R-:W-:Y:S01]  /*28980*/  IMAD.MOV.U32 R5, RZ, RZ, R12 ;  /* 0x000000ffff057224 */ /* 0x000fe200078e000c */
[----:B------:R-:W-:Y:S04]  /*28990*/  STL [R1+0x534], R8 ;  /* 0x0005340801007387 */ /* 0x000fe80000100800 */
[----:B------:R2:W-:Y:S04]  /*289a0*/  STL [R1+0x530], R17 ;  /* 0x0005301101007387 */ /* 0x0005e80000100800 */
[----:B-1----:R-:W3:Y:S04]  /*289b0*/  LDL.LU R12, [R1+0x5d4] ;  /* 0x0005d400010c7983 */ /* 0x002ee80000300800 */
[----:B------:R1:W-:Y:S04]  /*289c0*/  LDGSTS.E [R0], [R4.64], P0 ;  /* 0x0000000004007fae */ /* 0x0003e8000812184a */
[----:B------:R-:W3:Y:S01]  /*289d0*/  LDL.LU R7, [R1+0x5f4] ;  /* 0x0005f40001077983 */ /* 0x000ee20000300800 */
[----:B-1----:R-:W-:-:S03]  /*289e0*/  MOV R5, R17 ;  /* 0x0000001100057202 */ /* 0x002fc60000000f00 */
[----:B--2---:R-:W4:Y:S01]  /*289f0*/  LDL.LU R17, [R1+0x5d0] ;  /* 0x0005d00001117983 */ /* 0x004f220000300800 */
[----:B------:R-:W-:-:S03]  /*28a00*/  IMAD.MOV.U32 R4, RZ, RZ, R8 ;  /* 0x000000ffff047224 */ /* 0x000fc600078e0008 */
[----:B------:R-:W4:Y:S04]  /*28a10*/  LDL.LU R8, [R1+0x5f0] ;  /* 0x0005f00001087983 */ /* 0x000f280000300800 */
[----:B------:R1:W-:Y:S01]  /*28a20*/  LDGSTS.E [R0+0x800], [R4.64], P0 ;  /* 0x0080000004007fae */ /* 0x0003e2000812184a */
[----:B------:R-:W-:-:S04]  /*28a30*/  IADD3 R9, P1, R9, UR9, RZ ;  /* 0x0000000909097c10 */ /* 0x000fc8000ff3e0ff */
[----:B------:R-:W-:Y:S02]  /*28a40*/  IADD3.X R11, R11, UR7, RZ, P1, !PT ;  /* 0x000000070b0b7c10 */ /* 0x000fe40008ffe4ff */
[----:B------:R-:W-:Y:S01]  /*28a50*/  IADD3 R13, P2, R13, UR9, RZ ;  /* 0x000000090d0d7c10 */ /* 0x000fe2000ff5e0ff */
[----:B------:R-:W-:Y:S01]  /*28a60*/  STL [R1+0x554], R9 ;  /* 0x0005540901007387 */ /* 0x000fe20000100800 */
[----:B-1----:R-:W-:Y:S02]  /*28a70*/  IMAD.MOV.U32 R4, RZ, RZ, R9 ;  /* 0x000000ffff047224 */ /* 0x002fe400078e0009 */
[----:B------:R-:W-:Y:S01]  /*28a80*/  IADD3.X R15, R15, UR7, RZ, P2, !PT ;  /* 0x000000070f0f7c10 */ /* 0x000fe200097fe4ff */
[----:B------:R-:W-:Y:S01]  /*28a90*/  IMAD.MOV.U32 R5, RZ, RZ, R11 ;  /* 0x000000ffff057224 */ /* 0x000fe200078e000b */
[----:B------:R1:W-:Y:S04]  /*28aa0*/  STL [R1+0x550], R11 ;  /* 0x0005500b01007387 */ /* 0x0003e80000100800 */
[----:B------:R-:W-:Y:S01]  /*28ab0*/  STL [R1+0x574], R13 ;  /* 0x0005740d01007387 */ /* 0x000fe20000100800 */
[----:B------:R-:W-:-:S03]  /*28ac0*/  IADD3 R10, P1, R10, UR9, RZ ;  /* 0x000000090a0a7c10 */ /* 0x000fc6000ff3e0ff */
[----:B------:R1:W-:Y:S04]  /*28ad0*/  LDGSTS.E [R0+0x1000], [R4.64], P0 ;  /* 0x0100000004007fae */ /* 0x0003e8000812184a */
[----:B-1----:R-:W4:Y:S04]  /*28ae0*/  LDL.LU R11, [R1+0x614] ;  /* 0x00061400010b7983 */ /* 0x002f280000300800 */
[----:B------:R1:W-:Y:S04]  /*28af0*/  STL [R1+0x570], R15 ;  /* 0x0005700f01007387 */ /* 0x0003e80000100800 */
[----:B------:R-:W4:Y:S01]  /*28b00*/  LDL.LU R9, [R1+0x634] ;  /* 0x0006340001097983 */ /* 0x000f220000300800 */
[----:B------:R-:W-:-:S03]  /*28b10*/  IMAD.MOV.U32 R5, RZ, RZ, R15 ;  /* 0x000000ffff057224 */ /* 0x000fc600078e000f */
[----:B-1----:R-:W4:Y:S01]  /*28b20*/  LDL.LU R15, [R1+0x610] ;  /* 0x00061000010f7983 */ /* 0x002f220000300800 */
[----:B------:R-:W-:-:S03]  /*28b30*/  IMAD.MOV.U32 R4, RZ, RZ, R13 ;  /* 0x000000ffff047224 */ /* 0x000fc600078e000d */
[----:B------:R-:W4:Y:S04]  /*28b40*/  LDL.LU R13, [R1+0x630] ;  /* 0x00063000010d7983 */ /* 0x000f280000300800 */
[----:B------:R1:W-:Y:S04]  /*28b50*/  STL [R1+0x594], R10 ;  /* 0x0005940a01007387 */ /* 0x0003e80000100800 */
[----:B------:R1:W-:Y:S02]  /*28b60*/  LDGSTS.E [R0+0x1800], [R4.64], P0 ;  /* 0x0180000004007fae */ /* 0x0003e4000812184a */
[----:B-1----:R-:W-:Y:S01]  /*28b70*/  IMAD.MOV.U32 R4, RZ, RZ, R10 ;  /* 0x000000ffff047224 */ /* 0x002fe200078e000a */
[----:B----4-:R-:W-:-:S02]  /*28b80*/  IADD3 R6, P2, R6, UR9, RZ ;  /* 0x0000000906067c10 */ /* 0x010fc4000ff5e0ff */
[----:B------:R-:W-:Y:S02]  /*28b90*/  IADD3.X R16, R16, UR7, RZ, P1, !PT ;  /* 0x0000000710107c10 */ /* 0x000fe40008ffe4ff */
[----:B------:R-:W-:-:S03]  /*28ba0*/  IADD3.X R14, R14, UR7, RZ, P2, !PT ;  /* 0x000000070e0e7c10 */ /* 0x000fc600097fe4ff */
[----:B------:R1:W-:Y:S04]  /*28bb0*/  STL [R1+0x590], R16 ;  /* 0x0005901001007387 */ /* 0x0003e80000100800 */
[----:B------:R4:W-:Y:S01]  /*28bc0*/  STL [R1+0x5b4], R6 ;  /* 0x0005b40601007387 */ /* 0x0009e20000100800 */
[----:B------:R-:W-:-:S03]  /*28bd0*/  IMAD.MOV.U32 R5, RZ, RZ, R16 ;  /* 0x000000ffff057224 */ /* 0x000fc600078e0010 */
[----:B------:R-:W2:Y:S04]  /*28be0*/  LDL.LU R10, [R1+0x654] ;  /* 0x00065400010a7983 */ /* 0x000ea80000300800 */
[----:B------:R3:W-:Y:S04]  /*28bf0*/  STL [R1+0x5b0], R14 ;  /* 0x0005b00e01007387 */ /* 0x0007e80000100800 */
[----:B------:R-:W2:Y:S04]  /*28c00*/  LDL.LU R18, [R1+0x674] ;  /* 0x0006740001127983 */ /* 0x000ea80000300800 */
[----:B-1----:R-:W2:Y:S04]  /*28c10*/  LDL.LU R16, [R1+0x650] ;  /* 0x0006500001107983 */ /* 0x002ea80000300800 */
[----:B------:R1:W-:Y:S04]  /*28c20*/  LDGSTS.E [R0+0x2000], [R4.64], P0 ;  /* 0x0200000004007fae */ /* 0x0003e8000812184a */
[----:B------:R-:W2:Y:S01]  /*28c30*/  LDL.LU R19, [R1+0x670] ;  /* 0x0006700001137983 */ /* 0x000ea20000300800 */
[----:B---3--:R-:W-:Y:S01]  /*28c40*/  IADD3 R12, P1, R12, UR9, RZ ;  /* 0x000000090c0c7c10 */ /* 0x008fe2000ff3e0ff */
[----:B-1----:R-:W-:-:S02]  /*28c50*/  IMAD.MOV.U32 R4, RZ, RZ, R6 ;  /* 0x000000ffff047224 */ /* 0x002fc400078e0006 */
[----:B------:R-:W-:Y:S01]  /*28c60*/  IMAD.MOV.U32 R5, RZ, RZ, R14 ;  /* 0x000000ffff057224 */ /* 0x000fe200078e000e */
[----:B------:R-:W-:Y:S01]  /*28c70*/  IADD3 R7, P2, R7, UR9, RZ ;  /* 0x0000000907077c10 */ /* 0x000fe2000ff5e0ff */
[----:B----4-:R-:W3:Y:S04]  /*28c80*/  LDL.LU R6, [R1+0x694] ;  /* 0x0006940001067983 */ /* 0x010ee80000300800 */
[----:B------:R-:W4:Y:S01]  /*28c90*/  LDL.LU R14, [R1+0x6b4] ;  /* 0x0006b400010e7983 */ /* 0x000f220000300800 */
[----:B------:R-:W-:-:S03]  /*28ca0*/  IADD3.X R17, R17, UR7, RZ, P1, !PT ;  /* 0x0000000711117c10 */ /* 0x000fc60008ffe4ff */
[----:B------:R1:W-:Y:S01]  /*28cb0*/  STL [R1+0x5d4], R12 ;  /* 0x0005d40c01007387 */ /* 0x0003e20000100800 */
[----:B------:R-:W-:-:S03]  /*28cc0*/  IADD3.X R8, R8, UR7, RZ, P2, !PT ;  /* 0x0000000708087c10 */ /* 0x000fc600097fe4ff */
[----:B------:R1:W-:Y:S04]  /*28cd0*/  LDGSTS.E [R0+0x2800], [R4.64], P0 ;  /* 0x0280000004007fae */ /* 0x0003e8000812184a */
[----:B------:R1:W-:Y:S04]  /*28ce0*/  STL [R1+0x5d0], R17 ;  /* 0x0005d01101007387 */ /* 0x0003e80000100800 */
[----:B------:R1:W-:Y:S02]  /*28cf0*/  STL [R1+0x5f4], R7 ;  /* 0x0005f40701007387 */ /* 0x0003e40000100800 */
[----:B-1----:R-:W-:-:S02]  /*28d00*/  IMAD.MOV.U32 R4, RZ, RZ, R12 ;  /* 0x000000ffff047224 */ /* 0x002fc400078e000c */
[----:B------:R-:W4:Y:S01]  /*28d10*/  LDL.LU R12, [R1+0x690] ;  /* 0x00069000010c7983 */ /* 0x000f220000300800 */
[----:B------:R-:W-:-:S03]  /*28d20*/  IMAD.MOV.U32 R5, RZ, RZ, R17 ;  /* 0x000000ffff057224 */ /* 0x000fc600078e0011 */
[----:B------:R1:W-:Y:S04]  /*28d30*/  STL [R1+0x5f0], R8 ;  /* 0x0005f00801007387 */ /* 0x0003e80000100800 */
[----:B------:R-:W4:Y:S04]  /*28d40*/  LDL.LU R17, [R1+0x6b0] ;  /* 0x0006b00001117983 */ /* 0x000f280000300800 */
[----:B------:R1:W-:Y:S02]  /*28d50*/  LDGSTS.E [R0+0x3000], [R4.64], P0 ;  /* 0x0300000004007fae */ /* 0x0003e4000812184a */
[----:B-1----:R-:W-:-:S02]  /*28d60*/  IMAD.MOV.U32 R4, RZ, RZ, R7 ;  /* 0x000000ffff047224 */ /* 0x002fc400078e0007 */
[----:B------:R-:W-:Y:S01]  /*28d70*/  IMAD.MOV.U32 R5, RZ, RZ, R8 ;  /* 0x000000ffff057224 */ /* 0x000fe200078e0008 */
[----:B------:R-:W4:Y:S04]  /*28d80*/  LDL.LU R7, [R1+0x6d4] ;  /* 0x0006d40001077983 */ /* 0x000f280000300800 */
[----:B------:R-:W4:Y:S04]  /*28d90*/  LDL.LU R8, [R1+0x6f4] ;  /* 0x0006f40001087983 */ /* 0x000f280000300800 */
[----:B------:R1:W-:Y:S01]  /*28da0*/  LDGSTS.E [R0+0x3800], [R4.64], P0 ;  /* 0x0380000004007fae */ /* 0x0003e2000812184a */
[----:B------:R-:W-:-:S05]  /*28db0*/  IADD3 R11, P1, R11, UR9, RZ ;  /* 0x000000090b0b7c10 */ /* 0x000fca000ff3e0ff */
[----:B------:R1:W-:Y:S01]  /*28dc0*/  STL [R1+0x614], R11 ;  /* 0x0006140b01007387 */ /* 0x0003e20000100800 */
[----:B------:R-:W-:Y:S02]  /*28dd0*/  IADD3 R9, P2, R9, UR9, RZ ;  /* 0x0000000909097c10 */ /* 0x000fe4000ff5e0ff */
[----:B------:R-:W-:Y:S01]  /*28de0*/  IADD3.X R15, R15, UR7, RZ, P1, !PT ;  /* 0x000000070f0f7c10 */ /* 0x000fe20008ffe4ff */
[----:B-1----:R-:W-:Y:S01]  /*28df0*/  IMAD.MOV.U32 R4, RZ, RZ, R11 ;  /* 0x000000ffff047224 */ /* 0x002fe200078e000b */
[----:B------:R-:W-:-:S03]  /*28e00*/  IADD3.X R13, R13, UR7, RZ, P2, !PT ;  /* 0x000000070d0d7c10 */ /* 0x000fc600097fe4ff */
[----:B------:R1:W-:Y:S01]  /*28e10*/  STL [R1+0x610], R15 ;  /* 0x0006100f01007387 */ /* 0x0003e20000100800 */
[----:B------:R-:W-:-:S03]  /*28e20*/  IMAD.MOV.U32 R5, RZ, RZ, R15 ;  /* 0x000000ffff057224 */ /* 0x000fc600078e000f */
[----:B------:R-:W-:Y:S04]  /*28e30*/  STL [R1+0x634], R9 ;  /* 0x0006340901007387 */ /* 0x000fe80000100800 */
[----:B------:R-:W4:Y:S04]  /*28e40*/  LDL.LU R11, [R1+0x6d0] ;  /* 0x0006d000010b7983 */ /* 0x000f280000300800 */
[----:B------:R1:W-:Y:S04]  /*28e50*/  STL [R1+0x630], R13 ;  /* 0x0006300d01007387 */ /* 0x0003e80000100800 */
[----:B-1----:R-:W4:Y:S04]  /*28e60*/  LDL.LU R15, [R1+0x6f0] ;  /* 0x0006f000010f7983 */ /* 0x002f280000300800 */
[----:B------:R1:W-:Y:S02]  /*28e70*/  LDGSTS.E [R0+0x4000], [R4.64], P0 ;  /* 0x0400000004007fae */ /* 0x0003e4000812184a */
[----:B-1----:R-:W-:Y:S01]  /*28e80*/  MOV R4, R9 ;  /* 0x0000000900047202 */ /* 0x002fe20000000f00 */
[----:B------:R-:W-:-:S02]  /*28e90*/  IMAD.MOV.U32 R5, RZ, RZ, R13 ;  /* 0x000000ffff057224 */ /* 0x000fc400078e000d */
[----:B------:R-:W4:Y:S04]  /*28ea0*/  LDL.LU R13, [R1+0x714] ;  /* 0x00071400010d7983 */ /* 0x000f280000300800 */
[----:B------:R-:W4:Y:S04]  /*28eb0*/  LDL.LU R9, [R1+0x734] ;  /* 0x0007340001097983 */ /* 0x000f280000300800 */
[----:B------:R1:W-:Y:S01]  /*28ec0*/  LDGSTS.E [R0+0x4800], [R4.64], P0 ;  /* 0x0480000004007fae */ /* 0x0003e2000812184a */
[----:B--2---:R-:W-:-:S05]  /*28ed0*/  IADD3 R10, P1, R10, UR9, RZ ;  /* 0x000000090a0a7c10 */ /* 0x004fca000ff3e0ff */
[----:B------:R-:W-:Y:S01]  /*28ee0*/  STL [R1+0x654], R10 ;  /* 0x0006540a01007387 */ /* 0x000fe20000100800 */
[----:B------:R-:W-:Y:S02]  /*28ef0*/  IADD3 R18, P2, R18, UR9, RZ ;  /* 0x0000000912127c10 */ /* 0x000fe4000ff5e0ff */
[----:B------:R-:W-:Y:S01]  /*28f00*/  IADD3.X R16, R16, UR7, RZ, P1, !PT ;  /* 0x0000000710107c10 */ /* 0x000fe20008ffe4ff */
[----:B-1----:R-:W-:-:S04]  /*28f10*/  IMAD.MOV.U32 R4, RZ, RZ, R10 ;  /* 0x000000ffff047224 */ /* 0x002fc800078e000a */
[----:B------:R-:W-:Y:S01]  /*28f20*/  IMAD.MOV.U32 R5, RZ, RZ, R16 ;  /* 0x000000ffff057224 */ /* 0x000fe200078e0010 */
[----:B------:R1:W-:Y:S01]  /*28f30*/  STL [R1+0x650], R16 ;  /* 0x0006501001007387 */ /* 0x0003e20000100800 */
[----:B------:R-:W-:-:S03]  /*28f40*/  IADD3.X R19, R19, UR7, RZ, P2, !PT ;  /* 0x0000000713137c10 */ /* 0x000fc600097fe4ff */
[----:B------:R-:W-:Y:S04]  /*28f50*/  STL [R1+0x674], R18 ;  /* 0x0006741201007387 */ /* 0x000fe80000100800 */
[----:B------:R2:W-:Y:S04]  /*28f60*/  LDGSTS.E [R0+0x5000], [R4.64], P0 ;  /* 0x0500000004007fae */ /* 0x0005e8000812184a */
[----:B-1----:R-:W4:Y:S01]  /*28f70*/  LDL.LU R16, [R1+0x710] ;  /* 0x0007100001107983 */ /* 0x002f220000300800 */
[----:B---3--:R-:W-:-:S03]  /*28f80*/  IADD3 R6, P1, R6, UR9, RZ ;  /* 0x0000000906067c10 */ /* 0x008fc6000ff3e0ff */
[----:B------:R-:W-:Y:S01]  /*28f90*/  STL [R1+0x670], R19 ;  /* 0x0006701301007387 */ /* 0x000fe20000100800 */
[----:B----4-:R-:W-:Y:S01]  /*28fa0*/  IADD3 R14, P2, R14, UR9, RZ ;  /* 0x000000090e0e7c10 */ /* 0x010fe2000ff5e0ff */
[----:B--2---:R-:W-:Y:S02]  /*28fb0*/  IMAD.MOV.U32 R4, RZ, RZ, R18 ;  /* 0x000000ffff047224 */ /* 0x004fe400078e0012 */
[----:B------:R-:W2:Y:S01]  /*28fc0*/  LDL.LU R10, [R1+0x730] ;  /* 0x00073000010a7983 */ /* 0x000ea20000300800 */
[----:B------:R-:W-:-:S03]  /*28fd0*/  IMAD.MOV.U32 R5, RZ, RZ, R19 ;  /* 0x000000ffff057224 */ /* 0x000fc600078e0013 */
[----:B------:R-:W-:Y:S04]  /*28fe0*/  STL [R1+0x694], R6 ;  /* 0x0006940601007387 */ /* 0x000fe80000100800 */
[----:B------:R1:W-:Y:S01]  /*28ff0*/  LDGSTS.E [R0+0x5800], [R4.64], P0 ;  /* 0x0580000004007fae */ /* 0x0003e2000812184a */
[----:B------:R-:W-:Y:S01]  /*29000*/  IADD3.X R12, R12, UR7, RZ, P1, !PT ;  /* 0x000000070c0c7c10 */ /* 0x000fe20008ffe4ff */
[----:B-1----:R-:W-:-:S04]  /*29010*/  IMAD.MOV.U32 R4, RZ, RZ, R6 ;  /* 0x000000ffff047224 */ /* 0x002fc800078e0006 */
[----:B------:R-:W-:Y:S01]  /*29020*/  IMAD.MOV.U32 R5, RZ, RZ, R12 ;  /* 0x000000ffff057224 */ /* 0x000fe200078e000c */
[----:B------:R1:W-:Y:S01]  /*29030*/  STL [R1+0x690], R12 ;  /* 0x0006900c01007387 */ /* 0x0003e20000100800 */
[----:B------:R-:W-:-:S03]  /*29040*/  IADD3.X R17, R17, UR7, RZ, P2, !PT ;  /* 0x0000000711117c10 */ /* 0x000fc600097fe4ff */
[----:B------:R-:W-:Y:S04]  /*29050*/  STL [R1+0x6b4], R14 ;  /* 0x0006b40e01007387 */ /* 0x000fe80000100800 */
[----:B------:R3:W-:Y:S04]  /*29060*/  LDGSTS.E [R0+0x6000], [R4.64], P0 ;  /* 0x0600000004007fae */ /* 0x0007e8000812184a */
[----:B-1----:R-:W4:Y:S04]  /*29070*/  LDL.LU R12, [R1+0x754] ;  /* 0x00075400010c7983 */ /* 0x002f280000300800 */
[----:B------:R1:W-:Y:S04]  /*29080*/  STL [R1+0x6b0], R17 ;  /* 0x0006b01101007387 */ /* 0x0003e80000100800 */
[----:B------:R-:W4:Y:S01]  /*29090*/  LDL.LU R6, [R1+0x774] ;  /* 0x0007740001067983 */ /* 0x000f220000300800 */
[----:B---3--:R-:W-:-:S03]  /*290a0*/  IMAD.MOV.U32 R5, RZ, RZ, R17 ;  /* 0x000000ffff057224 */ /* 0x008fc600078e0011 */
[----:B-1----:R-:W4:Y:S01]  /*290b0*/  LDL.LU R17, [R1+0x750] ;  /* 0x0007500001117983 */ /* 0x002f220000300800 */
[----:B------:R-:W-:-:S03]  /*290c0*/  IMAD.MOV.U32 R4, RZ, RZ, R14 ;  /* 0x000000ffff047224 */ /* 0x000fc600078e000e */
[----:B------:R-:W4:Y:S01]  /*290d0*/  LDL.LU R14, [R1+0x770] ;  /* 0x00077000010e7983 */ /* 0x000f220000300800 */
[----:B------:R-:W-:Y:S02]  /*290e0*/  IADD3 R7, P1, R7, UR9, RZ ;  /* 0x0000000907077c10 */ /* 0x000fe4000ff3e0ff */
[----:B------:R-:W-:Y:S01]  /*290f0*/  IADD3 R8, P2, R8, UR9, RZ ;  /* 0x0000000908087c10 */ /* 0x000fe2000ff5e0ff */
[----:B------:R1:W-:Y:S04]  /*29100*/  LDGSTS.E [R0+0x6800], [R4.64], P0 ;  /* 0x0680000004007fae */ /* 0x0003e8000812184a */
[----:B------:R-:W-:Y:S01]  /*29110*/  STL [R1+0x6d4], R7 ;  /* 0x0006d40701007387 */ /* 0x000fe20000100800 */
[----:B-1----:R-:W-:Y:S01]  /*29120*/  IMAD.MOV.U32 R4, RZ, RZ, R7 ;  /* 0x000000ffff047224 */ /* 0x002fe200078e0007 */
[----:B------:R-:W-:-:S05]  /*29130*/  IADD3.X R11, R11, UR7, RZ, P1, !PT ;  /* 0x000000070b0b7c10 */ /* 0x000fca0008ffe4ff */
        /* <DEDUP_REMOVED lines=8> */
[----:B------:R-:W-:Y:S01]  /*291c0*/  IMAD.MOV.U32 R5, RZ, RZ, R15 ;  /* 0x000000ffff057224 */ /* 0x000fe200078e000f */
[----:B------:R-:W-:-:S02]  /*291d0*/  IADD3 R13, P1, R13, UR9, RZ ;  /* 0x000000090d0d7c10 */ /* 0x000fc4000ff3e0ff */
[----:B-1----:R-:W4:Y:S01]  /*291e0*/  LDL.LU R15, [R1+0x790] ;  /* 0x00079000010f7983 */ /* 0x002f220000300800 */
[----:B------:R-:W-:Y:S01]  /*291f0*/  IMAD.MOV.U32 R4, RZ, RZ, R8 ;  /* 0x000000ffff047224 */ /* 0x000fe200078e0008 */
[----:B------:R-:W-:Y:S02]  /*29200*/  IADD3 R9, P2, R9, UR9, RZ ;  /* 0x0000000909097c10 */ /* 0x000fe4000ff5e0ff */
[----:B------:R-:W4:Y:S04]  /*29210*/  LDL.LU R8, [R1+0x7b0] ;  /* 0x0007b00001087983 */ /* 0x000f280000300800 */
[----:B------:R1:W-:Y:S04]  /*29220*/  STL [R1+0x714], R13 ;  /* 0x0007140d01007387 */ /* 0x0003e80000100800 */
[----:B------:R1:W-:Y:S02]  /*29230*/  LDGSTS.E [R0+0x7800], [R4.64], P0 ;  /* 0x0780000004007fae */ /* 0x0003e4000812184a */
[----:B-1----:R-:W-:Y:S01]  /*29240*/  IMAD.MOV.U32 R4, RZ, RZ, R13 ;  /* 0x000000ffff047224 */ /* 0x002fe200078e000d */
[----:B------:R-:W-:-:S05]  /*29250*/  IADD3.X R16, R16, UR7, RZ, P1, !PT ;  /* 0x0000000710107c10 */ /* 0x000fca0008ffe4ff */
[----:B------:R1:W-:Y:S01]  /*29260*/  STL [R1+0x710], R16 ;  /* 0x0007101001007387 */ /* 0x0003e20000100800 */
[----:B--2---:R-:W-:-:S03]  /*29270*/  IADD3.X R10, R10, UR7, RZ, P2, !PT ;  /* 0x000000070a0a7c10 */ /* 0x004fc600097fe4ff */
[----:B------:R2:W-:Y:S01]  /*29280*/  STL [R1+0x734], R9 ;  /* 0x0007340901007387 */ /* 0x0005e20000100800 */
[----:B------:R-:W-:-:S03]  /*29290*/  MOV R5, R16 ;  /* 0x0000001000057202 */ /* 0x000fc60000000f00 */
[----:B------:R-:W3:Y:S04]  /*292a0*/  LDL.LU R13, [R1+0x7d4] ;  /* 0x0007d400010d7983 */ /* 0x000ee80000300800 */
[----:B------:R2:W-:Y:S04]  /*292b0*/  STL [R1+0x730], R10 ;  /* 0x0007300a01007387 */ /* 0x0005e80000100800 */
[----:B------:R-:W3:Y:S04]  /*292c0*/  LDL.LU R18, [R1+0x7f4] ;  /* 0x0007f40001127983 */ /* 0x000ee80000300800 */
[----:B-1----:R-:W3:Y:S04]  /*292d0*/  LDL.LU R16, [R1+0x7d0] ;  /* 0x0007d00001107983 */ /* 0x002ee80000300800 */
[----:B------:R1:W-:Y:S04]  /*292e0*/  LDGSTS.E [R0+0x8000], [R4.64], P0 ;  /* 0x0800000004007fae */ /* 0x0003e8000812184a */
[----:B------:R-:W3:Y:S01]  /*292f0*/  LDL.LU R19, [R1+0x7f0] ;  /* 0x0007f00001137983 */ /* 0x000ee20000300800 */
[----:B-1----:R-:W-:Y:S01]  /*29300*/  IMAD.MOV.U32 R4, RZ, RZ, R9 ;  /* 0x000000ffff047224 */ /* 0x002fe200078e0009 */
[----:B----4-:R-:W-:Y:S01]  /*29310*/  IADD3 R12, P1, R12, UR9, RZ ;  /* 0x000000090c0c7c10 */ /* 0x010fe2000ff3e0ff */
[----:B------:R-:W-:Y:S01]  /*29320*/  IMAD.MOV.U32 R5, RZ, RZ, R10 ;  /* 0x000000ffff057224 */ /* 0x000fe200078e000a */
[----:B--2---:R-:W2:Y:S04]  /*29330*/  LDL.LU R9, [R1+0x814] ;  /* 0x0008140001097983 */ /* 0x004ea80000300800 */
[----:B------:R-:W4:Y:S01]  /*29340*/  LDL.LU R10, [R1+0x8c4] ;  /* 0x0008c400010a7983 */ /* 0x000f220000300800 */
[----:B------:R-:W-:-:S03]  /*29350*/  IADD3 R6, P2, R6, UR9, RZ ;  /* 0x0000000906067c10 */ /* 0x000fc6000ff5e0ff */
[----:B------:R1:W-:Y:S01]  /*29360*/  STL [R1+0x754], R12 ;  /* 0x0007540c01007387 */ /* 0x0003e20000100800 */
[----:B------:R-:W-:-:S03]  /*29370*/  IADD3.X R17, R17, UR7, RZ, P1, !PT ;  /* 0x0000000711117c10 */ /* 0x000fc60008ffe4ff */
[----:B------:R1:W-:Y:S01]  /*29380*/  LDGSTS.E [R0+0x8800], [R4.64], P0 ;  /* 0x0880000004007fae */ /* 0x0003e2000812184a */
[----:B------:R-:W-:-:S03]  /*29390*/  IADD3.X R14, R14, UR7, RZ, P2, !PT ;  /* 0x000000070e0e7c10 */ /* 0x000fc600097fe4ff */
[----:B------:R1:W-:Y:S04]  /*293a0*/  STL [R1+0x750], R17 ;  /* 0x0007501101007387 */ /* 0x0003e80000100800 */
[----:B------:R1:W-:Y:S02]  /*293b0*/  STL [R1+0x774], R6 ;  /* 0x0007740601007387 */ /* 0x0003e40000100800 */
[----:B-1----:R-:W-:Y:S02]  /*293c0*/  IMAD.MOV.U32 R4, RZ, RZ, R12 ;  /* 0x000000ffff047224 */ /* 0x002fe400078e000c */
        /* <DEDUP_REMOVED lines=18> */
[----:B------:R1:W-:Y:S04]  /*294f0*/  STL [R1+0x7b4], R7 ;  /* 0x0007b40701007387 */ /* 0x0003e80000100800 */
[----:B------:R-:W4:Y:S04]  /*29500*/  LDL.LU R11, [R1+0x8e0] ;  /* 0x0008e000010b7983 */ /* 0x000f280000300800 */
[----:B------:R1:W-:Y:S04]  /*29510*/  STL [R1+0x7b0], R8 ;  /* 0x0007b00801007387 */ /* 0x0003e80000100800 */
[----:B-1----:R-:W4:Y:S04]  /*29520*/  LDL.LU R15, [R1+0x900] ;  /* 0x00090000010f7983 */ /* 0x002f280000300800 */
[----:B------:R1:W-:Y:S02]  /*29530*/  LDGSTS.E [R0+0xa000], [R4.64], P0 ;  /* 0x0a00000004007fae */ /* 0x0003e4000812184a */
[----:B-1----:R-:W-:-:S02]  /*29540*/  IMAD.MOV.U32 R4, RZ, RZ, R7 ;  /* 0x000000ffff047224 */ /* 0x002fc400078e0007 */
[----:B------:R-:W-:Y:S01]  /*29550*/  IMAD.MOV.U32 R5, RZ, RZ, R8 ;  /* 0x000000ffff057224 */ /* 0x000fe200078e0008 */
[----:B------:R-:W4:Y:S04]  /*29560*/  LDL.LU R7, [R1+0x924] ;  /* 0x0009240001077983 */ /* 0x000f280000300800 */
[----:B------:R-:W4:Y:S04]  /*29570*/  LDL.LU R8, [R1+0x944] ;  /* 0x0009440001087983 */ /* 0x000f280000300800 */
[----:B------:R1:W-:Y:S01]  /*29580*/  LDGSTS.E [R0+0xa800], [R4.64], P0 ;  /* 0x0a80000004007fae */ /* 0x0003e2000812184a */
[----:B---3--:R-:W-:-:S05]  /*29590*/  IADD3 R13, P1, R13, UR9, RZ ;  /* 0x000000090d0d7c10 */ /* 0x008fca000ff3e0ff */
[----:B------:R-:W-:Y:S01]  /*295a0*/  STL [R1+0x7d4], R13 ;  /* 0x0007d40d01007387 */ /* 0x000fe20000100800 */
[----:B------:R-:W-:Y:S02]  /*295b0*/  IADD3 R18, P2, R18, UR9, RZ ;  /* 0x0000000912127c10 */ /* 0x000fe4000ff5e0ff */
[----:B------:R-:W-:Y:S01]  /*295c0*/  IADD3.X R16, R16, UR7, RZ, P1, !PT ;  /* 0x0000000710107c10 */ /* 0x000fe20008ffe4ff */
[----:B-1----:R-:W-:-:S04]  /*295d0*/  IMAD.MOV.U32 R4, RZ, RZ, R13 ;  /* 0x000000ffff047224 */ /* 0x002fc800078e000d */
[----:B------:R1:W-:Y:S01]  /*295e0*/  STL [R1+0x7d0], R16 ;  /* 0x0007d01001007387 */ /* 0x0003e20000100800 */
[----:B------:R-:W-:Y:S01]  /*295f0*/  IMAD.MOV.U32 R5, RZ, RZ, R16 ;  /* 0x000000ffff057224 */ /* 0x000fe200078e0010 */
[----:B------:R-:W-:Y:S02]  /*29600*/  IADD3.X R19, R19, UR7, RZ, P2, !PT ;  /* 0x0000000713137c10 */ /* 0x000fe400097fe4ff */
[----:B------:R-:W-:Y:S04]  /*29610*/  STL [R1+0x7f4], R18 ;  /* 0x0007f41201007387 */ /* 0x000fe80000100800 */
[----:B------:R3:W-:Y:S04]  /*29620*/  LDGSTS.E [R0+0xb000], [R4.64], P0 ;  /* 0x0b00000004007fae */ /* 0x0007e8000812184a */
[----:B-1----:R-:W4:Y:S04]  /*29630*/  LDL.LU R16, [R1+0x920] ;  /* 0x0009200001107983 */ /* 0x002f280000300800 */
[----:B------:R-:W-:Y:S01]  /*29640*/  STL [R1+0x7f0], R19 ;  /* 0x0007f01301007387 */ /* 0x000fe20000100800 */
[----:B--2---:R-:W-:-:S03]  /*29650*/  IADD3 R9, P1, R9, UR9, RZ ;  /* 0x0000000909097c10 */ /* 0x004fc6000ff3e0ff */
[----:B------:R-:W2:Y:S01]  /*29660*/  LDL.LU R13, [R1+0x940] ;  /* 0x00094000010d7983 */ /* 0x000ea20000300800 */
[----:B---3--:R-:W-:Y:S02]  /*29670*/  IMAD.MOV.U32 R4, RZ, RZ, R18 ;  /* 0x000000ffff047224 */ /* 0x008fe400078e0012 */
[----:B------:R-:W-:Y:S01]  /*29680*/  IMAD.MOV.U32 R5, RZ, RZ, R19 ;  /* 0x000000ffff057224 */ /* 0x000fe200078e0013 */
[----:B----4-:R-:W-:Y:S01]  /*29690*/  IADD3 R10, P2, R10, UR9, RZ ;  /* 0x000000090a0a7c10 */ /* 0x010fe2000ff5e0ff */
[----:B------:R-:W-:Y:S04]  /*296a0*/  STL [R1+0x814], R9 ;  /* 0x0008140901007387 */ /* 0x000fe80000100800 */
[----:B------:R1:W-:Y:S01]  /*296b0*/  LDGSTS.E [R0+0xb800], [R4.64], P0 ;  /* 0x0b80000004007fae */ /* 0x0003e2000812184a */
[----:B------:R-:W-:-:S02]  /*296c0*/  IADD3.X R12, R12, UR7, RZ, P1, !PT ;  /* 0x000000070c0c7c10 */ /* 0x000fc40008ffe4ff */
[----:B-1----:R-:W-:-:S03]  /*296d0*/  MOV R4, R9 ;  /* 0x0000000900047202 */ /* 0x002fc60000000f00 */
        /* <DEDUP_REMOVED lines=39> */
[----:B------:R-:W-:-:S03]  /*29950*/  IMAD.MOV.U32 R5, RZ, RZ, R16 ;  /* 0x000000ffff057224 */ /* 0x000fc600078e0010 */
[----:B------:R-:W3:Y:S04]  /*29960*/  LDL.LU R7, [R1+0xb34] ;  /* 0x000b340001077983 */ /* 0x000ee80000300800 */
[----:B------:R2:W-:Y:S04]  /*29970*/  STL [R1+0x940], R13 ;  /* 0x0009400d01007387 */ /* 0x0005e80000100800 */
[----:B------:R-:W3:Y:S04]  /*29980*/  LDL.LU R18, [R1+0xb44] ;  /* 0x000b440001127983 */ /* 0x000ee80000300800 */
[----:B-1----:R-:W3:Y:S04]  /*29990*/  LDL.LU R16, [R1+0xb30] ;  /* 0x000b300001107983 */ /* 0x002ee80000300800 */
[----:B------:R1:W-:Y:S04]  /*299a0*/  LDGSTS.E [R0+0xe000], [R4.64], P0 ;  /* 0x0e00000004007fae */ /* 0x0003e8000812184a */
[----:B------:R-:W3:Y:S01]  /*299b0*/  LDL.LU R19, [R1+0xb40] ;  /* 0x000b400001137983 */ /* 0x000ee20000300800 */
[----:B-1----:R-:W-:-:S02]  /*299c0*/  IMAD.MOV.U32 R4, RZ, RZ, R8 ;  /* 0x000000ffff047224 */ /* 0x002fc400078e0008 */
[----:B------:R-:W-:Y:S01]  /*299d0*/  IMAD.MOV.U32 R5, RZ, RZ, R13 ;  /* 0x000000ffff057224 */ /* 0x000fe200078e000d */
[----:B--2---:R-:W2:Y:S04]  /*299e0*/  LDL.LU R8, [R1+0xc34] ;  /* 0x000c340001087983 */ /* 0x004ea80000300800 */
[----:B------:R-:W2:Y:S01]  /*299f0*/  LDL.LU R13, [R1+0xc3c] ;  /* 0x000c3c00010d7983 */ /* 0x000ea20000300800 */
[----:B----4-:R-:W-:-:S03]  /*29a00*/  IADD3 R12, P1, R12, UR9, RZ ;  /* 0x000000090c0c7c10 */ /* 0x010fc6000ff3e0ff */
[----:B------:R1:W-:Y:S04]  /*29a10*/  LDGSTS.E [R0+0xe800], [R4.64], P0 ;  /* 0x0e80000004007fae */ /* 0x0003e8000812184a */
[----:B------:R4:W-:Y:S01]  /*29a20*/  STL [R1+0x964], R12 ;  /* 0x0009640c01007387 */ /* 0x0009e20000100800 */
[----:B------:R-:W-:Y:S02]  /*29a30*/  IADD3 R9, P2, R9, UR9, RZ ;  /* 0x0000000909097c10 */ /* 0x000fe4000ff5e0ff */
[----:B------:R-:W-:Y:S01]  /*29a40*/  IADD3.X R17, R17, UR7, RZ, P1, !PT ;  /* 0x0000000711117c10 */ /* 0x000fe20008ffe4ff */
[----:B-1----:R-:W-:Y:S01]  /*29a50*/  IMAD.MOV.U32 R4, RZ, RZ, R12 ;  /* 0x000000ffff047224 */ /* 0x002fe200078e000c */
[----:B------:R-:W-:-:S03]  /*29a60*/  IADD3.X R10, R10, UR7, RZ, P2, !PT ;  /* 0x000000070a0a7c10 */ /* 0x000fc600097fe4ff */
[----:B------:R1:W-:Y:S04]  /*29a70*/  STL [R1+0x960], R17 ;  /* 0x0009601101007387 */ /* 0x0003e80000100800 */
[----:B------:R1:W-:Y:S04]  /*29a80*/  STL [R1+0x984], R9 ;  /* 0x0009840901007387 */ /* 0x0003e80000100800 */
[----:B----4-:R-:W4:Y:S01]  /*29a90*/  LDL.LU R12, [R1+0xc30] ;  /* 0x000c3000010c7983 */ /* 0x010f220000300800 */
[----:B------:R-:W-:-:S03]  /*29aa0*/  IMAD.MOV.U32 R5, RZ, RZ, R17 ;  /* 0x000000ffff057224 */ /* 0x000fc600078e0011 */
[----:B------:R1:W-:Y:S04]  /*29ab0*/  STL [R1+0x980], R10 ;  /* 0x0009800a01007387 */ /* 0x0003e80000100800 */
[----:B-1----:R-:W4:Y:S04]  /*29ac0*/  LDL.LU R17, [R1+0xc38] ;  /* 0x000c380001117983 */ /* 0x002f280000300800 */
[----:B------:R1:W-:Y:S02]  /*29ad0*/  LDGSTS.E [R0+0xf000], [R4.64], P0 ;  /* 0x0f00000004007fae */ /* 0x0003e4000812184a */
[----:B-1----:R-:W-:Y:S01]  /*29ae0*/  IMAD.MOV.U32 R4, RZ, RZ, R9 ;  /* 0x000000ffff047224 */ /* 0x002fe200078e0009 */
[----:B------:R-:W-:Y:S01]  /*29af0*/  MOV R5, R10 ;  /* 0x0000000a00057202 */ /* 0x000fe20000000f00 */
        /* <DEDUP_REMOVED lines=16> */
[----:B-1----:R-:W-:-:S02]  /*29c00*/  IMAD.MOV.U32 R4, RZ, RZ, R6 ;  /* 0x000000ffff047224 */ /* 0x002fc400078e0006 */
[----:B------:R-:W-:Y:S02]  /*29c10*/  IMAD.MOV.U32 R5, RZ, RZ, R14 ;  /* 0x000000ffff057224 */ /* 0x000fe400078e000e */
        /* <DEDUP_REMOVED lines=13> */
[----:B-1----:R-:W4:Y:S01]  /*29cf0*/  LDL.LU R16, [R1+0xc50] ;  /* 0x000c500001107983 */ /* 0x002f220000300800 */
[----:B--2---:R-:W-:-:S03]  /*29d00*/  IADD3 R8, P1, R8, UR9, RZ ;  /* 0x0000000908087c10 */ /* 0x004fc6000ff3e0ff */
[----:B------:R-:W-:Y:S04]  /*29d10*/  STL [R1+0xb40], R19 ;  /* 0x000b401301007387 */ /* 0x000fe80000100800 */
[----:B------:R-:W2:Y:S01]  /*29d20*/  LDL.LU R7, [R1+0xc58] ;  /* 0x000c580001077983 */ /* 0x000ea20000300800 */
[----:B---3--:R-:W-:Y:S02]  /*29d30*/  IMAD.MOV.U32 R4, RZ, RZ, R18 ;  /* 0x000000ffff047224 */ /* 0x008fe400078e0012 */
[----:B------:R-:W-:Y:S01]  /*29d40*/  IMAD.MOV.U32 R5, RZ, RZ, R19 ;  /* 0x000000ffff057224 */ /* 0x000fe200078e0013 */
[----:B------:R-:W-:Y:S01]  /*29d50*/  IADD3 R13, P2, R13, UR9, RZ ;  /* 0x000000090d0d7c10 */ /* 0x000fe2000ff5e0ff */
[----:B------:R-:W-:Y:S04]  /*29d60*/  STL [R1+0xc34], R8 ;  /* 0x000c340801007387 */ /* 0x000fe80000100800 */
[----:B------:R1:W-:Y:S02]  /*29d70*/  LDGSTS.E [R0+0x11800], [R4.64], P0 ;  /* 0x1180000004007fae */ /* 0x0003e4000812184a */
[----:B-1----:R-:W-:Y:S01]  /*29d80*/  IMAD.MOV.U32 R4, RZ, RZ, R8 ;  /* 0x000000ffff047224 */ /* 0x002fe200078e0008 */
[----:B----4-:R-:W-:-:S05]  /*29d90*/  IADD3.X R12, R12, UR7, RZ, P1, !PT ;  /* 0x000000070c0c7c10 */ /* 0x010fca0008ffe4ff */
        /* <DEDUP_REMOVED lines=29> */
[----:B------:R-:W-:Y:S02]  /*29f70*/  MOV R4, R10 ;  /* 0x0000000a00047202 */ /* 0x000fe40000000f00 */
[----:B------:R-:W-:Y:S01]  /*29f80*/  IADD3 R6, P2, R6, UR9, RZ ;  /* 0x0000000906067c10 */ /* 0x000fe2000ff5e0ff */
        /* <DEDUP_REMOVED lines=13> */
[----:B------:R-:W3:Y:S04]  /*2a060*/  LDL.LU R19, [R1+0xd04] ;  /* 0x000d040001137983 */ /* 0x000ee80000300800 */
[----:B------:R1:W-:Y:S02]  /*2a070*/  LDGSTS.E [R0+0x14000], [R4.64], P0 ;  /* 0x1400000004007fae */ /* 0x0003e4000812184a */
[----:B-1----:R-:W-:-:S02]  /*2a080*/  IMAD.MOV.U32 R4, RZ, RZ, R6 ;  /* 0x000000ffff047224 */ /* 0x002fc400078e0006 */
[----:B------:R-:W-:Y:S01]  /*2a090*/  IMAD.MOV.U32 R5, RZ, RZ, R7 ;  /* 0x000000ffff057224 */ /* 0x000fe200078e0007 */
[----:B--2---:R-:W2:Y:S04]  /*2a0a0*/  LDL.LU R6, [R1+0xc84] ;  /* 0x000c840001067983 */ /* 0x004ea80000300800 */
[----:B------:R-:W2:Y:S01]  /*2a0b0*/  LDL.LU R7, [R1+0xcfc] ;  /* 0x000cfc0001077983 */ /* 0x000ea20000300800 */
[----:B----4-:R-:W-:-:S03]  /*2a0c0*/  IADD3 R12, P1, R12, UR9, RZ ;  /* 0x000000090c0c7c10 */ /* 0x010fc6000ff3e0ff */
[----:B------:R1:W-:Y:S01]  /*2a0d0*/  LDGSTS.E [R0+0x14800], [R4.64], P0 ;  /* 0x1480000004007fae */ /* 0x0003e2000812184a */
[----:B------:R-:W-:-:S03]  /*2a0e0*/  IADD3 R8, P2, R8, UR9, RZ ;  /* 0x0000000908087c10 */ /* 0x000fc6000ff5e0ff */
[----:B------:R4:W-:Y:S01]  /*2a0f0*/  STL [R1+0xc64], R12 ;  /* 0x000c640c01007387 */ /* 0x0009e20000100800 */
        /* <DEDUP_REMOVED lines=37> */
[----:B-1----:R-:W-:Y:S01]  /*2a350*/  IMAD.MOV.U32 R4, RZ, RZ, R14 ;  /* 0x000000ffff047224 */ /* 0x002fe200078e000e */
[----:B------:R-:W-:-:S03]  /*2a360*/  IADD3.X R19, R19, UR7, RZ, P2, !PT ;  /* 0x0000000713137c10 */ /* 0x000fc600097fe4ff */
[----:B------:R1:W-:Y:S01]  /*2a370*/  STL [R1+0xc7c], R16 ;  /* 0x000c7c1001007387 */ /* 0x0003e20000100800 */
[----:B------:R-:W-:-:S03]  /*2a380*/  MOV R5, R16 ;  /* 0x0000001000057202 */ /* 0x000fc60000000f00 */
        /* <DEDUP_REMOVED lines=34> */
[----:B------:R1:W-:Y:S04]  /*2a5b0*/  STL [R1+0xcec], R13 ;  /* 0x000cec0d01007387 */ /* 0x0003e80000100800 */
[----:B------:R1:W-:Y:S04]  /*2a5c0*/  LDGSTS.E [R0+0x19000], [R4.64], P0 ;  /* 0x1900000004007fae */ /* 0x0003e8000812184a */
[----:B-1----:R-:W4:Y:S04]  /*2a5d0*/  LDL.LU R11, [R1+0xce0] ;  /* 0x000ce000010b7983 */ /* 0x002f280000300800 */
[----:B------:R1:W-:Y:S04]  /*2a5e0*/  STL [R1+0xc90], R15 ;  /* 0x000c900f01007387 */ /* 0x0003e80000100800 */
[----:B------:R-:W4:Y:S01]  /*2a5f0*/  LDL.LU R8, [R1+0xca8] ;  /* 0x000ca80001087983 */ /* 0x000f220000300800 */
[----:B------:R-:W-:Y:S01]  /*2a600*/  IMAD.MOV.U32 R4, RZ, RZ, R13 ;  /* 0x000000ffff047224 */ /* 0x000fe200078e000d */
[----:B------:R-:W-:-:S02]  /*2a610*/  IADD3 R10, P1, R10, UR9, RZ ;  /* 0x000000090a0a7c10 */ /* 0x000fc4000ff3e0ff */
[----:B------:R-:W4:Y:S01]  /*2a620*/  LDL.LU R13, [R1+0xcdc] ;  /* 0x000cdc00010d7983 */ /* 0x000f220000300800 */
[----:B------:R-:W-:Y:S01]  /*2a630*/  IADD3 R9, P2, R9, UR9, RZ ;  /* 0x0000000909097c10 */ /* 0x000fe2000ff5e0ff */
[----:B------:R-:W-:Y:S02]  /*2a640*/  IMAD.MOV.U32 R5, RZ, RZ, R15 ;  /* 0x000000ffff057224 */ /* 0x000fe400078e000f */
[----:B-1----:R-:W4:Y:S04]  /*2a650*/  LDL.LU R15, [R1+0xca4] ;  /* 0x000ca400010f7983 */ /* 0x002f280000300800 */
[----:B------:R1:W-:Y:S04]  /*2a660*/  STL [R1+0xcf4], R10 ;  /* 0x000cf40a01007387 */ /* 0x0003e80000100800 */
[----:B------:R1:W-:Y:S02]  /*2a670*/  LDGSTS.E [R0+0x19800], [R4.64], P0 ;  /* 0x1980000004007fae */ /* 0x0003e4000812184a */
[----:B-1----:R-:W-:Y:S01]  /*2a680*/  IMAD.MOV.U32 R4, RZ, RZ, R10 ;  /* 0x000000ffff047224 */ /* 0x002fe200078e000a */
[----:B------:R-:W-:-:S05]  /*2a690*/  IADD3.X R16, R16, UR7, RZ, P1, !PT ;  /* 0x0000000710107c10 */ /* 0x000fca0008ffe4ff */
[----:B------:R1:W-:Y:S01]  /*2a6a0*/  STL [R1+0xcf0], R16 ;  /* 0x000cf01001007387 */ /* 0x0003e20000100800 */
[----:B--2---:R-:W-:-:S03]  /*2a6b0*/  IADD3.X R14, R14, UR7, RZ, P2, !PT ;  /* 0x000000070e0e7c10 */ /* 0x004fc600097fe4ff */
[----:B------:R2:W-:Y:S04]  /*2a6c0*/  STL [R1+0xc98], R9 ;  /* 0x000c980901007387 */ /* 0x0005e80000100800 */
[----:B------:R-:W3:Y:S04]  /*2a6d0*/  LDL.LU R18, [R1+0xcd8] ;  /* 0x000cd80001127983 */ /* 0x000ee80000300800 */
[----:B------:R1:W-:Y:S01]  /*2a6e0*/  STL [R1+0xc94], R14 ;  /* 0x000c940e01007387 */ /* 0x0003e20000100800 */
[----:B------:R-:W-:-:S03]  /*2a6f0*/  IMAD.MOV.U32 R5, RZ, RZ, R16 ;  /* 0x000000ffff057224 */ /* 0x000fc600078e0010 */
[----:B------:R-:W3:Y:S04]  /*2a700*/  LDL.LU R10, [R1+0xcb4] ;  /* 0x000cb400010a7983 */ /* 0x000ee80000300800 */
[----:B------:R-:W3:Y:S04]  /*2a710*/  LDL.LU R19, [R1+0xcac] ;  /* 0x000cac0001137983 */ /* 0x000ee80000300800 */
[----:B-1----:R-:W3:Y:S04]  /*2a720*/  LDL.LU R16, [R1+0xcb0] ;  /* 0x000cb00001107983 */ /* 0x002ee80000300800 */
[----:B------:R1:W-:Y:S02]  /*2a730*/  LDGSTS.E [R0+0x1a000], [R4.64], P0 ;  /* 0x1a00000004007fae */ /* 0x0003e4000812184a */
[----:B-1----:R-:W-:-:S02]  /*2a740*/  IMAD.MOV.U32 R4, RZ, RZ, R9 ;  /* 0x000000ffff047224 */ /* 0x002fc400078e0009 */
[----:B------:R-:W-:Y:S01]  /*2a750*/  IMAD.MOV.U32 R5, RZ, RZ, R14 ;  /* 0x000000ffff057224 */ /* 0x000fe200078e000e */
[----:B--2---:R-:W2:Y:S04]  /*2a760*/  LDL.LU R9, [R1+0xcd4] ;  /* 0x000cd40001097983 */ /* 0x004ea80000300800 */
[----:B------:R-:W2:Y:S04]  /*2a770*/  LDL.LU R14, [R1+0xcbc] ;  /* 0x000cbc00010e7983 */ /* 0x000ea80000300800 */
[----:B------:R1:W-:Y:S01]  /*2a780*/  LDGSTS.E [R0+0x1a800], [R4.64], P0 ;  /* 0x1a80000004007fae */ /* 0x0003e2000812184a */
[----:B----4-:R-:W-:-:S05]  /*2a790*/  IADD3 R12, P1, R12, UR9, RZ ;  /* 0x000000090c0c7c10 */ /* 0x010fca000ff3e0ff */
[----:B------:R4:W-:Y:S01]  /*2a7a0*/  STL [R1+0xce4], R12 ;  /* 0x000ce40c01007387 */ /* 0x0009e20000100800 */
[----:B------:R-:W-:Y:S02]  /*2a7b0*/  IADD3 R6, P2, R6, UR9, RZ ;  /* 0x0000000906067c10 */ /* 0x000fe4000ff5e0ff */
[----:B------:R-:W-:Y:S02]  /*2a7c0*/  IADD3.X R17, R17, UR7, RZ, P1, !PT ;  /* 0x0000000711117c10 */ /* 0x000fe40008ffe4ff */
[----:B-1----:R-:W-:Y:S02]  /*2a7d0*/  MOV R4, R12 ;  /* 0x0000000c00047202 */ /* 0x002fe40000000f00 */
[----:B------:R-:W-:Y:S01]  /*2a7e0*/  IADD3.X R7, R7, UR7, RZ, P2, !PT ;  /* 0x0000000707077c10 */ /* 0x000fe200097fe4ff */
        /* <DEDUP_REMOVED lines=28> */
[----:B------:R1:W-:Y:S04]  /*2a9b0*/  LDGSTS.E [R0+0x1c800], [R4.64], P0 ;  /* 0x1c80000004007fae */ /* 0x0003e8000812184a */
[----:B------:R-:W4:Y:S01]  /*2a9c0*/  LDL.LU R15, [R1+0x53c] ;  /* 0x00053c00010f7983 */ /* 0x000f220000300800 */
[----:B---3--:R-:W-:-:S05]  /*2a9d0*/  IADD3 R18, P1, R18, UR9, RZ ;  /* 0x0000000912127c10 */ /* 0x008fca000ff3e0ff */
[----:B-1----:R-:W-:Y:S01]  /*2a9e0*/  IMAD.MOV.U32 R4, RZ, RZ, R18 ;  /* 0x000000ffff047224 */ /* 0x002fe200078e0012 */
[----:B------:R-:W-:Y:S02]  /*2a9f0*/  IADD3 R10, P2, R10, UR9, RZ ;  /* 0x000000090a0a7c10 */ /* 0x000fe4000ff5e0ff */
[----:B------:R-:W-:Y:S01]  /*2aa00*/  IADD3.X R19, R19, UR7, RZ, P1, !PT ;  /* 0x0000000713137c10 */ /* 0x000fe20008ffe4ff */
[----:B------:R-:W-:Y:S01]  /*2aa10*/  STL [R1+0xcd8], R18 ;  /* 0x000cd81201007387 */ /* 0x000fe20000100800 */
[----:B------:R-:W-:-:S03]  /*2aa20*/  IADD3.X R16, R16, UR7, RZ, P2, !PT ;  /* 0x0000000710107c10 */ /* 0x000fc600097fe4ff */
[----:B------:R-:W-:Y:S01]  /*2aa30*/  IMAD.MOV.U32 R5, RZ, RZ, R19 ;  /* 0x000000ffff057224 */ /* 0x000fe200078e0013 */
[----:B------:R-:W-:Y:S04]  /*2aa40*/  STL [R1+0xcac], R19 ;  /* 0x000cac1301007387 */ /* 0x000fe80000100800 */
[----:B------:R1:W-:Y:S04]  /*2aa50*/  STL [R1+0xcb4], R10 ;  /* 0x000cb40a01007387 */ /* 0x0003e80000100800 */
[----:B------:R3:W-:Y:S04]  /*2aa60*/  LDGSTS.E [R0+0x1d000], [R4.64], P0 ;  /* 0x1d00000004007fae */ /* 0x0007e8000812184a */
[----:B------:R1:W-:Y:S01]  /*2aa70*/  STL [R1+0xcb0], R16 ;  /* 0x000cb01001007387 */ /* 0x0003e20000100800 */
[----:B--2---:R-:W-:Y:S01]  /*2aa80*/  IADD3 R9, P1, R9, UR9, RZ ;  /* 0x0000000909097c10 */ /* 0x004fe2000ff3e0ff */
[----:B---3--:R-:W-:-:S02]  /*2aa90*/  IMAD.MOV.U32 R4, RZ, RZ, R10 ;  /* 0x000000ffff047224 */ /* 0x008fc400078e000a */
[----:B-1----:R-:W2:Y:S01]  /*2aaa0*/  LDL.LU R10, [R1+0x518] ;  /* 0x00051800010a7983 */ /* 0x002ea20000300800 */
[----:B------:R-:W-:Y:S01]  /*2aab0*/  IMAD.MOV.U32 R5, RZ, RZ, R16 ;  /* 0x000000ffff057224 */ /* 0x000fe200078e0010 */
[----:B------:R-:W-:Y:S02]  /*2aac0*/  IADD3 R14, P2, R14, UR9, RZ ;  /* 0x000000090e0e7c10 */ /* 0x000fe4000ff5e0ff */
[----:B------:R-:W3:Y:S04]  /*2aad0*/  LDL.LU R16, [R1+0x538] ;  /* 0x0005380001107983 */ /* 0x000ee80000300800 */
[----:B------:R1:W-:Y:S04]  /*2aae0*/  LDGSTS.E [R0+0x1d800], [R4.64], P0 ;  /* 0x1d80000004007fae */ /* 0x0003e8000812184a */
[----:B------:R4:W-:Y:S01]  /*2aaf0*/  STL [R1+0xcd4], R9 ;  /* 0x000cd40901007387 */ /* 0x0009e20000100800 */
[----:B-1----:R-:W-:Y:S01]  /*2ab00*/  IMAD.MOV.U32 R4, RZ, RZ, R9 ;  /* 0x000000ffff047224 */ /* 0x002fe200078e0009 */
[----:B----4-:R-:W-:-:S05]  /*2ab10*/  IADD3.X R12, R12, UR7, RZ, P1, !PT ;  /* 0x000000070c0c7c10 */ /* 0x010fca0008ffe4ff */
[----:B------:R-:W-:Y:S01]  /*2ab20*/  IMAD.MOV.U32 R5, RZ, RZ, R12 ;  /* 0x000000ffff057224 */ /* 0x000fe200078e000c */
[----:B------:R1:W-:Y:S01]  /*2ab30*/  STL [R1+0xcd0], R12 ;  /* 0x000cd00c01007387 */ /* 0x0003e20000100800 */
[----:B------:R-:W-:-:S03]  /*2ab40*/  IADD3.X R17, R17, UR7, RZ, P2, !PT ;  /* 0x0000000711117c10 */ /* 0x000fc600097fe4ff */
[----:B------:R4:W-:Y:S04]  /*2ab50*/  STL [R1+0xcbc], R14 ;  /* 0x000cbc0e01007387 */ /* 0x0009e80000100800 */
[----:B------:R-:W3:Y:S04]  /*2ab60*/  LDL.LU R9, [R1+0x55c] ;  /* 0x00055c0001097983 */ /* 0x000ee80000300800 */
[----:B------:R4:W-:Y:S04]  /*2ab70*/  STL [R1+0xcb8], R17 ;  /* 0x000cb81101007387 */ /* 0x0009e80000100800 */
[----:B------:R4:W-:Y:S04]  /*2ab80*/  LDGSTS.E [R0+0x1e000], [R4.64], P0 ;  /* 0x1e00000004007fae */ /* 0x0009e8000812184a */
[----:B-1----:R-:W3:Y:S01]  /*2ab90*/  LDL.LU R12, [R1+0x57c] ;  /* 0x00057c00010c7983 */ /* 0x002ee20000300800 */
[----:B----4-:R-:W-:-:S03]  /*2aba0*/  IMAD.MOV.U32 R4, RZ, RZ, R14 ;  /* 0x000000ffff047224 */ /* 0x010fc600078e000e */
[----:B------:R-:W4:Y:S01]  /*2abb0*/  LDL.LU R14, [R1+0x558] ;  /* 0x00055800010e7983 */ /* 0x000f220000300800 */
[----:B------:R-:W-:-:S03]  /*2abc0*/  MOV R5, R17 ;  /* 0x0000001100057202 */ /* 0x000fc60000000f00 */
[----:B------:R-:W4:Y:S01]  /*2abd0*/  LDL.LU R17, [R1+0x578] ;  /* 0x0005780001117983 */ /* 0x000f220000300800 */
[----:B------:R-:W-:Y:S02]  /*2abe0*/  IADD3 R6, P1, R6, UR9, RZ ;  /* 0x0000000906067c10 */ /* 0x000fe4000ff3e0ff */
[----:B------:R-:W-:Y:S01]  /*2abf0*/  IADD3 R7, P2, R7, UR9, RZ ;  /* 0x0000000907077c10 */ /* 0x000fe2000ff5e0ff */
[----:B------:R1:W-:Y:S04]  /*2ac00*/  LDGSTS.E [R0+0x1e800], [R4.64], P0 ;  /* 0x1e80000004007fae */ /* 0x0003e8000812184a */
[----:B------:R-:W-:Y:S01]  /*2ac10*/  STL [R1+0xcc4], R6 ;  /* 0x000cc40601007387 */ /* 0x000fe20000100800 */
[----:B-1----:R-:W-:Y:S01]  /*2ac20*/  IMAD.MOV.U32 R4, RZ, RZ, R6 ;  /* 0x000000ffff047224 */ /* 0x002fe200078e0006 */
[----:B------:R-:W-:-:S05]  /*2ac30*/  IADD3.X R11, R11, UR7, RZ, P1, !PT ;  /* 0x000000070b0b7c10 */ /* 0x000fca0008ffe4ff */
[----:B------:R1:W-:Y:S01]  /*2ac40*/  STL [R1+0xcc0], R11 ;  /* 0x000cc00b01007387 */ /* 0x0003e20000100800 */
[----:B------:R-:W-:Y:S01]  /*2ac50*/  IMAD.MOV.U32 R5, RZ, RZ, R11 ;  /* 0x000000ffff057224 */ /* 0x000fe200078e000b */
[----:B------:R-:W-:Y:S02]  /*2ac60*/  IADD3.X R13, R13, UR7, RZ, P2, !PT ;  /* 0x000000070d0d7c10 */ /* 0x000fe400097fe4ff */
[----:B------:R-:W-:Y:S04]  /*2ac70*/  STL [R1+0xccc], R7 ;  /* 0x000ccc0701007387 */ /* 0x000fe80000100800 */
[----:B------:R1:W-:Y:S04]  /*2ac80*/  LDGSTS.E [R0+0x1f000], [R4.64], P0 ;  /* 0x1f00000004007fae */ /* 0x0003e8000812184a */
[----:B-1----:R-:W4:Y:S04]  /*2ac90*/  LDL.LU R11, [R1+0x59c] ;  /* 0x00059c00010b7983 */ /* 0x002f280000300800 */
[----:B------:R1:W-:Y:S04]  /*2aca0*/  STL [R1+0xcc8], R13 ;  /* 0x000cc80d01007387 */ /* 0x0003e80000100800 */
[----:B------:R-:W4:Y:S01]  /*2acb0*/  LDL.LU R6, [R1+0x5bc] ;  /* 0x0005bc0001067983 */ /* 0x000f220000300800 */
[----:B------:R-:W-:-:S03]  /*2acc0*/  IMAD.MOV.U32 R5, RZ, RZ, R13 ;  /* 0x000000ffff057224 */ /* 0x000fc600078e000d */
[----:B------:R-:W4:Y:S01]  /*2acd0*/  LDL.LU R18, [R1+0x598] ;  /* 0x0005980001127983 */ /* 0x000f220000300800 */
[----:B------:R-:W-:Y:S01]  /*2ace0*/  IADD3 R8, P1, R8, UR9, RZ ;  /* 0x0000000908087c10 */ /* 0x000fe2000ff3e0ff */
[----:B------:R-:W-:Y:S02]  /*2acf0*/  IMAD.MOV.U32 R4, RZ, RZ, R7 ;  /* 0x000000ffff047224 */ /* 0x000fe400078e0007 */
[----:B-1----:R-:W4:Y:S01]  /*2ad00*/  LDL.LU R13, [R1+0x5b8] ;  /* 0x0005b800010d7983 */ /* 0x002f220000300800 */
[----:B------:R-:W-:-:S03]  /*2ad10*/  IADD3 R15, P2, R15, UR9, RZ ;  /* 0x000000090f0f7c10 */ /* 0x000fc6000ff5e0ff */
[----:B------:R1:W-:Y:S01]  /*2ad20*/  LDGSTS.E [R0+0x1f800], [R4.64], P0 ;  /* 0x1f80000004007fae */ /* 0x0003e2000812184a */
[----:B------:R-:W-:-:S03]  /*2ad30*/  LOP3.LUT R7, R0, 0x20, RZ, 0x3c, !PT ;  /* 0x0000002000077812 */ /* 0x000fc600078e3cff */
[----:B------:R-:W-:Y:S04]  /*2ad40*/  STL [R1+0x51c], R8 ;  /* 0x00051c0801007387 */ /* 0x000fe80000100800 */
[----:B------:R-:W-:Y:S01]  /*2ad50*/  STL [R1+0x53c], R15 ;  /* 0x00053c0f01007387 */ /* 0x000fe20000100800 */
[----:B-1----:R-:W-:Y:S01]  /*2ad60*/  IMAD.MOV.U32 R4, RZ, RZ, R8 ;  /* 0x000000ffff047224 */ /* 0x002fe200078e0008 */
[----:B--2---:R-:W-:Y:S02]  /*2ad70*/  IADD3.X R10, R10, UR7, RZ, P1, !PT ;  /* 0x000000070a0a7c10 */ /* 0x004fe40008ffe4ff */
[----:B---3--:R-:W-:-:S03]  /*2ad80*/  IADD3.X R16, R16, UR7, RZ, P2, !PT ;  /* 0x0000000710107c10 */ /* 0x008fc600097fe4ff */
[----:B------:R-:W-:Y:S01]  /*2ad90*/  IMAD.MOV.U32 R5, RZ, RZ, R10 ;  /* 0x000000ffff057224 */ /* 0x000fe200078e000a */
[----:B------:R1:W-:Y:S04]  /*2ada0*/  STL [R1+0x518], R10 ;  /* 0x0005180a01007387 */ /* 0x0003e80000100800 */
[----:B------:R2:W-:Y:S04]  /*2adb0*/  LDGSTS.E [R7+0x200], [R4.64], P0 ;  /* 0x0020000004077fae */ /* 0x0005e8000812184a */
[----:B-1----:R-:W3:Y:S04]  /*2adc0*/  LDL.LU R10, [R1+0x5dc] ;  /* 0x0005dc00010a7983 */ /* 0x002ee80000300800 */
[----:B------:R1:W-:Y:S01]  /*2add0*/  STL [R1+0x538], R16 ;  /* 0x0005381001007387 */ /* 0x0003e20000100800 */
[----:B--2---:R-:W-:-:S03]  /*2ade0*/  IMAD.MOV.U32 R5, RZ, RZ, R16 ;  /* 0x000000ffff057224 */ /* 0x004fc600078e0010 */
[----:B------:R-:W2:Y:S01]  /*2adf0*/  LDL.LU R8, [R1+0x5fc] ;  /* 0x0005fc0001087983 */ /* 0x000ea20000300800 */
[----:B------:R-:W-:-:S03]  /*2ae00*/  IMAD.MOV.U32 R4, RZ, RZ, R15 ;  /* 0x000000ffff047224 */ /* 0x000fc600078e000f */
[----:B-1----:R-:W2:Y:S04]  /*2ae10*/  LDL.LU R16, [R1+0x5d8] ;  /* 0x0005d80001107983 */ /* 0x002ea80000300800 */
[----:B------:R-:W2:Y:S04]  /*2ae20*/  LDL.LU R15, [R1+0x5f8] ;  /* 0x0005f800010f7983 */ /* 0x000ea80000300800 */
[----:B------:R1:W-:Y:S01]  /*2ae30*/  LDGSTS.E [R7+0xa00], [R4.64], P0 ;  /* 0x00a0000004077fae */ /* 0x0003e2000812184a */
[----:B------:R-:W-:-:S05]  /*2ae40*/  IADD3 R9, P1, R9, UR9, RZ ;  /* 0x0000000909097c10 */ /* 0x000fca000ff3e0ff */
[----:B------:R-:W-:Y:S01]  /*2ae50*/  STL [R1+0x55c], R9 ;  /* 0x00055c0901007387 */ /* 0x000fe20000100800 */
[----:B-1----:R-:W-:Y:S01]  /*2ae60*/  IMAD.MOV.U32 R4, RZ, RZ, R9 ;  /* 0x000000ffff047224 */ /* 0x002fe200078e0009 */
[----:B------:R-:W-:Y:S02]  /*2ae70*/  IADD3 R12, P2, R12, UR9, RZ ;  /* 0x000000090c0c7c10 */ /* 0x000fe4000ff5e0ff */
[----:B----4-:R-:W-:Y:S02]  /*2ae80*/  IADD3.X R14, R14, UR7, RZ, P1, !PT ;  /* 0x000000070e0e7c10 */ /* 0x010fe40008ffe4ff */
[----:B------:R-:W-:-:S03]  /*2ae90*/  IADD3.X R17, R17, UR7, RZ, P2, !PT ;  /* 0x0000000711117c10 */ /* 0x000fc600097fe4ff */
[----:B------:R-:W-:Y:S01]  /*2aea0*/  IMAD.MOV.U32 R5, RZ, RZ, R14 ;  /* 0x000000ffff057224 */ /* 0x000fe200078e000e */
[----:B------:R1:W-:Y:S04]  /*2aeb0*/  STL [R1+0x558], R14 ;  /* 0x0005580e01007387 */ /* 0x0003e80000100800 */
[----:B------:R-:W-:Y:S04]  /*2aec0*/  STL [R1+0x57c], R12 ;  /* 0x00057c0c01007387 */ /* 0x000fe80000100800 */
[----:B------:R4:W-:Y:S04]  /*2aed0*/  LDGSTS.E [R7+0x1200], [R4.64], P0 ;  /* 0x0120000004077fae */ /* 0x0009e8000812184a */
[----:B-1----:R-:W2:Y:S04]  /*2aee0*/  LDL.LU R14, [R1+0x61c] ;  /* 0x00061c00010e7983 */ /* 0x002ea80000300800 */
[----:B------:R1:W-:Y:S04]  /*2aef0*/  STL [R1+0x578], R17 ;  /* 0x0005781101007387 */ /* 0x0003e80000100800 */
[----:B------:R-:W2:Y:S01]  /*2af00*/  LDL.LU R9, [R1+0x63c] ;  /* 0x00063c0001097983 */ /* 0x000ea20000300800 */
[----:B----4-:R-:W-:-:S03]  /*2af10*/  IMAD.MOV.U32 R5, RZ, RZ, R17 ;  /* 0x000000ffff057224 */ /* 0x010fc600078e0011 */
[----:B-1----:R-:W4:Y:S01]  /*2af20*/  LDL.LU R17, [R1+0x618] ;  /* 0x0006180001117983 */ /* 0x002f220000300800 */
[----:B------:R-:W-:-:S03]  /*2af30*/  IMAD.MOV.U32 R4, RZ, RZ, R12 ;  /* 0x000000ffff047224 */ /* 0x000fc600078e000c */
[----:B------:R-:W4:Y:S04]  /*2af40*/  LDL.LU R12, [R1+0x638] ;  /* 0x00063800010c7983 */ /* 0x000f280000300800 */
[----:B------:R1:W-:Y:S01]  /*2af50*/  LDGSTS.E [R7+0x1a00], [R4.64], P0 ;  /* 0x01a0000004077fae */ /* 0x0003e2000812184a */
[----:B------:R-:W-:Y:S02]  /*2af60*/  IADD3 R11, P1, R11, UR9, RZ ;  /* 0x000000090b0b7c10 */ /* 0x000fe4000ff3e0ff */
[----:B------:R-:W-:Y:S02]  /*2af70*/  IADD3 R6, P2, R6, UR9, RZ ;  /* 0x0000000906067c10 */ /* 0x000fe4000ff5e0ff */
[----:B------:R-:W-:Y:S01]  /*2af80*/  IADD3.X R18, R18, UR7, RZ, P1, !PT ;  /* 0x0000000712127c10 */ /* 0x000fe20008ffe4ff */
[----:B------:R1:W-:Y:S02]  /*2af90*/  STL [R1+0x59c], R11 ;  /* 0x00059c0b01007387 */ /* 0x0003e40000100800 */
[----:B-1----:R-:W-:Y:S01]  /*2afa0*/  IMAD.MOV.U32 R4, RZ, RZ, R11 ;  /* 0x000000ffff047224 */ /* 0x002fe200078e000b */
[----:B------:R-:W-:Y:S01]  /*2afb0*/  IADD3.X R13, R13, UR7, RZ, P2, !PT ;  /* 0x000000070d0d7c10 */ /* 0x000fe200097fe4ff */
[----:B------:R1:W-:Y:S04]  /*2afc0*/  STL [R1+0x598], R18 ;  /* 0x0005981201007387 */ /* 0x0003e80000100800 */
[----:B------:R1:W-:Y:S01]  /*2afd0*/  STL [R1+0x5bc], R6 ;  /* 0x0005bc0601007387 */ /* 0x0003e20000100800 */
[----:B------:R-:W-:-:S03]  /*2afe0*/  IMAD.MOV.U32 R5, RZ, RZ, R18 ;  /* 0x000000ffff057224 */ /* 0x000fc600078e0012 */
[----:B------:R-:W4:Y:S04]  /*2aff0*/  LDL.LU R11, [R1+0x65c] ;  /* 0x00065c00010b7983 */ /* 0x000f280000300800 */
[----:B------:R1:W-:Y:S04]  /*2b000*/  STL [R1+0x5b8], R13 ;  /* 0x0005b80d01007387 */ /* 0x0003e80000100800 */
[----:B------:R-:W4:Y:S04]  /*2b010*/  LDL.LU R19, [R1+0x67c] ;  /* 0x00067c0001137983 */ /* 0x000f280000300800 */
[----:B-1----:R-:W4:Y:S04]  /*2b020*/  LDL.LU R18, [R1+0x658] ;  /* 0x0006580001127983 */ /* 0x002f280000300800 */
[----:B------:R-:W4:Y:S04]  /*2b030*/  LDL.LU R20, [R1+0x678] ;  /* 0x0006780001147983 */ /* 0x000f280000300800 */
[----:B------:R1:W-:Y:S02]  /*2b040*/  LDGSTS.E [R7+0x2200], [R4.64], P0 ;  /* 0x0220000004077fae */ /* 0x0003e4000812184a */
[----:B-1----:R-:W-:Y:S01]  /*2b050*/  MOV R4, R6 ;  /* 0x0000000600047202 */ /* 0x002fe20000000f00 */
[----:B------:R-:W-:Y:S01]  /*2b060*/  IMAD.MOV.U32 R5, RZ, RZ, R13 ;  /* 0x000000ffff057224 */ /* 0x000fe200078e000d */
[----:B------:R-:W4:Y:S04]  /*2b070*/  LDL.LU R6, [R1+0x69c] ;  /* 0x00069c0001067983 */ /* 0x000f280000300800 */
[----:B------:R-:W4:Y:S04]  /*2b080*/  LDL.LU R13, [R1+0x6bc] ;  /* 0x0006bc00010d7983 */ /* 0x000f280000300800 */
[----:B------:R1:W-:Y:S01]  /*2b090*/  LDGSTS.E [R7+0x2a00], [R4.64], P0 ;  /* 0x02a0000004077fae */ /* 0x0003e2000812184a */
[----:B---3--:R-:W-:-:S05]  /*2b0a0*/  IADD3 R10, P1, R10, UR9, RZ ;  /* 0x000000090a0a7c10 */ /* 0x008fca000ff3e0ff */
[----:B------:R3:W-:Y:S01]  /*2b0b0*/  STL [R1+0x5dc], R10 ;  /* 0x0005dc0a01007387 */ /* 0x0007e20000100800 */
[----:B--2---:R-:W-:Y:S02]  /*2b0c0*/  IADD3 R8, P2, R8, UR9, RZ ;  /* 0x0000000908087c10 */ /* 0x004fe4000ff5e0ff */
[----:B------:R-:W-:Y:S01]  /*2b0d0*/  IADD3.X R16, R16, UR7, RZ, P1, !PT ;  /* 0x0000000710107c10 */ /* 0x000fe20008ffe4ff */
[----:B-1----:R-:W-:Y:S01]  /*2b0e0*/  IMAD.MOV.U32 R4, RZ, RZ, R10 ;  /* 0x000000ffff047224 */ /* 0x002fe200078e000a */
[----:B------:R-:W-:-:S03]  /*2b0f0*/  IADD3.X R15, R15, UR7, RZ, P2, !PT ;  /* 0x000000070f0f7c10 */ /* 0x000fc600097fe4ff */
[----:B------:R1:W-:Y:S01]  /*2b100*/  STL [R1+0x5d8], R16 ;  /* 0x0005d81001007387 */ /* 0x0003e20000100800 */
[----:B------:R-:W-:-:S03]  /*2b110*/  IMAD.MOV.U32 R5, RZ, RZ, R16 ;  /* 0x000000ffff057224 */ /* 0x000fc600078e0010 */
[----:B------:R2:W-:Y:S04]  /*2b120*/  STL [R1+0x5fc], R8 ;  /* 0x0005fc0801007387 */ /* 0x0005e80000100800 */
[----:B---3--:R-:W3:Y:S04]  /*2b130*/  LDL.LU R10, [R1+0x698] ;  /* 0x00069800010a7983 */ /* 0x008ee80000300800 */
[----:B------:R2:W-:Y:S04]  /*2b140*/  STL [R1+0x5f8], R15 ;  /* 0x0005f80f01007387 */ /* 0x0005e80000100800 */
[----:B-1----:R-:W3:Y:S04]  /*2b150*/  LDL.LU R16, [R1+0x6b8] ;  /* 0x0006b80001107983 */ /* 0x002ee80000300800 */
[----:B------:R1:W-:Y:S02]  /*2b160*/  LDGSTS.E [R7+0x3200], [R4.64], P0 ;  /* 0x0320000004077fae */ /* 0x0003e4000812184a */
[----:B-1----:R-:W-:-:S02]  /*2b170*/  IMAD.MOV.U32 R4, RZ, RZ, R8 ;  /* 0x000000ffff047224 */ /* 0x002fc400078e0008 */
[----:B------:R-:W-:Y:S01]  /*2b180*/  IMAD.MOV.U32 R5, RZ, RZ, R15 ;  /* 0x000000ffff057224 */ /* 0x000fe200078e000f */
[----:B--2---:R-:W2:Y:S04]  /*2b190*/  LDL.LU R8, [R1+0x6dc] ;  /* 0x0006dc0001087983 */ /* 0x004ea80000300800 */
[----:B------:R-:W2:Y:S04]  /*2b1a0*/  LDL.LU R15, [R1+0x6fc] ;  /* 0x0006fc00010f7983 */ /* 0x000ea80000300800 */
[----:B------:R1:W-:Y:S01]  /*2b1b0*/  LDGSTS.E [R7+0x3a00], [R4.64], P0 ;  /* 0x03a0000004077fae */ /* 0x0003e2000812184a */
[----:B------:R-:W-:-:S05]  /*2b1c0*/  IADD3 R14, P1, R14, UR9, RZ ;  /* 0x000000090e0e7c10 */ /* 0x000fca000ff3e0ff */
[----:B------:R1:W-:Y:S01]  /*2b1d0*/  STL [R1+0x61c], R14 ;  /* 0x00061c0e01007387 */ /* 0x0003e20000100800 */
[----:B------:R-:W-:Y:S02]  /*2b1e0*/  IADD3 R9, P2, R9, UR9, RZ ;  /* 0x0000000909097c10 */ /* 0x000fe4000ff5e0ff */
[----:B----4-:R-:W-:Y:S01]  /*2b1f0*/  IADD3.X R17, R17, UR7, RZ, P1, !PT ;  /* 0x0000000711117c10 */ /* 0x010fe20008ffe4ff */
[----:B-1----:R-:W-:Y:S01]  /*2b200*/  IMAD.MOV.U32 R4, RZ, RZ, R14 ;  /* 0x000000ffff047224 */ /* 0x002fe200078e000e */
[----:B------:R-:W-:-:S03]  /*2b210*/  IADD3.X R12, R12, UR7, RZ, P2, !PT ;  /* 0x000000070c0c7c10 */ /* 0x000fc600097fe4ff */
[----:B------:R1:W-:Y:S04]  /*2b220*/  STL [R1+0x618], R17 ;  /* 0x0006181101007387 */ /* 0x0003e80000100800 */
[----:B------:R-:W-:Y:S04]  /*2b230*/  STL [R1+0x63c], R9 ;  /* 0x00063c0901007387 */ /* 0x000fe80000100800 */
[----:B------:R-:W2:Y:S01]  /*2b240*/  LDL.LU R14, [R1+0x6d8] ;  /* 0x0006d800010e7983 */ /* 0x000ea20000300800 */
[----:B------:R-:W-:-:S03]  /*2b250*/  IMAD.MOV.U32 R5, RZ, RZ, R17 ;  /* 0x000000ffff057224 */ /* 0x000fc600078e0011 */
[----:B------:R1:W-:Y:S04]  /*2b260*/  STL [R1+0x638], R12 ;  /* 0x0006380c01007387 */ /* 0x0003e80000100800 */
[----:B-1----:R-:W2:Y:S04]  /*2b270*/  LDL.LU R17, [R1+0x6f8] ;  /* 0x0006f80001117983 */ /* 0x002ea80000300800 */
[----:B------:R1:W-:Y:S02]  /*2b280*/  LDGSTS.E [R7+0x4200], [R4.64], P0 ;  /* 0x0420000004077fae */ /* 0x0003e4000812184a */
[----:B-1----:R-:W-:-:S02]  /*2b290*/  IMAD.MOV.U32 R4, RZ, RZ, R9 ;  /* 0x000000ffff047224 */ /* 0x002fc400078e0009 */
[----:B------:R-:W-:Y:S02]  /*2b2a0*/  IMAD.MOV.U32 R5, RZ, RZ, R12 ;  /* 0x000000ffff057224 */ /* 0x000fe400078e000c */
[----:B------:R-:W2:Y:S04]  /*2b2b0*/  LDL.LU R12, [R1+0x71c] ;  /* 0x00071c00010c7983 */ /* 0x000ea80000300800 */
[----:B------:R-:W2:Y:S04]  /*2b2c0*/  LDL.LU R9, [R1+0x73c] ;  /* 0x00073c0001097983 */ /* 0x000ea80000300800 */
[----:B------:R1:W-:Y:S01]  /*2b2d0*/  LDGSTS.E [R7+0x4a00], [R4.64], P0 ;  /* 0x04a0000004077fae */ /* 0x0003e2000812184a */
[----:B------:R-:W-:-:S05]  /*2b2e0*/  IADD3 R11, P1, R11, UR9, RZ ;  /* 0x000000090b0b7c10 */ /* 0x000fca000ff3e0ff */
[----:B------:R-:W-:Y:S01]  /*2b2f0*/  STL [R1+0x65c], R11 ;  /* 0x00065c0b01007387 */ /* 0x000fe20000100800 */
[----:B------:R-:W-:Y:S02]  /*2b300*/  IADD3 R19, P2, R19, UR9, RZ ;  /* 0x0000000913137c10 */ /* 0x000fe4000ff5e0ff */
[----:B------:R-:W-:Y:S01]  /*2b310*/  IADD3.X R18, R18, UR7, RZ, P1, !PT ;  /* 0x0000000712127c10 */ /* 0x000fe20008ffe4ff */
[----:B-1----:R-:W-:Y:S01]  /*2b320*/  IMAD.MOV.U32 R4, RZ, RZ, R11 ;  /* 0x000000ffff047224 */ /* 0x002fe200078e000b */
[----:B------:R-:W-:-:S03]  /*2b330*/  IADD3.X R20, R20, UR7, RZ, P2, !PT ;  /* 0x0000000714147c10 */ /* 0x000fc600097fe4ff */
[----:B------:R1:W-:Y:S01]  /*2b340*/  STL [R1+0x658], R18 ;  /* 0x0006581201007387 */ /* 0x0003e20000100800 */
[----:B------:R-:W-:-:S03]  /*2b350*/  IMAD.MOV.U32 R5, RZ, RZ, R18 ;  /* 0x000000ffff057224 */ /* 0x000fc600078e0012 */
[----:B------:R-:W-:Y:S04]  /*2b360*/  STL [R1+0x67c], R19 ;  /* 0x00067c1301007387 */ /* 0x000fe80000100800 */
[----:B------:R1:W-:Y:S04]  /*2b370*/  LDGSTS.E [R7+0x5200], [R4.64], P0 ;  /* 0x0520000004077fae */ /* 0x0003e8000812184a */
[----:B-1----:R-:W2:Y:S04]  /*2b380*/  LDL.LU R18, [R1+0x718] ;  /* 0x0007180001127983 */ /* 0x002ea80000300800 */
[----:B------:R-:W-:Y:S01]  /*2b390*/  STL [R1+0x678], R20 ;  /* 0x0006781401007387 */ /* 0x000fe20000100800 */
[----:B------:R-:W-:-:S03]  /*2b3a0*/  IADD3 R6, P1, R6, UR9, RZ ;  /* 0x0000000906067c10 */ /* 0x000fc6000ff3e0ff */
[----:B------:R-:W2:Y:S01]  /*2b3b0*/  LDL.LU R11, [R1+0x738] ;  /* 0x00073800010b7983 */ /* 0x000ea20000300800 */
[----:B------:R-:W-:Y:S02]  /*2b3c0*/  IMAD.MOV.U32 R4, RZ, RZ, R19 ;  /* 0x000000ffff047224 */ /* 0x000fe400078e0013 */
[----:B------:R-:W-:Y:S01]  /*2b3d0*/  IMAD.MOV.U32 R5, RZ, RZ, R20 ;  /* 0x000000ffff057224 */ /* 0x000fe200078e0014 */
[----:B------:R-:W-:Y:S01]  /*2b3e0*/  IADD3 R13, P2, R13, UR9, RZ ;  /* 0x000000090d0d7c10 */ /* 0x000fe2000ff5e0ff */
[----:B------:R-:W-:Y:S04]  /*2b3f0*/  STL [R1+0x69c], R6 ;  /* 0x00069c0601007387 */ /* 0x000fe80000100800 */
[----:B------:R1:W-:Y:S02]  /*2b400*/  LDGSTS.E [R7+0x5a00], [R4.64], P0 ;  /* 0x05a0000004077fae */ /* 0x0003e4000812184a */
[----:B-1----:R-:W-:Y:S01]  /*2b410*/  IMAD.MOV.U32 R4, RZ, RZ, R6 ;  /* 0x000000ffff047224 */ /* 0x002fe200078e0006 */
[----:B---3--:R-:W-:-:S04]  /*2b420*/  IADD3.X R10, R10, UR7, RZ, P1, !PT ;  /* 0x000000070a0a7c10 */ /* 0x008fc80008ffe4ff */
[----:B------:R-:W-:Y:S01]  /*2b430*/  MOV R5, R10 ;  /* 0x0000000a00057202 */ /* 0x000fe20000000f00 */
[----:B------:R1:W-:Y:S01]  /*2b440*/  STL [R1+0x698], R10 ;  /* 0x0006980a01007387 */ /* 0x0003e20000100800 */
[----:B------:R-:W-:-:S03]  /*2b450*/  IADD3.X R16, R16, UR7, RZ, P2, !PT ;  /* 0x0000000710107c10 */ /* 0x000fc600097fe4ff */
[----:B------:R-:W-:Y:S04]  /*2b460*/  STL [R1+0x6bc], R13 ;  /* 0x0006bc0d01007387 */ /* 0x000fe80000100800 */
[----:B------:R3:W-:Y:S04]  /*2b470*/  LDGSTS.E [R7+0x6200], [R4.64], P0 ;  /* 0x0620000004077fae */ /* 0x0007e8000812184a */
[----:B-1----:R-:W4:Y:S04]  /*2b480*/  LDL.LU R10, [R1+0x75c] ;  /* 0x00075c00010a7983 */ /* 0x002f280000300800 */
[----:B------:R1:W-:Y:S04]  /*2b490*/  STL [R1+0x6b8], R16 ;  /* 0x0006b81001007387 */ /* 0x0003e80000100800 */
[----:B------:R-:W4:Y:S01]  /*2b4a0*/  LDL.LU R6, [R1+0x77c] ;  /* 0x00077c0001067983 */ /* 0x000f220000300800 */
[----:B---3--:R-:W-:Y:S01]  /*2b4b0*/  IMAD.MOV.U32 R5, RZ, RZ, R16 ;  /* 0x000000ffff057224 */ /* 0x008fe200078e0010 */
[----:B--2---:R-:W-:Y:S01]  /*2b4c0*/  IADD3 R8, P1, R8, UR9, RZ ;  /* 0x0000000908087c10 */ /* 0x004fe2000ff3e0ff */
[----:B------:R-:W-:Y:S01]  /*2b4d0*/  IMAD.MOV.U32 R4, RZ, RZ, R13 ;  /* 0x000000ffff047224 */ /* 0x000fe200078e000d */
[----:B-1----:R-:W2:Y:S01]  /*2b4e0*/  LDL.LU R16, [R1+0x758] ;  /* 0x0007580001107983 */ /* 0x002ea20000300800 */
[----:B------:R-:W-:-:S03]  /*2b4f0*/  IADD3 R15, P2, R15, UR9, RZ ;  /* 0x000000090f0f7c10 */ /* 0x000fc6000ff5e0ff */
[----:B------:R-:W3:Y:S04]  /*2b500*/  LDL.LU R13, [R1+0x778] ;  /* 0x00077800010d7983 */ /* 0x000ee80000300800 */
        /* <DEDUP_REMOVED lines=9> */
[----:B-1----:R-:W3:Y:S04]  /*2b5a0*/  LDL.LU R14, [R1+0x79c] ;  /* 0x00079c00010e7983 */ /* 0x002ee80000300800 */
[----:B------:R1:W-:Y:S04]  /*2b5b0*/  STL [R1+0x6f8], R17 ;  /* 0x0006f81101007387 */ /* 0x0003e80000100800 */
[----:B------:R-:W3:Y:S01]  /*2b5c0*/  LDL.LU R8, [R1+0x7bc] ;  /* 0x0007bc0001087983 */ /* 0x000ee20000300800 */
[----:B------:R-:W-:-:S03]  /*2b5d0*/  IMAD.MOV.U32 R5, RZ, RZ, R17 ;  /* 0x000000ffff057224 */ /* 0x000fc600078e0011 */
[----:B-1----:R-:W3:Y:S01]  /*2b5e0*/  LDL.LU R17, [R1+0x798] ;  /* 0x0007980001117983 */ /* 0x002ee20000300800 */
[----:B------:R-:W-:-:S03]  /*2b5f0*/  IMAD.MOV.U32 R4, RZ, RZ, R15 ;  /* 0x000000ffff047224 */ /* 0x000fc600078e000f */
[----:B------:R-:W3:Y:S01]  /*2b600*/  LDL.LU R15, [R1+0x7b8] ;  /* 0x0007b800010f7983 */ /* 0x000ee20000300800 */
[----:B------:R-:W-:Y:S02]  /*2b610*/  IADD3 R12, P1, R12, UR9, RZ ;  /* 0x000000090c0c7c10 */ /* 0x000fe4000ff3e0ff */
[----:B------:R-:W-:Y:S01]  /*2b620*/  IADD3 R9, P2, R9, UR9, RZ ;  /* 0x0000000909097c10 */ /* 0x000fe2000ff5e0ff */
[----:B------:R1:W-:Y:S04]  /*2b630*/  LDGSTS.E [R7+0x7a00], [R4.64], P0 ;  /* 0x07a0000004077fae */ /* 0x0003e8000812184a */
[----:B------:R1:W-:Y:S02]  /*2b640*/  STL [R1+0x71c], R12 ;  /* 0x00071c0c01007387 */ /* 0x0003e40000100800 */
[----:B-1----:R-:W-:Y:S01]  /*2b650*/  IMAD.MOV.U32 R4, RZ, RZ, R12 ;  /* 0x000000ffff047224 */ /* 0x002fe200078e000c */
[----:B------:R-:W-:-:S05]  /*2b660*/  IADD3.X R18, R18, UR7, RZ, P1, !PT ;  /* 0x0000000712127c10 */ /* 0x000fca0008ffe4ff */
[----:B------:R1:W-:Y:S01]  /*2b670*/  STL [R1+0x718], R18 ;  /* 0x0007181201007387 */ /* 0x0003e20000100800 */
[----:B------:R-:W-:-:S03]  /*2b680*/  IADD3.X R11, R11, UR7, RZ, P2, !PT ;  /* 0x000000070b0b7c10 */ /* 0x000fc600097fe4ff */
        /* <DEDUP_REMOVED lines=10> */
[----:B------:R-:W3:Y:S04]  /*2b730*/  LDL.LU R9, [R1+0x81c] ;  /* 0x00081c0001097983 */ /* 0x000ee80000300800 */
[----:B------:R-:W3:Y:S04]  /*2b740*/  LDL.LU R11, [R1+0x8cc] ;  /* 0x0008cc00010b7983 */ /* 0x000ee80000300800 */
[----:B------:R1:W-:Y:S01]  /*2b750*/  LDGSTS.E [R7+0x8a00], [R4.64], P0 ;  /* 0x08a0000004077fae */ /* 0x0003e2000812184a */
[----:B----4-:R-:W-:-:S05]  /*2b760*/  IADD3 R10, P1, R10, UR9, RZ ;  /* 0x000000090a0a7c10 */ /* 0x010fca000ff3e0ff */
[----:B------:R4:W-:Y:S01]  /*2b770*/  STL [R1+0x75c], R10 ;  /* 0x00075c0a01007387 */ /* 0x0009e20000100800 */
[----:B------:R-:W-:Y:S02]  /*2b780*/  IADD3 R6, P2, R6, UR9, RZ ;  /* 0x0000000906067c10 */ /* 0x000fe4000ff5e0ff */
[----:B--2---:R-:W-:Y:S01]  /*2b790*/  IADD3.X R16, R16, UR7, RZ, P1, !PT ;  /* 0x0000000710107c10 */ /* 0x004fe20008ffe4ff */
[----:B-1----:R-:W-:Y:S01]  /*2b7a0*/  IMAD.MOV.U32 R4, RZ, RZ, R10 ;  /* 0x000000ffff047224 */ /* 0x002fe200078e000a */
[----:B---3--:R-:W-:-:S03]  /*2b7b0*/  IADD3.X R13, R13, UR7, RZ, P2, !PT ;  /* 0x000000070d0d7c10 */ /* 0x008fc600097fe4ff */
[----:B------:R1:W-:Y:S04]  /*2b7c0*/  STL [R1+0x758], R16 ;  /* 0x0007581001007387 */ /* 0x0003e80000100800 */
[----:B------:R2:W-:Y:S01]  /*2b7d0*/  STL [R1+0x77c], R6 ;  /* 0x00077c0601007387 */ /* 0x0005e20000100800 */
[----:B------:R-:W-:-:S03]  /*2b7e0*/  IMAD.MOV.U32 R5, RZ, RZ, R16 ;  /* 0x000000ffff057224 */ /* 0x000fc600078e0010 */
[----:B----4-:R-:W3:Y:S04]  /*2b7f0*/  LDL.LU R10, [R1+0x818] ;  /* 0x00081800010a7983 */ /* 0x010ee80000300800 */
[----:B------:R4:W-:Y:S04]  /*2b800*/  STL [R1+0x778], R13 ;  /* 0x0007780d01007387 */ /* 0x0009e80000100800 */
[----:B-1----:R-:W3:Y:S04]  /*2b810*/  LDL.LU R16, [R1+0x8c8] ;  /* 0x0008c80001107983 */ /* 0x002ee80000300800 */
[----:B------:R1:W-:Y:S02]  /*2b820*/  LDGSTS.E [R7+0x9200], [R4.64], P0 ;  /* 0x0920000004077fae */ /* 0x0003e4000812184a */
[----:B-1----:R-:W-:-:S02]  /*2b830*/  IMAD.MOV.U32 R4, RZ, RZ, R6 ;  /* 0x000000ffff047224 */ /* 0x002fc400078e0006 */
[----:B------:R-:W-:Y:S01]  /*2b840*/  IMAD.MOV.U32 R5, RZ, RZ, R13 ;  /* 0x000000ffff057224 */ /* 0x000fe200078e000d */
[----:B--2---:R-:W2:Y:S04]  /*2b850*/  LDL.LU R6, [R1+0x8ec] ;  /* 0x0008ec0001067983 */ /* 0x004ea80000300800 */
[----:B----4-:R-:W2:Y:S04]  /*2b860*/  LDL.LU R13, [R1+0x90c] ;  /* 0x00090c00010d7983 */ /* 0x010ea80000300800 */
[----:B------:R1:W-:Y:S01]  /*2b870*/  LDGSTS.E [R7+0x9a00], [R4.64], P0 ;  /* 0x09a0000004077fae */ /* 0x0003e2000812184a */
[----:B------:R-:W-:-:S05]  /*2b880*/  IADD3 R14, P1, R14, UR9, RZ ;  /* 0x000000090e0e7c10 */ /* 0x000fca000ff3e0ff */
[----:B------:R1:W-:Y:S01]  /*2b890*/  STL [R1+0x79c], R14 ;  /* 0x00079c0e01007387 */ /* 0x0003e20000100800 */
[----:B------:R-:W-:Y:S02]  /*2b8a0*/  IADD3 R8, P2, R8, UR9, RZ ;  /* 0x0000000908087c10 */ /* 0x000fe4000ff5e0ff */
[----:B------:R-:W-:Y:S02]  /*2b8b0*/  IADD3.X R17, R17, UR7, RZ, P1, !PT ;  /* 0x0000000711117c10 */ /* 0x000fe40008ffe4ff */
[----:B-1----:R-:W-:Y:S02]  /*2b8c0*/  MOV R4, R14 ;  /* 0x0000000e00047202 */ /* 0x002fe40000000f00 */
[----:B------:R-:W-:Y:S01]  /*2b8d0*/  IADD3.X R15, R15, UR7, RZ, P2, !PT ;  /* 0x000000070f0f7c10 */ /* 0x000fe200097fe4ff */
        /* <DEDUP_REMOVED lines=32> */
[----:B---3--:R-:W-:-:S05]  /*2bae0*/  IADD3.X R10, R10, UR7, RZ, P1, !PT ;  /* 0x000000070a0a7c10 */ /* 0x008fca0008ffe4ff */
        /* <DEDUP_REMOVED lines=26> */
[----:B------:R-:W-:-:S03]  /*2bc90*/  MOV R5, R17 ;  /* 0x0000001100057202 */ /* 0x000fc60000000f00 */
        /* <DEDUP_REMOVED lines=45> */
[----:B------:R-:W-:Y:S01]  /*2bf70*/  IADD3.X R17, R17, UR7, RZ, P1, !PT ;  /* 0x0000000711117c10 */ /* 0x000fe20008ffe4ff */
        /* <DEDUP_REMOVED lines=17> */
[----:B------:R-:W-:Y:S02]  /*2c090*/  IADD3.X R18, R18, UR7, RZ, P1, !PT ;  /* 0x0000000712127c10 */ /* 0x000fe40008ffe4ff */
[----:B------:R-:W-:-:S03]  /*2c0a0*/  IADD3.X R20, R20, UR7, RZ, P2, !PT ;  /* 0x0000000714147c10 */ /* 0x000fc600097fe4ff */
[----:B------:R1:W-:Y:S02]  /*2c0b0*/  STL [R1+0xb38], R18 ;  /* 0x000b381201007387 */ /* 0x0003e40000100800 */
[----:B-1----:R-:W-:Y:S02]  /*2c0c0*/  IMAD.MOV.U32 R5, RZ, RZ, R18 ;  /* 0x000000ffff057224 */ /* 0x002fe400078e0012 */
[----:B------:R-:W-:Y:S01]  /*2c0d0*/  STL [R1+0xc2c], R19 ;  /* 0x000c2c1301007387 */ /* 0x000fe20000100800 */
[----:B------:R-:W-:-:S03]  /*2c0e0*/  IMAD.MOV.U32 R4, RZ, RZ, R15 ;  /* 0x000000ffff047224 */ /* 0x000fc600078e000f */
[----:B------:R-:W2:Y:S04]  /*2c0f0*/  LDL.LU R18, [R1+0xc0c] ;  /* 0x000c0c0001127983 */ /* 0x000ea80000300800 */
[----:B------:R-:W-:Y:S04]  /*2c100*/  STL [R1+0xc28], R20 ;  /* 0x000c281401007387 */ /* 0x000fe80000100800 */
[----:B------:R-:W2:Y:S01]  /*2c110*/  LDL.LU R15, [R1+0xc14] ;  /* 0x000c1400010f7983 */ /* 0x000ea20000300800 */
[----:B------:R-:W-:-:S03]  /*2c120*/  IADD3 R8, P1, R8, UR9, RZ ;  /* 0x0000000908087c10 */ /* 0x000fc6000ff3e0ff */
[----:B------:R1:W-:Y:S01]  /*2c130*/  LDGSTS.E [R7+0x11200], [R4.64], P0 ;  /* 0x1120000004077fae */ /* 0x0003e2000812184a */
[----:B------:R-:W-:-:S03]  /*2c140*/  IADD3 R12, P2, R12, UR9, RZ ;  /* 0x000000090c0c7c10 */ /* 0x000fc6000ff5e0ff */
[----:B------:R-:W-:Y:S01]  /*2c150*/  STL [R1+0xb4c], R8 ;  /* 0x000b4c0801007387 */ /* 0x000fe20000100800 */
[----:B-1----:R-:W-:Y:S01]  /*2c160*/  MOV R4, R19 ;  /* 0x0000001300047202 */ /* 0x002fe20000000f00 */
[----:B------:R-:W-:-:S05]  /*2c170*/  IMAD.MOV.U32 R5, RZ, RZ, R20 ;  /* 0x000000ffff057224 */ /* 0x000fca00078e0014 */
        /* <DEDUP_REMOVED lines=62> */
[----:B------:R-:W-:-:S03]  /*2c560*/  MOV R5, R16 ;  /* 0x0000001000057202 */ /* 0x000fc60000000f00 */
        /* <DEDUP_REMOVED lines=43> */
[----:B-1----:R-:W-:Y:S02]  /*2c820*/  IMAD.MOV.U32 R4, RZ, RZ, R19 ;  /* 0x000000ffff047224 */ /* 0x002fe400078e0013 */
        /* <DEDUP_REMOVED lines=20> */
[----:B-1----:R-:W-:Y:S02]  /*2c970*/  MOV R4, R8 ;  /* 0x0000000800047202 */ /* 0x002fe40000000f00 */
        /* <DEDUP_REMOVED lines=21> */
[----:B------:R1:W-:Y:S04]  /*2cad0*/  STL [R1+0xb94], R9 ;  /* 0x000b940901007387 */ /* 0x0003e80000100800 */
[----:B------:R-:W3:Y:S04]  /*2cae0*/  LDL.LU R19, [R1+0xbd4] ;  /* 0x000bd40001137983 */ /* 0x000ee80000300800 */
[----:B------:R1:W-:Y:S04]  /*2caf0*/  STL [R1+0xb90], R13 ;  /* 0x000b900d01007387 */ /* 0x0003e80000100800 */
[----:B------:R-:W3:Y:S04]  /*2cb00*/  LDL.LU R11, [R1+0xbc0] ;  /* 0x000bc000010b7983 */ /* 0x000ee80000300800 */
[----:B------:R-:W3:Y:S01]  /*2cb10*/  LDL.LU R20, [R1+0xbd0] ;  /* 0x000bd00001147983 */ /* 0x000ee20000300800 */
[----:B------:R-:W-:-:S03]  /*2cb20*/  IMAD.MOV.U32 R5, RZ, RZ, R18 ;  /* 0x000000ffff057224 */ /* 0x000fc600078e0012 */
[----:B-1----:R-:W3:Y:S04]  /*2cb30*/  LDL.LU R18, [R1+0xba4] ;  /* 0x000ba40001127983 */ /* 0x002ee80000300800 */
[----:B------:R1:W-:Y:S02]  /*2cb40*/  LDGSTS.E [R7+0x1a200], [R4.64], P0 ;  /* 0x1a20000004077fae */ /* 0x0003e4000812184a */
[----:B-1----:R-:W-:Y:S02]  /*2cb50*/  IMAD.MOV.U32 R4, RZ, RZ, R9 ;  /* 0x000000ffff047224 */ /* 0x002fe400078e0009 */
        /* <DEDUP_REMOVED lines=20> */
[----:B----4-:R-:W3:Y:S04]  /*2cca0*/  LDL.LU R15, [R1+0xbbc] ;  /* 0x000bbc00010f7983 */ /* 0x010ee80000300800 */
        /* <DEDUP_REMOVED lines=8> */
[----:B------:R1:W-:Y:S04]  /*2cd30*/  STL [R1+0xbcc], R8 ;  /* 0x000bcc0801007387 */ /* 0x0003e80000100800 */
[----:B------:R-:W3:Y:S01]  /*2cd40*/  LDL.LU R14, [R1+0xbb0] ;  /* 0x000bb000010e7983 */ /* 0x000ee20000300800 */
[----:B------:R-:W-:-:S03]  /*2cd50*/  IMAD.MOV.U32 R5, RZ, RZ, R17 ;  /* 0x000000ffff057224 */ /* 0x000fc600078e0011 */
[----:B------:R1:W-:Y:S04]  /*2cd60*/  STL [R1+0xba0], R12 ;  /* 0x000ba00c01007387 */ /* 0x0003e80000100800 */
[----:B-1----:R-:W3:Y:S04]  /*2cd70*/  LDL.LU R17, [R1+0xbb8] ;  /* 0x000bb80001117983 */ /* 0x002ee80000300800 */
[----:B------:R1:W-:Y:S02]  /*2cd80*/  LDGSTS.E [R7+0x1c200], [R4.64], P0 ;  /* 0x1c20000004077fae */ /* 0x0003e4000812184a */
[----:B-1----:R-:W-:Y:S01]  /*2cd90*/  IMAD.MOV.U32 R4, RZ, RZ, R8 ;  /* 0x000000ffff047224 */ /* 0x002fe200078e0008 */
[----:B------:R-:W-:Y:S01]  /*2cda0*/  MOV R5, R12 ;  /* 0x0000000c00057202 */ /* 0x000fe20000000f00 */
[----:B------:R-:W3:Y:S04]  /*2cdb0*/  LDL.LU R8, [R1+0x524] ;  /* 0x0005240001087983 */ /* 0x000ee80000300800 */
[----:B------:R1:W-:Y:S04]  /*2cdc0*/  LDGSTS.E [R7+0x1ca00], [R4.64], P0 ;  /* 0x1ca0000004077fae */ /* 0x0003e8000812184a */
[----:B------:R-:W3:Y:S01]  /*2cdd0*/  LDL.LU R12, [R1+0x544] ;  /* 0x00054400010c7983 */ /* 0x000ee20000300800 */
[----:B------:R-:W-:-:S05]  /*2cde0*/  IADD3 R19, P1, R19, UR9, RZ ;  /* 0x0000000913137c10 */ /* 0x000fca000ff3e0ff */
        /* <DEDUP_REMOVED lines=10> */
[----:B------:R-:W-:Y:S01]  /*2ce90*/  IADD3 R9, P1, R9, UR9, RZ ;  /* 0x0000000909097c10 */ /* 0x000fe2000ff3e0ff */
[----:B-1----:R-:W-:-:S02]  /*2cea0*/  IMAD.MOV.U32 R4, RZ, RZ, R11 ;  /* 0x000000ffff047224 */ /* 0x002fc400078e000b */
[----:B------:R-:W3:Y:S01]  /*2ceb0*/  LDL.LU R11, [R1+0x520] ;  /* 0x00052000010b7983 */ /* 0x000ee20000300800 */
[----:B------:R-:W-:Y:S01]  /*2cec0*/  IMAD.MOV.U32 R5, RZ, RZ, R18 ;  /* 0x000000ffff057224 */ /* 0x000fe200078e0012 */
[----:B------:R-:W-:Y:S02]  /*2ced0*/  IADD3 R13, P2, R13, UR9, RZ ;  /* 0x000000090d0d7c10 */ /* 0x000fe4000ff5e0ff */
[----:B------:R-:W3:Y:S04]  /*2cee0*/  LDL.LU R18, [R1+0x540] ;  /* 0x0005400001127983 */ /* 0x000ee80000300800 */
[----:B------:R1:W-:Y:S04]  /*2cef0*/  LDGSTS.E [R7+0x1da00], [R4.64], P0 ;  /* 0x1da0000004077fae */ /* 0x0003e8000812184a */
[----:B------:R3:W-:Y:S01]  /*2cf00*/  STL [R1+0xbc8], R9 ;  /* 0x000bc80901007387 */ /* 0x0007e20000100800 */
[----:B-1----:R-:W-:Y:S01]  /*2cf10*/  IMAD.MOV.U32 R4, RZ, RZ, R9 ;  /* 0x000000ffff047224 */ /* 0x002fe200078e0009 */
[----:B---3--:R-:W-:-:S05]  /*2cf20*/  IADD3.X R10, R10, UR7, RZ, P1, !PT ;  /* 0x000000070a0a7c10 */ /* 0x008fca0008ffe4ff */
[----:B------:R-:W-:Y:S01]  /*2cf30*/  IMAD.MOV.U32 R5, RZ, RZ, R10 ;  /* 0x000000ffff057224 */ /* 0x000fe200078e000a */
[----:B------:R1:W-:Y:S01]  /*2cf40*/  STL [R1+0xbc4], R10 ;  /* 0x000bc40a01007387 */ /* 0x0003e20000100800 */
[----:B------:R-:W-:-:S03]  /*2cf50*/  IADD3.X R16, R16, UR7, RZ, P2, !PT ;  /* 0x0000000710107c10 */ /* 0x000fc600097fe4ff */
[----:B------:R3:W-:Y:S04]  /*2cf60*/  STL [R1+0xbac], R13 ;  /* 0x000bac0d01007387 */ /* 0x0007e80000100800 */
[----:B------:R-:W4:Y:S04]  /*2cf70*/  LDL.LU R9, [R1+0x564] ;  /* 0x0005640001097983 */ /* 0x000f280000300800 */
[----:B------:R3:W-:Y:S04]  /*2cf80*/  STL [R1+0xba8], R16 ;  /* 0x000ba81001007387 */ /* 0x0007e80000100800 */
[----:B------:R3:W-:Y:S04]  /*2cf90*/  LDGSTS.E [R7+0x1e200], [R4.64], P0 ;  /* 0x1e20000004077fae */ /* 0x0007e8000812184a */
[----:B-1----:R-:W4:Y:S01]  /*2cfa0*/  LDL.LU R10, [R1+0x584] ;  /* 0x00058400010a7983 */ /* 0x002f220000300800 */
[----:B--2---:R-:W-:Y:S01]  /*2cfb0*/  IADD3 R6, P1, R6, UR9, RZ ;  /* 0x0000000906067c10 */ /* 0x004fe2000ff3e0ff */
[----:B---3--:R-:W-:-:S02]  /*2cfc0*/  IMAD.MOV.U32 R4, RZ, RZ, R13 ;  /* 0x000000ffff047224 */ /* 0x008fc400078e000d */
[----:B------:R-:W2:Y:S01]  /*2cfd0*/  LDL.LU R13, [R1+0x560] ;  /* 0x00056000010d7983 */ /* 0x000ea20000300800 */
[----:B------:R-:W-:Y:S01]  /*2cfe0*/  IMAD.MOV.U32 R5, RZ, RZ, R16 ;  /* 0x000000ffff057224 */ /* 0x000fe200078e0010 */
[----:B------:R-:W-:Y:S02]  /*2cff0*/  IADD3 R15, P2, R15, UR9, RZ ;  /* 0x000000090f0f7c10 */ /* 0x000fe4000ff5e0ff */
        /* <DEDUP_REMOVED lines=13> */
[----:B------:R-:W-:-:S02]  /*2d0d0*/  IMAD.MOV.U32 R5, RZ, RZ, R17 ;  /* 0x000000ffff057224 */ /* 0x000fc400078e0011 */
[----:B------:R-:W-:Y:S01]  /*2d0e0*/  IMAD.MOV.U32 R4, RZ, RZ, R15 ;  /* 0x000000ffff047224 */ /* 0x000fe200078e000f */
[----:B-1----:R-:W3:Y:S04]  /*2d0f0*/  LDL.LU R17, [R1+0x5a0] ;  /* 0x0005a00001117983 */ /* 0x002ee80000300800 */
[----:B------:R-:W3:Y:S01]  /*2d100*/  LDL.LU R15, [R1+0x5c0] ;  /* 0x0005c000010f7983 */ /* 0x000ee20000300800 */
[----:B------:R-:W-:Y:S02]  /*2d110*/  IADD3 R8, P1, R8, UR9, RZ ;  /* 0x0000000908087c10 */ /* 0x000fe4000ff3e0ff */
[----:B------:R-:W-:Y:S01]  /*2d120*/  IADD3 R12, P2, R12, UR9, RZ ;  /* 0x000000090c0c7c10 */ /* 0x000fe2000ff5e0ff */
[----:B------:R1:W-:Y:S04]  /*2d130*/  LDGSTS.E [R7+0x1fa00], [R4.64], P0 ;  /* 0x1fa0000004077fae */ /* 0x0003e8000812184a */
[----:B------:R-:W-:Y:S04]  /*2d140*/  STL [R1+0x524], R8 ;  /* 0x0005240801007387 */ /* 0x000fe80000100800 */
[----:B------:R-:W-:Y:S01]  /*2d150*/  STL [R1+0x544], R12 ;  /* 0x0005440c01007387 */ /* 0x000fe20000100800 */
[----:B-1----:R-:W-:Y:S01]  /*2d160*/  LOP3.LUT R7, R0, 0x40, RZ, 0x3c, !PT ;  /* 0x0000004000077812 */ /* 0x002fe200078e3cff */
[----:B------:R-:W-:Y:S01]  /*2d170*/  IMAD.MOV.U32 R4, RZ, RZ, R8 ;  /* 0x000000ffff047224 */ /* 0x000fe200078e0008 */
[----:B------:R-:W-:-:S02]  /*2d180*/  IADD3.X R11, R11, UR7, RZ, P1, !PT ;  /* 0x000000070b0b7c10 */ /* 0x000fc40008ffe4ff */
[----:B------:R-:W-:-:S03]  /*2d190*/  IADD3.X R18, R18, UR7, RZ, P2, !PT ;  /* 0x0000000712127c10 */ /* 0x000fc600097fe4ff */
[----:B------:R-:W-:Y:S01]  /*2d1a0*/  IMAD.MOV.U32 R5, RZ, RZ, R11 ;  /* 0x000000ffff057224 */ /* 0x000fe200078e000b */
[----:B------:R1:W-:Y:S04]  /*2d1b0*/  STL [R1+0x520], R11 ;  /* 0x0005200b01007387 */ /* 0x0003e80000100800 */
[----:B------:R1:W-:Y:S04]  /*2d1c0*/  LDGSTS.E [R7+0x400], [R4.64], P0 ;  /* 0x0040000004077fae */ /* 0x0003e8000812184a */
[----:B-1----:R-:W3:Y:S04]  /*2d1d0*/  LDL.LU R11, [R1+0x5e4] ;  /* 0x0005e400010b7983 */ /* 0x002ee80000300800 */
[----:B------:R1:W-:Y:S01]  /*2d1e0*/  STL [R1+0x540], R18 ;  /* 0x0005401201007387 */ /* 0x0003e20000100800 */
[----:B------:R-:W-:-:S03]  /*2d1f0*/  IMAD.MOV.U32 R5, RZ, RZ, R18 ;  /* 0x000000ffff057224 */ /* 0x000fc600078e0012 */
[----:B------:R-:W3:Y:S01]  /*2d200*/  LDL.LU R8, [R1+0x604] ;  /* 0x0006040001087983 */ /* 0x000ee20000300800 */
[----:B------:R-:W-:-:S03]  /*2d210*/  MOV R4, R12 ;  /* 0x0000000c00047202 */ /* 0x000fc60000000f00 */
[----:B-1----:R-:W3:Y:S04]  /*2d220*/  LDL.LU R18, [R1+0x5e0] ;  /* 0x0005e00001127983 */ /* 0x002ee80000300800 */
[----:B------:R-:W3:Y:S04]  /*2d230*/  LDL.LU R12, [R1+0x600] ;  /* 0x00060000010c7983 */ /* 0x000ee80000300800 */
[----:B------:R1:W-:Y:S01]  /*2d240*/  LDGSTS.E [R7+0xc00], [R4.64], P0 ;  /* 0x00c0000004077fae */ /* 0x0003e2000812184a */
[----:B----4-:R-:W-:-:S05]  /*2d250*/  IADD3 R9, P1, R9, UR9, RZ ;  /* 0x0000000909097c10 */ /* 0x010fca000ff3e0ff */
[----:B------:R-:W-:Y:S01]  /*2d260*/  STL [R1+0x564], R9 ;  /* 0x0005640901007387 */ /* 0x000fe20000100800 */
[----:B-1----:R-:W-:Y:S01]  /*2d270*/  IMAD.MOV.U32 R4, RZ, RZ, R9 ;  /* 0x000000ffff047224 */ /* 0x002fe200078e0009 */
[----:B------:R-:W-:Y:S02]  /*2d280*/  IADD3 R10, P2, R10, UR9, RZ ;  /* 0x000000090a0a7c10 */ /* 0x000fe4000ff5e0ff */
[----:B--2---:R-:W-:Y:S02]  /*2d290*/  IADD3.X R13, R13, UR7, RZ, P1, !PT ;  /* 0x000000070d0d7c10 */ /* 0x004fe40008ffe4ff */
[----:B---3--:R-:W-:-:S03]  /*2d2a0*/  IADD3.X R16, R16, UR7, RZ, P2, !PT ;  /* 0x0000000710107c10 */ /* 0x008fc600097fe4ff */
[----:B------:R-:W-:Y:S01]  /*2d2b0*/  IMAD.MOV.U32 R5, RZ, RZ, R13 ;  /* 0x000000ffff057224 */ /* 0x000fe200078e000d */
[----:B------:R1:W-:Y:S04]  /*2d2c0*/  STL [R1+0x560], R13 ;  /* 0x0005600d01007387 */ /* 0x0003e80000100800 */
[----:B------:R-:W-:Y:S04]  /*2d2d0*/  STL [R1+0x584], R10 ;  /* 0x0005840a01007387 */ /* 0x000fe80000100800 */
[----:B------:R2:W-:Y:S04]  /*2d2e0*/  LDGSTS.E [R7+0x1400], [R4.64], P0 ;  /* 0x0140000004077fae */ /* 0x0005e8000812184a */
[----:B-1----:R-:W3:Y:S04]  /*2d2f0*/  LDL.LU R13, [R1+0x624] ;  /* 0x00062400010d7983 */ /* 0x002ee80000300800 */
[----:B------:R1:W-:Y:S04]  /*2d300*/  STL [R1+0x580], R16 ;  /* 0x0005801001007387 */ /* 0x0003e80000100800 */
[----:B------:R-:W4:Y:S01]  /*2d310*/  LDL.LU R9, [R1+0x644] ;  /* 0x0006440001097983 */ /* 0x000f220000300800 */
[----:B--2---:R-:W-:-:S03]  /*2d320*/  IMAD.MOV.U32 R5, RZ, RZ, R16 ;  /* 0x000000ffff057224 */ /* 0x004fc600078e0010 */
[----:B-1----:R-:W2:Y:S01]  /*2d330*/  LDL.LU R16, [R1+0x620] ;  /* 0x0006200001107983 */ /* 0x002ea20000300800 */
[----:B------:R-:W-:-:S03]  /*2d340*/  IMAD.MOV.U32 R4, RZ, RZ, R10 ;  /* 0x000000ffff047224 */ /* 0x000fc600078e000a */
[----:B------:R-:W2:Y:S04]  /*2d350*/  LDL.LU R10, [R1+0x640] ;  /* 0x00064000010a7983 */ /* 0x000ea80000300800 */
[----:B------:R1:W-:Y:S01]  /*2d360*/  LDGSTS.E [R7+0x1c00], [R4.64], P0 ;  /* 0x01c0000004077fae */ /* 0x0003e2000812184a */
[----:B------:R-:W-:Y:S02]  /*2d370*/  IADD3 R14, P1, R14, UR9, RZ ;  /* 0x000000090e0e7c10 */ /* 0x000fe4000ff3e0ff */
[----:B------:R-:W-:-:S03]  /*2d380*/  IADD3 R6, P2, R6, UR9, RZ ;  /* 0x0000000906067c10 */ /* 0x000fc6000ff5e0ff */
[----:B------:R1:W-:Y:S01]  /*2d390*/  STL [R1+0x5a4], R14 ;  /* 0x0005a40e01007387 */ /* 0x0003e20000100800 */
[----:B------:R-:W-:Y:S01]  /*2d3a0*/  IADD3.X R17, R17, UR7, RZ, P1, !PT ;  /* 0x0000000711117c10 */ /* 0x000fe20008ffe4ff */
[----:B-1----:R-:W-:Y:S01]  /*2d3b0*/  IMAD.MOV.U32 R4, RZ, RZ, R14 ;  /* 0x000000ffff047224 */ /* 0x002fe200078e000e */
        /* <DEDUP_REMOVED lines=8> */
[----:B------:R-:W2:Y:S04]  /*2d440*/  LDL.LU R20, [R1+0x680] ;  /* 0x0006800001147983 */ /* 0x000ea80000300800 */
[----:B------:R1:W-:Y:S02]  /*2d450*/  LDGSTS.E [R7+0x2400], [R4.64], P0 ;  /* 0x0240000004077fae */ /* 0x0003e4000812184a */
[----:B-1----:R-:W-:-:S02]  /*2d460*/  IMAD.MOV.U32 R4, RZ, RZ, R6 ;  /* 0x000000ffff047224 */ /* 0x002fc400078e0006 */
[----:B------:R-:W-:Y:S01]  /*2d470*/  IMAD.MOV.U32 R5, RZ, RZ, R15 ;  /* 0x000000ffff057224 */ /* 0x000fe200078e000f */
[----:B------:R-:W2:Y:S04]  /*2d480*/  LDL.LU R6, [R1+0x6a4] ;  /* 0x0006a40001067983 */ /* 0x000ea80000300800 */
[----:B------:R-:W2:Y:S04]  /*2d490*/  LDL.LU R15, [R1+0x6c4] ;  /* 0x0006c400010f7983 */ /* 0x000ea80000300800 */
        /* <DEDUP_REMOVED lines=9> */
[----:B------:R-:W2:Y:S01]  /*2d530*/  LDL.LU R11, [R1+0x6a0] ;  /* 0x0006a000010b7983 */ /* 0x000ea20000300800 */
[----:B------:R-:W-:-:S03]  /*2d540*/  IMAD.MOV.U32 R5, RZ, RZ, R18 ;  /* 0x000000ffff057224 */ /* 0x000fc600078e0012 */
[----:B------:R1:W-:Y:S04]  /*2d550*/  STL [R1+0x600], R12 ;  /* 0x0006000c01007387 */ /* 0x0003e80000100800 */
[----:B-1----:R-:W2:Y:S04]  /*2d560*/  LDL.LU R18, [R1+0x6c0] ;  /* 0x0006c00001127983 */ /* 0x002ea80000300800 */
[----:B------:R1:W-:Y:S02]  /*2d570*/  LDGSTS.E [R7+0x3400], [R4.64], P0 ;  /* 0x0340000004077fae */ /* 0x0003e4000812184a */
[----:B-1----:R-:W-:-:S02]  /*2d580*/  IMAD.MOV.U32 R4, RZ, RZ, R8 ;  /* 0x000000ffff047224 */ /* 0x002fc400078e0008 */
[----:B------:R-:W-:Y:S01]  /*2d590*/  IMAD.MOV.U32 R5, RZ, RZ, R12 ;  /* 0x000000ffff057224 */ /* 0x000fe200078e000c */
[----:B------:R-:W2:Y:S04]  /*2d5a0*/  LDL.LU R8, [R1+0x6e4] ;  /* 0x0006e40001087983 */ /* 0x000ea80000300800 */
[----:B------:R-:W2:Y:S04]  /*2d5b0*/  LDL.LU R12, [R1+0x704] ;  /* 0x00070400010c7983 */ /* 0x000ea80000300800 */
[----:B------:R1:W-:Y:S01]  /*2d5c0*/  LDGSTS.E [R7+0x3c00], [R4.64], P0 ;  /* 0x03c0000004077fae */ /* 0x0003e2000812184a */
[----:B---3--:R-:W-:-:S05]  /*2d5d0*/  IADD3 R13, P1, R13, UR9, RZ ;  /* 0x000000090d0d7c10 */ /* 0x008fca000ff3e0ff */
[----:B------:R3:W-:Y:S01]  /*2d5e0*/  STL [R1+0x624], R13 ;  /* 0x0006240d01007387 */ /* 0x0007e20000100800 */
[----:B----4-:R-:W-:Y:S02]  /*2d5f0*/  IADD3 R9, P2, R9, UR9, RZ ;  /* 0x0000000909097c10 */ /* 0x010fe4000ff5e0ff */
[----:B--2---:R-:W-:Y:S01]  /*2d600*/  IADD3.X R16, R16, UR7, RZ, P1, !PT ;  /* 0x0000000710107c10 */ /* 0x004fe20008ffe4ff */
[----:B-1----:R-:W-:Y:S01]  /*2d610*/  IMAD.MOV.U32 R4, RZ, RZ, R13 ;  /* 0x000000ffff047224 */ /* 0x002fe200078e000d */
[----:B------:R-:W-:-:S03]  /*2d620*/  IADD3.X R10, R10, UR7, RZ, P2, !PT ;  /* 0x000000070a0a7c10 */ /* 0x000fc600097fe4ff */
[----:B------:R1:W-:Y:S01]  /*2d630*/  STL [R1+0x620], R16 ;  /* 0x0006201001007387 */ /* 0x0003e20000100800 */
[----:B------:R-:W-:-:S03]  /*2d640*/  MOV R5, R16 ;  /* 0x0000001000057202 */ /* 0x000fc60000000f00 */
        /* <DEDUP_REMOVED lines=8> */
[----:B----4-:R-:W2:Y:S01]  /*2d6d0*/  LDL.LU R10, [R1+0x744] ;  /* 0x00074400010a7983 */ /* 0x010ea20000300800 */
[----:B------:R-:W-:-:S03]  /*2d6e0*/  IADD3 R14, P1, R14, UR9, RZ ;  /* 0x000000090e0e7c10 */ /* 0x000fc6000ff3e0ff */
[----:B------:R1:W-:Y:S04]  /*2d6f0*/  LDGSTS.E [R7+0x4c00], [R4.64], P0 ;  /* 0x04c0000004077fae */ /* 0x0003e8000812184a */
        /* <DEDUP_REMOVED lines=19> */
[----:B------:R-:W-:-:S05]  /*2d830*/  IADD3.X R11, R11, UR7, RZ, P1, !PT ;  /* 0x000000070b0b7c10 */ /* 0x000fca0008ffe4ff */
[----:B------:R-:W-:Y:S01]  /*2d840*/  IMAD.MOV.U32 R5, RZ, RZ, R11 ;  /* 0x000000ffff057224 */ /* 0x000fe200078e000b */
[----:B------:R1:W-:Y:S01]  /*2d850*/  STL [R1+0x6a0], R11 ;  /* 0x0006a00b01007387 */ /* 0x0003e20000100800 */
[----:B------:R-:W-:-:S03]  /*2d860*/  IADD3.X R18, R18, UR7, RZ, P2, !PT ;  /* 0x0000000712127c10 */ /* 0x000fc600097fe4ff */
[----:B------:R-:W-:Y:S04]  /*2d870*/  STL [R1+0x6c4], R15 ;  /* 0x0006c40f01007387 */ /* 0x000fe80000100800 */
[----:B------:R1:W-:Y:S04]  /*2d880*/  LDGSTS.E [R7+0x6400], [R4.64], P0 ;  /* 0x0640000004077fae */ /* 0x0003e8000812184a */
[----:B-1----:R-:W2:Y:S04]  /*2d890*/  LDL.LU R11, [R1+0x764] ;  /* 0x00076400010b7983 */ /* 0x002ea80000300800 */
[----:B------:R1:W-:Y:S04]  /*2d8a0*/  STL [R1+0x6c0], R18 ;  /* 0x0006c01201007387 */ /* 0x0003e80000100800 */
[----:B------:R-:W2:Y:S01]  /*2d8b0*/  LDL.LU R6, [R1+0x784] ;  /* 0x0007840001067983 */ /* 0x000ea20000300800 */
[----:B------:R-:W-:Y:S01]  /*2d8c0*/  IMAD.MOV.U32 R5, RZ, RZ, R18 ;  /* 0x000000ffff057224 */ /* 0x000fe200078e0012 */
[----:B------:R-:W-:-:S02]  /*2d8d0*/  IADD3 R8, P1, R8, UR9, RZ ;  /* 0x0000000908087c10 */ /* 0x000fc4000ff3e0ff */
[----:B-1----:R-:W2:Y:S01]  /*2d8e0*/  LDL.LU R18, [R1+0x760] ;  /* 0x0007600001127983 */ /* 0x002ea20000300800 */
[----:B------:R-:W-:Y:S01]  /*2d8f0*/  IMAD.MOV.U32 R4, RZ, RZ, R15 ;  /* 0x000000ffff047224 */ /* 0x000fe200078e000f */
[----:B------:R-:W-:Y:S02]  /*2d900*/  IADD3 R12, P2, R12, UR9, RZ ;  /* 0x000000090c0c7c10 */ /* 0x000fe4000ff5e0ff */
[----:B------:R-:W2:Y:S04]  /*2d910*/  LDL.LU R15, [R1+0x780] ;  /* 0x00078000010f7983 */ /* 0x000ea80000300800 */
[----:B------:R1:W-:Y:S04]  /*2d920*/  LDGSTS.E [R7+0x6c00], [R4.64], P0 ;  /* 0x06c0000004077fae */ /* 0x0003e8000812184a */
[----:B------:R-:W-:Y:S01]  /*2d930*/  STL [R1+0x6e4], R8 ;  /* 0x0006e40801007387 */ /* 0x000fe20000100800 */
        /* <DEDUP_REMOVED lines=16> */
[----:B------:R1:W-:Y:S04]  /*2da40*/  STL [R1+0x724], R9 ;  /* 0x0007240901007387 */ /* 0x0003e80000100800 */
[----:B------:R1:W-:Y:S01]  /*2da50*/  LDGSTS.E [R7+0x7c00], [R4.64], P0 ;  /* 0x07c0000004077fae */ /* 0x0003e2000812184a */
[----:B------:R-:W-:Y:S02]  /*2da60*/  IADD3.X R17, R17, UR7, RZ, P1, !PT ;  /* 0x0000000711117c10 */ /* 0x000fe40008ffe4ff */
[----:B-1----:R-:W-:-:S03]  /*2da70*/  MOV R4, R9 ;  /* 0x0000000900047202 */ /* 0x002fc60000000f00 */
        /* <DEDUP_REMOVED lines=39> */
[----:B------:R1:W-:Y:S01]  /*2dcf0*/  STL [R1+0x7a0], R16 ;  /* 0x0007a01001007387 */ /* 0x0003e20000100800 */
[----:B------:R-:W-:-:S03]  /*2dd00*/  IMAD.MOV.U32 R5, RZ, RZ, R16 ;  /* 0x000000ffff057224 */ /* 0x000fc600078e0010 */
[----:B------:R-:W-:Y:S04]  /*2dd10*/  STL [R1+0x7c4], R8 ;  /* 0x0007c40801007387 */ /* 0x000fe80000100800 */
[----:B----4-:R-:W2:Y:S04]  /*2dd20*/  LDL.LU R13, [R1+0x8f0] ;  /* 0x0008f000010d7983 */ /* 0x010ea80000300800 */
[----:B------:R3:W-:Y:S04]  /*2dd30*/  STL [R1+0x7c0], R12 ;  /* 0x0007c00c01007387 */ /* 0x0007e80000100800 */
[----:B-1----:R-:W4:Y:S04]  /*2dd40*/  LDL.LU R16, [R1+0x910] ;  /* 0x0009100001107983 */ /* 0x002f280000300800 */
[----:B------:R1:W-:Y:S02]  /*2dd50*/  LDGSTS.E [R7+0xa400], [R4.64], P0 ;  /* 0x0a40000004077fae */ /* 0x0003e4000812184a */
[----:B-1----:R-:W-:Y:S01]  /*2dd60*/  IMAD.MOV.U32 R4, RZ, RZ, R8 ;  /* 0x000000ffff047224 */ /* 0x002fe200078e0008 */
[----:B------:R-:W-:Y:S01]  /*2dd70*/  IADD3 R9, P1, R9, UR9, RZ ;  /* 0x0000000909097c10 */ /* 0x000fe2000ff3e0ff */
[----:B------:R-:W-:-:S02]  /*2dd80*/  IMAD.MOV.U32 R5, RZ, RZ, R12 ;  /* 0x000000ffff057224 */ /* 0x000fc400078e000c */
[----:B---3--:R-:W2:Y:S04]  /*2dd90*/  LDL.LU R12, [R1+0x934] ;  /* 0x00093400010c7983 */ /* 0x008ea80000300800 */
[----:B------:R-:W2:Y:S01]  /*2dda0*/  LDL.LU R8, [R1+0x954] ;  /* 0x0009540001087983 */ /* 0x000ea20000300800 */
[----:B------:R-:W-:Y:S02]  /*2ddb0*/  IADD3 R19, P2, R19, UR9, RZ ;  /* 0x0000000913137c10 */ /* 0x000fe4000ff5e0ff */
[----:B------:R-:W-:Y:S01]  /*2ddc0*/  IADD3.X R17, R17, UR7, RZ, P1, !PT ;  /* 0x0000000711117c10 */ /* 0x000fe20008ffe4ff */
[----:B------:R-:W-:Y:S01]  /*2ddd0*/  STL [R1+0x7e4], R9 ;  /* 0x0007e40901007387 */ /* 0x000fe20000100800 */
[----:B------:R-:W-:-:S03]  /*2dde0*/  IADD3.X R20, R20, UR7, RZ, P2, !PT ;  /* 0x0000000714147c10 */ /* 0x000fc600097fe4ff */
[----:B------:R1:W-:Y:S04]  /*2ddf0*/  LDGSTS.E [R7+0xac00], [R4.64], P0 ;  /* 0x0ac0000004077fae */ /* 0x0003e8000812184a */
[----:B------:R1:W-:Y:S04]  /*2de00*/  STL [R1+0x7e0], R17 ;  /* 0x0007e01101007387 */ /* 0x0003e80000100800 */
[----:B------:R-:W-:Y:S01]  /*2de10*/  STL [R1+0x804], R19 ;  /* 0x0008041301007387 */ /* 0x000fe20000100800 */
[----:B-1----:R-:W-:-:S03]  /*2de20*/  IMAD.MOV.U32 R5, RZ, RZ, R17 ;  /* 0x000000ffff057224 */ /* 0x002fc600078e0011 */
[----:B------:R-:W2:Y:S01]  /*2de30*/  LDL.LU R17, [R1+0x930] ;  /* 0x0009300001117983 */ /* 0x000ea20000300800 */
[----:B------:R-:W-:-:S03]  /*2de40*/  IMAD.MOV.U32 R4, RZ, RZ, R9 ;  /* 0x000000ffff047224 */ /* 0x000fc600078e0009 */
[----:B------:R-:W-:Y:S04]  /*2de50*/  STL [R1+0x800], R20 ;  /* 0x0008001401007387 */ /* 0x000fe80000100800 */
[----:B------:R-:W2:Y:S01]  /*2de60*/  LDL.LU R9, [R1+0x950] ;  /* 0x0009500001097983 */ /* 0x000ea20000300800 */
[----:B------:R-:W-:-:S03]  /*2de70*/  IADD3 R10, P1, R10, UR9, RZ ;  /* 0x000000090a0a7c10 */ /* 0x000fc6000ff3e0ff */
[----:B------:R1:W-:Y:S01]  /*2de80*/  LDGSTS.E [R7+0xb400], [R4.64], P0 ;  /* 0x0b40000004077fae */ /* 0x0003e2000812184a */
[----:B------:R-:W-:-:S03]  /*2de90*/  IADD3 R14, P2, R14, UR9, RZ ;  /* 0x000000090e0e7c10 */ /* 0x000fc6000ff5e0ff */
[----:B------:R-:W-:Y:S01]  /*2dea0*/  STL [R1+0x824], R10 ;  /* 0x0008240a01007387 */ /* 0x000fe20000100800 */
[----:B-1----:R-:W-:Y:S01]  /*2deb0*/  IMAD.MOV.U32 R4, RZ, RZ, R19 ;  /* 0x000000ffff047224 */ /* 0x002fe200078e0013 */
[----:B------:R-:W-:-:S05]  /*2dec0*/  MOV R5, R20 ;  /* 0x0000001400057202 */ /* 0x000fca0000000f00 */
        /* <DEDUP_REMOVED lines=20> */
[----:B--2---:R-:W-:-:S05]  /*2e010*/  IADD3.X R13, R13, UR7, RZ, P1, !PT ;  /* 0x000000070d0d7c10 */ /* 0x004fca0008ffe4ff */
[----:B------:R-:W-:Y:S01]  /*2e020*/  IMAD.MOV.U32 R5, RZ, RZ, R13 ;  /* 0x000000ffff057224 */ /* 0x000fe200078e000d */
[----:B------:R1:W-:Y:S01]  /*2e030*/  STL [R1+0x8f0], R13 ;  /* 0x0008f00d01007387 */ /* 0x0003e20000100800 */
[----:B----4-:R-:W-:-:S03]  /*2e040*/  IADD3.X R16, R16, UR7, RZ, P2, !PT ;  /* 0x0000000710107c10 */ /* 0x010fc600097fe4ff */
[----:B------:R2:W-:Y:S04]  /*2e050*/  STL [R1+0x914], R15 ;  /* 0x0009140f01007387 */ /* 0x0005e80000100800 */
[----:B------:R4:W-:Y:S04]  /*2e060*/  LDGSTS.E [R7+0xd400], [R4.64], P0 ;  /* 0x0d40000004077fae */ /* 0x0009e8000812184a */
[----:B-1----:R-:W3:Y:S04]  /*2e070*/  LDL.LU R13, [R1+0xb14] ;  /* 0x000b1400010d7983 */ /* 0x002ee80000300800 */
[----:B------:R1:W-:Y:S04]  /*2e080*/  STL [R1+0x910], R16 ;  /* 0x0009101001007387 */ /* 0x0003e80000100800 */
[----:B------:R-:W3:Y:S01]  /*2e090*/  LDL.LU R6, [R1+0x9b0] ;  /* 0x0009b00001067983 */ /* 0x000ee20000300800 */
[----:B----4-:R-:W-:-:S03]  /*2e0a0*/  IMAD.MOV.U32 R4, RZ, RZ, R15 ;  /* 0x000000ffff047224 */ /* 0x010fc600078e000f */
[----:B--2---:R-:W2:Y:S01]  /*2e0b0*/  LDL.LU R15, [R1+0xb10] ;  /* 0x000b1000010f7983 */ /* 0x004ea20000300800 */
[----:B------:R-:W-:Y:S01]  /*2e0c0*/  IADD3 R12, P1, R12, UR9, RZ ;  /* 0x000000090c0c7c10 */ /* 0x000fe2000ff3e0ff */
[----:B------:R-:W-:Y:S02]  /*2e0d0*/  IMAD.MOV.U32 R5, RZ, RZ, R16 ;  /* 0x000000ffff057224 */ /* 0x000fe400078e0010 */
[----:B-1----:R-:W4:Y:S01]  /*2e0e0*/  LDL.LU R16, [R1+0x9ac] ;  /* 0x0009ac0001107983 */ /* 0x002f220000300800 */
[----:B------:R-:W-:-:S03]  /*2e0f0*/  IADD3 R8, P2, R8, UR9, RZ ;  /* 0x0000000908087c10 */ /* 0x000fc6000ff5e0ff */
[----:B------:R1:W-:Y:S04]  /*2e100*/  STL [R1+0x934], R12 ;  /* 0x0009340c01007387 */ /* 0x0003e80000100800 */
[----:B------:R1:W-:Y:S01]  /*2e110*/  LDGSTS.E [R7+0xdc00], [R4.64], P0 ;  /* 0x0dc0000004077fae */ /* 0x0003e2000812184a */
[----:B------:R-:W-:Y:S01]  /*2e120*/  IADD3.X R17, R17, UR7, RZ, P1, !PT ;  /* 0x0000000711117c10 */ /* 0x000fe20008ffe4ff */
[----:B-1----:R-:W-:-:S04]  /*2e130*/  IMAD.MOV.U32 R4, RZ, RZ, R12 ;  /* 0x000000ffff047224 */ /* 0x002fc800078e000c */
[----:B------:R1:W-:Y:S01]  /*2e140*/  STL [R1+0x930], R17 ;  /* 0x0009301101007387 */ /* 0x0003e20000100800 */
[----:B------:R-:W-:-:S03]  /*2e150*/  IADD3.X R9, R9, UR7, RZ, P2, !PT ;  /* 0x0000000709097c10 */ /* 0x000fc600097fe4ff */
        /* <DEDUP_REMOVED lines=21> */
[----:B------:R-:W4:Y:S01]  /*2e2b0*/  LDL.LU R11, [R1+0x9cc] ;  /* 0x0009cc00010b7983 */ /* 0x000f220000300800 */
[----:B------:R-:W-:-:S03]  /*2e2c0*/  IMAD.MOV.U32 R5, RZ, RZ, R18 ;  /* 0x000000ffff057224 */ /* 0x000fc600078e0012 */
[----:B------:R1:W-:Y:S04]  /*2e2d0*/  STL [R1+0x990], R14 ;  /* 0x0009900e01007387 */ /* 0x0003e80000100800 */
[----:B-1----:R-:W4:Y:S04]  /*2e2e0*/  LDL.LU R18, [R1+0x9dc] ;  /* 0x0009dc0001127983 */ /* 0x002f280000300800 */
        /* <DEDUP_REMOVED lines=8> */
[----:B------:R-:W-:Y:S02]  /*2e370*/  IADD3 R6, P2, R6, UR9, RZ ;  /* 0x0000000906067c10 */ /* 0x000fe4000ff5e0ff */
[----:B--2---:R-:W-:Y:S01]  /*2e380*/  IADD3.X R15, R15, UR7, RZ, P1, !PT ;  /* 0x000000070f0f7c10 */ /* 0x004fe20008ffe4ff */
[----:B-1----:R-:W-:Y:S01]  /*2e390*/  IMAD.MOV.U32 R4, RZ, RZ, R13 ;  /* 0x000000ffff047224 */ /* 0x002fe200078e000d */
[----:B----4-:R-:W-:-:S03]  /*2e3a0*/  IADD3.X R16, R16, UR7, RZ, P2, !PT ;  /* 0x0000000710107c10 */ /* 0x010fc600097fe4ff */
[----:B------:R1:W-:Y:S01]  /*2e3b0*/  STL [R1+0xb10], R15 ;  /* 0x000b100f01007387 */ /* 0x0003e20000100800 */
[----:B------:R-:W-:-:S03]  /*2e3c0*/  IMAD.MOV.U32 R5, RZ, RZ, R15 ;  /* 0x000000ffff057224 */ /* 0x000fc600078e000f */
[----:B------:R-:W-:Y:S04]  /*2e3d0*/  STL [R1+0x9b0], R6 ;  /* 0x0009b00601007387 */ /* 0x000fe80000100800 */
[----:B---3--:R-:W2:Y:S04]  /*2e3e0*/  LDL.LU R13, [R1+0xaf4] ;  /* 0x000af400010d7983 */ /* 0x008ea80000300800 */
        /* <DEDUP_REMOVED lines=46> */
[----:B--2---:R-:W-:-:S04]  /*2e6d0*/  IADD3.X R13, R13, UR7, RZ, P1, !PT ;  /* 0x000000070d0d7c10 */ /* 0x004fc80008ffe4ff */
[----:B------:R-:W-:Y:S01]  /*2e6e0*/  MOV R5, R13 ;  /* 0x0000000d00057202 */ /* 0x000fe20000000f00 */
        /* <DEDUP_REMOVED lines=54> */
[----:B-1----:R-:W-:-:S04]  /*2ea50*/  IMAD.MOV.U32 R4, RZ, RZ, R13 ;  /* 0x000000ffff047224 */ /* 0x002fc800078e000d */
[----:B------:R1:W-:Y:S01]  /*2ea60*/  STL [R1+0xa2c], R14 ;  /* 0x000a2c0e01007387 */ /* 0x0003e20000100800 */
[----:B----4-:R-:W-:Y:S01]  /*2ea70*/  IADD3.X R15, R15, UR7, RZ, P2, !PT ;  /* 0x000000070f0f7c10 */ /* 0x010fe200097fe4ff */
[----:B------:R-:W-:Y:S02]  /*2ea80*/  IMAD.MOV.U32 R5, RZ, RZ, R14 ;  /* 0x000000ffff057224 */ /* 0x000fe400078e000e */
[----:B------:R-:W-:Y:S04]  /*2ea90*/  STL [R1+0xa40], R10 ;  /* 0x000a400a01007387 */ /* 0x000fe80000100800 */
[----:B---3--:R-:W2:Y:S04]  /*2eaa0*/  LDL.LU R13, [R1+0xa6c] ;  /* 0x000a6c00010d7983 */ /* 0x008ea80000300800 */
[----:B------:R3:W-:Y:S04]  /*2eab0*/  STL [R1+0xa3c], R15 ;  /* 0x000a3c0f01007387 */ /* 0x0007e80000100800 */
[----:B-1----:R-:W4:Y:S04]  /*2eac0*/  LDL.LU R14, [R1+0xa74] ;  /* 0x000a7400010e7983 */ /* 0x002f280000300800 */
[----:B------:R1:W-:Y:S02]  /*2ead0*/  LDGSTS.E [R7+0x16400], [R4.64], P0 ;  /* 0x1640000004077fae */ /* 0x0003e4000812184a */
[----:B-1----:R-:W-:-:S02]  /*2eae0*/  IMAD.MOV.U32 R4, RZ, RZ, R10 ;  /* 0x000000ffff047224 */ /* 0x002fc400078e000a */
[----:B------:R-:W-:Y:S02]  /*2eaf0*/  IMAD.MOV.U32 R5, RZ, RZ, R15 ;  /* 0x000000ffff057224 */ /* 0x000fe400078e000f */
[----:B---3--:R-:W3:Y:S01]  /*2eb00*/  LDL.LU R15, [R1+0xa80] ;  /* 0x000a8000010f7983 */ /* 0x008ee20000300800 */
[----:B------:R-:W-:-:S03]  /*2eb10*/  IADD3 R16, P1, R16, UR9, RZ ;  /* 0x0000000910107c10 */ /* 0x000fc6000ff3e0ff */
[----:B------:R-:W3:Y:S04]  /*2eb20*/  LDL.LU R10, [R1+0xa88] ;  /* 0x000a8800010a7983 */ /* 0x000ee80000300800 */
[----:B------:R-:W-:Y:S01]  /*2eb30*/  STL [R1+0xa50], R16 ;  /* 0x000a501001007387 */ /* 0x000fe20000100800 */
[----:B------:R-:W-:-:S03]  /*2eb40*/  IADD3 R19, P2, R19, UR9, RZ ;  /* 0x0000000913137c10 */ /* 0x000fc6000ff5e0ff */
[----:B------:R1:W-:Y:S01]  /*2eb50*/  LDGSTS.E [R7+0x16c00], [R4.64], P0 ;  /* 0x16c0000004077fae */ /* 0x0003e2000812184a */
[----:B------:R-:W-:Y:S02]  /*2eb60*/  IADD3.X R17, R17, UR7, RZ, P1, !PT ;  /* 0x0000000711117c10 */ /* 0x000fe40008ffe4ff */
[----:B------:R-:W-:-:S03]  /*2eb70*/  IADD3.X R20, R20, UR7, RZ, P2, !PT ;  /* 0x0000000714147c10 */ /* 0x000fc600097fe4ff */
[----:B------:R1:W-:Y:S02]  /*2eb80*/  STL [R1+0xa4c], R17 ;  /* 0x000a4c1101007387 */ /* 0x0003e40000100800 */
[----:B-1----:R-:W-:Y:S02]  /*2eb90*/  IMAD.MOV.U32 R5, RZ, RZ, R17 ;  /* 0x000000ffff057224 */ /* 0x002fe400078e0011 */
[----:B------:R-:W-:Y:S01]  /*2eba0*/  STL [R1+0xa58], R19 ;  /* 0x000a581301007387 */ /* 0x000fe20000100800 */
[----:B------:R-:W-:-:S03]  /*2ebb0*/  MOV R4, R16 ;  /* 0x0000001000047202 */ /* 0x000fc60000000f00 */
[----:B------:R-:W3:Y:S04]  /*2ebc0*/  LDL.LU R17, [R1+0xa7c] ;  /* 0x000a7c0001117983 */ /* 0x000ee80000300800 */
[----:B------:R-:W-:Y:S04]  /*2ebd0*/  STL [R1+0xa54], R20 ;  /* 0x000a541401007387 */ /* 0x000fe80000100800 */
[----:B------:R-:W3:Y:S01]  /*2ebe0*/  LDL.LU R16, [R1+0xa84] ;  /* 0x000a840001107983 */ /* 0x000ee20000300800 */
        /* <DEDUP_REMOVED lines=17> */
[----:B------:R-:W-:Y:S01]  /*2ed00*/  IMAD.MOV.U32 R5, RZ, RZ, R18 ;  /* 0x000000ffff057224 */ /* 0x000fe200078e0012 */
[----:B------:R-:W-:-:S02]  /*2ed10*/  IADD3 R8, P1, R8, UR9, RZ ;  /* 0x0000000908087c10 */ /* 0x000fc4000ff3e0ff */
[----:B-1----:R-:W3:Y:S01]  /*2ed20*/  LDL.LU R18, [R1+0xa8c] ;  /* 0x000a8c0001127983 */ /* 0x002ee20000300800 */
[----:B------:R-:W-:Y:S01]  /*2ed30*/  IMAD.MOV.U32 R4, RZ, RZ, R12 ;  /* 0x000000ffff047224 */ /* 0x000fe200078e000c */
[----:B------:R-:W-:Y:S02]  /*2ed40*/  IADD3 R9, P2, R9, UR9, RZ ;  /* 0x0000000909097c10 */ /* 0x000fe4000ff5e0ff */
[----:B------:R-:W3:Y:S04]  /*2ed50*/  LDL.LU R12, [R1+0xa94] ;  /* 0x000a9400010c7983 */ /* 0x000ee80000300800 */
[----:B------:R1:W-:Y:S04]  /*2ed60*/  LDGSTS.E [R7+0x18c00], [R4.64], P0 ;  /* 0x18c0000004077fae */ /* 0x0003e8000812184a */
[----:B------:R-:W-:Y:S01]  /*2ed70*/  STL [R1+0xa70], R8 ;  /* 0x000a700801007387 */ /* 0x000fe20000100800 */
[----:B-1----:R-:W-:Y:S01]  /*2ed80*/  IMAD.MOV.U32 R4, RZ, RZ, R8 ;  /* 0x000000ffff047224 */ /* 0x002fe200078e0008 */
[----:B--2---:R-:W-:-:S05]  /*2ed90*/  IADD3.X R13, R13, UR7, RZ, P1, !PT ;  /* 0x000000070d0d7c10 */ /* 0x004fca0008ffe4ff */
[----:B------:R-:W-:Y:S01]  /*2eda0*/  IMAD.MOV.U32 R5, RZ, RZ, R13 ;  /* 0x000000ffff057224 */ /* 0x000fe200078e000d */
[----:B------:R1:W-:Y:S01]  /*2edb0*/  STL [R1+0xa6c], R13 ;  /* 0x000a6c0d01007387 */ /* 0x0003e20000100800 */
[----:B----4-:R-:W-:-:S03]  /*2edc0*/  IADD3.X R14, R14, UR7, RZ, P2, !PT ;  /* 0x000000070e0e7c10 */ /* 0x010fc600097fe4ff */
[----:B------:R-:W-:Y:S04]  /*2edd0*/  STL [R1+0xa78], R9 ;  /* 0x000a780901007387 */ /* 0x000fe80000100800 */
[----:B------:R2:W-:Y:S04]  /*2ede0*/  LDGSTS.E [R7+0x19400], [R4.64], P0 ;  /* 0x1940000004077fae */ /* 0x0005e8000812184a */
[----:B-1----:R-:W4:Y:S04]  /*2edf0*/  LDL.LU R13, [R1+0xaa0] ;  /* 0x000aa000010d7983 */ /* 0x002f280000300800 */
[----:B------:R1:W-:Y:S04]  /*2ee00*/  STL [R1+0xa74], R14 ;  /* 0x000a740e01007387 */ /* 0x0003e80000100800 */
[----:B------:R-:W4:Y:S01]  /*2ee10*/  LDL.LU R8, [R1+0xaa8] ;  /* 0x000aa80001087983 */ /* 0x000f220000300800 */
[----:B---3--:R-:W-:Y:S01]  /*2ee20*/  IADD3 R15, P1, R15, UR9, RZ ;  /* 0x000000090f0f7c10 */ /* 0x008fe2000ff3e0ff */
[----:B--2---:R-:W-:-:S02]  /*2ee30*/  IMAD.MOV.U32 R5, RZ, RZ, R14 ;  /* 0x000000ffff057224 */ /* 0x004fc400078e000e */
[----:B-1----:R-:W2:Y:S01]  /*2ee40*/  LDL.LU R14, [R1+0xa9c] ;  /* 0x000a9c00010e7983 */ /* 0x002ea20000300800 */
[----:B------:R-:W-:Y:S01]  /*2ee50*/  IADD3 R10, P2, R10, UR9, RZ ;  /* 0x000000090a0a7c10 */ /* 0x000fe2000ff5e0ff */
[----:B------:R-:W-:Y:S02]  /*2ee60*/  IMAD.MOV.U32 R4, RZ, RZ, R9 ;  /* 0x000000ffff047224 */ /* 0x000fe400078e0009 */
[----:B------:R-:W3:Y:S04]  /*2ee70*/  LDL.LU R9, [R1+0xaa4] ;  /* 0x000aa40001097983 */ /* 0x000ee80000300800 */
[----:B------:R1:W-:Y:S04]  /*2ee80*/  STL [R1+0xa80], R15 ;  /* 0x000a800f01007387 */ /* 0x0003e80000100800 */
[----:B------:R1:W-:Y:S01]  /*2ee90*/  LDGSTS.E [R7+0x19c00], [R4.64], P0 ;  /* 0x19c0000004077fae */ /* 0x0003e2000812184a */
[----:B------:R-:W-:Y:S01]  /*2eea0*/  IADD3.X R17, R17, UR7, RZ, P1, !PT ;  /* 0x0000000711117c10 */ /* 0x000fe20008ffe4ff */
[----:B-1----:R-:W-:-:S04]  /*2eeb0*/  IMAD.MOV.U32 R4, RZ, RZ, R15 ;  /* 0x000000ffff047224 */ /* 0x002fc800078e000f */
        /* <DEDUP_REMOVED lines=10> */
[----:B-1----:R-:W-:Y:S01]  /*2ef60*/  IMAD.MOV.U32 R4, RZ, RZ, R10 ;  /* 0x000000ffff047224 */ /* 0x002fe200078e000a */
[----:B------:R-:W-:Y:S01]  /*2ef70*/  MOV R5, R16 ;  /* 0x0000001000057202 */ /* 0x000fe20000000f00 */
        /* <DEDUP_REMOVED lines=10> */
[----:B------:R1:W-:Y:S01]  /*2f020*/  STL [R1+0xa98], R6 ;  /* 0x000a980601007387 */ /* 0x0003e20000100800 */
[----:B------:R-:W-:-:S03]  /*2f030*/  IMAD.MOV.U32 R5, RZ, RZ, R18 ;  /* 0x000000ffff057224 */ /* 0x000fc600078e0012 */
[----:B------:R-:W3:Y:S04]  /*2f040*/  LDL.LU R11, [R1+0xabc] ;  /* 0x000abc00010b7983 */ /* 0x000ee80000300800 */
        /* <DEDUP_REMOVED lines=10> */
[----:B------:R-:W-:Y:S01]  /*2f0f0*/  IADD3 R8, P2, R8, UR9, RZ ;  /* 0x0000000908087c10 */ /* 0x000fe2000ff5e0ff */
[----:B-1----:R-:W-:Y:S01]  /*2f100*/  IMAD.MOV.U32 R4, RZ, RZ, R13 ;  /* 0x000000ffff047224 */ /* 0x002fe200078e000d */
[----:B--2---:R-:W-:Y:S02]  /*2f110*/  IADD3.X R14, R14, UR7, RZ, P1, !PT ;  /* 0x000000070e0e7c10 */ /* 0x004fe40008ffe4ff */
[----:B---3--:R-:W-:-:S03]  /*2f120*/  IADD3.X R9, R9, UR7, RZ, P2, !PT ;  /* 0x0000000709097c10 */ /* 0x008fc600097fe4ff */
[----:B------:R-:W-:Y:S01]  /*2f130*/  IMAD.MOV.U32 R5, RZ, RZ, R14 ;  /* 0x000000ffff057224 */ /* 0x000fe200078e000e */
[----:B------:R1:W-:Y:S04]  /*2f140*/  STL [R1+0xa9c], R14 ;  /* 0x000a9c0e01007387 */ /* 0x0003e80000100800 */
[----:B------:R2:W-:Y:S04]  /*2f150*/  STL [R1+0xaa8], R8 ;  /* 0x000aa80801007387 */ /* 0x0005e80000100800 */
[----:B----4-:R-:W3:Y:S04]  /*2f160*/  LDL.LU R13, [R1+0xacc] ;  /* 0x000acc00010d7983 */ /* 0x010ee80000300800 */
[----:B------:R4:W-:Y:S04]  /*2f170*/  LDGSTS.E [R7+0x1c400], [R4.64], P0 ;  /* 0x1c40000004077fae */ /* 0x0009e8000812184a */
[----:B------:R2:W-:Y:S04]  /*2f180*/  STL [R1+0xaa4], R9 ;  /* 0x000aa40901007387 */ /* 0x0005e80000100800 */
[----:B-1----:R-:W3:Y:S01]  /*2f190*/  LDL.LU R14, [R1+0xad4] ;  /* 0x000ad400010e7983 */ /* 0x002ee20000300800 */
[----:B----4-:R-:W-:-:S02]  /*2f1a0*/  IMAD.MOV.U32 R4, RZ, RZ, R8 ;  /* 0x000000ffff047224 */ /* 0x010fc400078e0008 */
[----:B------:R-:W-:Y:S01]  /*2f1b0*/  IMAD.MOV.U32 R5, RZ, RZ, R9 ;  /* 0x000000ffff057224 */ /* 0x000fe200078e0009 */
[----:B--2---:R-:W2:Y:S04]  /*2f1c0*/  LDL.LU R8, [R1+0x52c] ;  /* 0x00052c0001087983 */ /* 0x004ea80000300800 */
[----:B------:R1:W-:Y:S01]  /*2f1d0*/  LDGSTS.E [R7+0x1cc00], [R4.64], P0 ;  /* 0x1cc0000004077fae */ /* 0x0003e2000812184a */
[----:B------:R-:W-:-:S03]  /*2f1e0*/  IADD3 R19, P1, R19, UR9, RZ ;  /* 0x0000000913137c10 */ /* 0x000fc6000ff3e0ff */
[----:B------:R-:W3:Y:S01]  /*2f1f0*/  LDL.LU R9, [R1+0x54c] ;  /* 0x00054c0001097983 */ /* 0x000ee20000300800 */
[----:B------:R-:W-:Y:S02]  /*2f200*/  IADD3 R15, P2, R15, UR9, RZ ;  /* 0x000000090f0f7c10 */ /* 0x000fe4000ff5e0ff */
[----:B------:R-:W-:Y:S01]  /*2f210*/  IADD3.X R20, R20, UR7, RZ, P1, !PT ;  /* 0x0000000714147c10 */ /* 0x000fe20008ffe4ff */
[----:B-1----:R-:W-:Y:S01]  /*2f220*/  IMAD.MOV.U32 R4, RZ, RZ, R19 ;  /* 0x000000ffff047224 */ /* 0x002fe200078e0013 */
[----:B------:R-:W-:Y:S01]  /*2f230*/  STL [R1+0xab0], R19 ;  /* 0x000ab01301007387 */ /* 0x000fe20000100800 */
[----:B------:R-:W-:Y:S02]  /*2f240*/  IADD3.X R17, R17, UR7, RZ, P2, !PT ;  /* 0x0000000711117c10 */ /* 0x000fe400097fe4ff */
[----:B------:R-:W-:Y:S01]  /*2f250*/  IMAD.MOV.U32 R5, RZ, RZ, R20 ;  /* 0x000000ffff057224 */ /* 0x000fe200078e0014 */
[----:B------:R-:W-:Y:S04]  /*2f260*/  STL [R1+0xaac], R20 ;  /* 0x000aac1401007387 */ /* 0x000fe80000100800 */
[----:B------:R1:W-:Y:S04]  /*2f270*/  STL [R1+0xab8], R15 ;  /* 0x000ab80f01007387 */ /* 0x0003e80000100800 */
[----:B------:R1:W-:Y:S04]  /*2f280*/  LDGSTS.E [R7+0x1d400], [R4.64], P0 ;  /* 0x1d40000004077fae */ /* 0x0003e8000812184a */
[----:B------:R1:W-:Y:S02]  /*2f290*/  STL [R1+0xab4], R17 ;  /* 0x000ab41101007387 */ /* 0x0003e40000100800 */
[----:B-1----:R-:W-:-:S02]  /*2f2a0*/  IMAD.MOV.U32 R4, RZ, RZ, R15 ;  /* 0x000000ffff047224 */ /* 0x002fc400078e000f */
[----:B------:R-:W3:Y:S01]  /*2f2b0*/  LDL.LU R15, [R1+0x528] ;  /* 0x00052800010f7983 */ /* 0x000ee20000300800 */
        /* <DEDUP_REMOVED lines=16> */
[----:B------:R-:W-:-:S02]  /*2f3c0*/  IADD3 R6, P1, R6, UR9, RZ ;  /* 0x0000000906067c10 */ /* 0x000fc4000ff3e0ff */
[----:B------:R-:W-:Y:S02]  /*2f3d0*/  MOV R4, R16 ;  /* 0x0000001000047202 */ /* 0x000fe40000000f00 */
[----:B------:R-:W3:Y:S01]  /*2f3e0*/  LDL.LU R16, [R1+0x568] ;  /* 0x0005680001107983 */ /* 0x000ee20000300800 */
[----:B------:R-:W-:Y:S01]  /*2f3f0*/  IMAD.MOV.U32 R5, RZ, RZ, R18 ;  /* 0x000000ffff057224 */ /* 0x000fe200078e0012 */
[----:B------:R-:W-:Y:S02]  /*2f400*/  IADD3 R12, P2, R12, UR9, RZ ;  /* 0x000000090c0c7c10 */ /* 0x000fe4000ff5e0ff */
[----:B------:R-:W3:Y:S04]  /*2f410*/  LDL.LU R18, [R1+0x588] ;  /* 0x0005880001127983 */ /* 0x000ee80000300800 */
[----:B------:R1:W-:Y:S04]  /*2f420*/  LDGSTS.E [R7+0x1ec00], [R4.64], P0 ;  /* 0x1ec0000004077fae */ /* 0x0003e8000812184a */
[----:B------:R-:W-:Y:S01]  /*2f430*/  STL [R1+0xad0], R6 ;  /* 0x000ad00601007387 */ /* 0x000fe20000100800 */
[----:B-1----:R-:W-:Y:S01]  /*2f440*/  IMAD.MOV.U32 R4, RZ, RZ, R6 ;  /* 0x000000ffff047224 */ /* 0x002fe200078e0006 */
[----:B---3--:R-:W-:-:S05]  /*2f450*/  IADD3.X R13, R13, UR7, RZ, P1, !PT ;  /* 0x000000070d0d7c10 */ /* 0x008fca0008ffe4ff */
[----:B------:R-:W-:Y:S01]  /*2f460*/  IMAD.MOV.U32 R5, RZ, RZ, R13 ;  /* 0x000000ffff057224 */ /* 0x000fe200078e000d */
[----:B------:R1:W-:Y:S04]  /*2f470*/  STL [R1+0xacc], R13 ;  /* 0x000acc0d01007387 */ /* 0x0003e80000100800 */
[----:B------:R-:W-:Y:S01]  /*2f480*/  STL [R1+0xad8], R12 ;  /* 0x000ad80c01007387 */ /* 0x000fe20000100800 */
[----:B------:R-:W-:-:S03]  /*2f490*/  IADD3.X R14, R14, UR7, RZ, P2, !PT ;  /* 0x000000070e0e7c10 */ /* 0x000fc600097fe4ff */
[----:B------:R3:W-:Y:S04]  /*2f4a0*/  LDGSTS.E [R7+0x1f400], [R4.64], P0 ;  /* 0x1f40000004077fae */ /* 0x0007e8000812184a */
[----:B-1----:R-:W4:Y:S01]  /*2f4b0*/  LDL.LU R13, [R1+0x5ac] ;  /* 0x0005ac00010d7983 */ /* 0x002f220000300800 */
[----:B--2---:R-:W-:-:S03]  /*2f4c0*/  IADD3 R8, P1, R8, UR9, RZ ;  /* 0x0000000908087c10 */ /* 0x004fc6000ff3e0ff */
[----:B------:R1:W-:Y:S04]  /*2f4d0*/  STL [R1+0xad4], R14 ;  /* 0x000ad40e01007387 */ /* 0x0003e80000100800 */
[----:B------:R-:W2:Y:S01]  /*2f4e0*/  LDL.LU R6, [R1+0x5cc] ;  /* 0x0005cc0001067983 */ /* 0x000ea20000300800 */
[----:B---3--:R-:W-:Y:S02]  /*2f4f0*/  IMAD.MOV.U32 R5, RZ, RZ, R14 ;  /* 0x000000ffff057224 */ /* 0x008fe400078e000e */
[----:B------:R-:W-:Y:S01]  /*2f500*/  IMAD.MOV.U32 R4, RZ, RZ, R12 ;  /* 0x000000ffff047224 */ /* 0x000fe200078e000c */
[----:B-1----:R-:W3:Y:S01]  /*2f510*/  LDL.LU R14, [R1+0x5a8] ;  /* 0x0005a800010e7983 */ /* 0x002ee20000300800 */
[----:B------:R-:W-:-:S03]  /*2f520*/  IADD3 R9, P2, R9, UR9, RZ ;  /* 0x0000000909097c10 */ /* 0x000fc6000ff5e0ff */
[----:B------:R-:W3:Y:S04]  /*2f530*/  LDL.LU R12, [R1+0x5c8] ;  /* 0x0005c800010c7983 */ /* 0x000ee80000300800 */
        /* <DEDUP_REMOVED lines=14> */
[----:B------:R-:W-:-:S03]  /*2f620*/  IMAD.MOV.U32 R4, RZ, RZ, R9 ;  /* 0x000000ffff047224 */ /* 0x000fc600078e0009 */
[----:B-1----:R-:W3:Y:S04]  /*2f630*/  LDL.LU R17, [R1+0x5e8] ;  /* 0x0005e80001117983 */ /* 0x002ee80000300800 */
[----:B------:R-:W3:Y:S04]  /*2f640*/  LDL.LU R9, [R1+0x608] ;  /* 0x0006080001097983 */ /* 0x000ee80000300800 */
[----:B------:R1:W-:Y:S01]  /*2f650*/  LDGSTS.E [R7+0xe00], [R4.64], P0 ;  /* 0x00e0000004077fae */ /* 0x0003e2000812184a */
[----:B------:R-:W-:-:S05]  /*2f660*/  IADD3 R10, P1, R10, UR9, RZ ;  /* 0x000000090a0a7c10 */ /* 0x000fca000ff3e0ff */
[----:B------:R-:W-:Y:S01]  /*2f670*/  STL [R1+0x56c], R10 ;  /* 0x00056c0a01007387 */ /* 0x000fe20000100800 */
[----:B-1----:R-:W-:Y:S01]  /*2f680*/  IMAD.MOV.U32 R4, RZ, RZ, R10 ;  /* 0x000000ffff047224 */ /* 0x002fe200078e000a */
[----:B------:R-:W-:Y:S02]  /*2f690*/  IADD3 R11, P2, R11, UR9, RZ ;  /* 0x000000090b0b7c10 */ /* 0x000fe4000ff5e0ff */
[----:B------:R-:W-:Y:S02]  /*2f6a0*/  IADD3.X R16, R16, UR7, RZ, P1, !PT ;  /* 0x0000000710107c10 */ /* 0x000fe40008ffe4ff */
[----:B------:R-:W-:-:S03]  /*2f6b0*/  IADD3.X R18, R18, UR7, RZ, P2, !PT ;  /* 0x0000000712127c10 */ /* 0x000fc600097fe4ff */
[----:B------:R-:W-:Y:S01]  /*2f6c0*/  IMAD.MOV.U32 R5, RZ, RZ, R16 ;  /* 0x000000ffff057224 */ /* 0x000fe200078e0010 */
[----:B------:R1:W-:Y:S04]  /*2f6d0*/  STL [R1+0x568], R16 ;  /* 0x0005681001007387 */ /* 0x0003e80000100800 */
        /* <DEDUP_REMOVED lines=8> */
[----:B------:R-:W3:Y:S04]  /*2f760*/  LDL.LU R11, [R1+0x648] ;  /* 0x00064800010b7983 */ /* 0x000ee80000300800 */
[----:B------:R1:W-:Y:S01]  /*2f770*/  LDGSTS.E [R7+0x1e00], [R4.64], P0 ;  /* 0x01e0000004077fae */ /* 0x0003e2000812184a */
[----:B----4-:R-:W-:Y:S02]  /*2f780*/  IADD3 R13, P1, R13, UR9, RZ ;  /* 0x000000090d0d7c10 */ /* 0x010fe4000ff3e0ff */
[----:B--2---:R-:W-:-:S03]  /*2f790*/  IADD3 R6, P2, R6, UR9, RZ ;  /* 0x0000000906067c10 */ /* 0x004fc6000ff5e0ff */
[----:B------:R2:W-:Y:S01]  /*2f7a0*/  STL [R1+0x5ac], R13 ;  /* 0x0005ac0d01007387 */ /* 0x0005e20000100800 */
[----:B---3--:R-:W-:Y:S01]  /*2f7b0*/  IADD3.X R14, R14, UR7, RZ, P1, !PT ;  /* 0x000000070e0e7c10 */ /* 0x008fe20008ffe4ff */
[----:B-1----:R-:W-:Y:S01]  /*2f7c0*/  IMAD.MOV.U32 R4, RZ, RZ, R13 ;  /* 0x000000ffff047224 */ /* 0x002fe200078e000d */
[----:B------:R-:W-:-:S03]  /*2f7d0*/  IADD3.X R12, R12, UR7, RZ, P2, !PT ;  /* 0x000000070c0c7c10 */ /* 0x000fc600097fe4ff */
[----:B------:R1:W-:Y:S04]  /*2f7e0*/  STL [R1+0x5a8], R14 ;  /* 0x0005a80e01007387 */ /* 0x0003e80000100800 */
[----:B------:R3:W-:Y:S01]  /*2f7f0*/  STL [R1+0x5cc], R6 ;  /* 0x0005cc0601007387 */ /* 0x0007e20000100800 */
[----:B------:R-:W-:-:S03]  /*2f800*/  MOV R5, R14 ;  /* 0x0000000e00057202 */ /* 0x000fc60000000f00 */
[----:B--2---:R-:W2:Y:S04]  /*2f810*/  LDL.LU R13, [R1+0x66c] ;  /* 0x00066c00010d7983 */ /* 0x004ea80000300800 */
[----:B------:R4:W-:Y:S04]  /*2f820*/  STL [R1+0x5c8], R12 ;  /* 0x0005c80c01007387 */ /* 0x0009e80000100800 */
[----:B------:R-:W2:Y:S04]  /*2f830*/  LDL.LU R19, [R1+0x68c] ;  /* 0x00068c0001137983 */ /* 0x000ea80000300800 */
[----:B-1----:R-:W2:Y:S04]  /*2f840*/  LDL.LU R14, [R1+0x668] ;  /* 0x00066800010e7983 */ /* 0x002ea80000300800 */
[----:B------:R1:W-:Y:S04]  /*2f850*/  LDGSTS.E [R7+0x2600], [R4.64], P0 ;  /* 0x0260000004077fae */ /* 0x0003e8000812184a */
[----:B------:R-:W2:Y:S01]  /*2f860*/  LDL.LU R20, [R1+0x688] ;  /* 0x0006880001147983 */ /* 0x000ea20000300800 */
[----:B-1----:R-:W-:-:S02]  /*2f870*/  IMAD.MOV.U32 R4, RZ, RZ, R6 ;  /* 0x000000ffff047224 */ /* 0x002fc400078e0006 */
[----:B------:R-:W-:Y:S01]  /*2f880*/  IMAD.MOV.U32 R5, RZ, RZ, R12 ;  /* 0x000000ffff057224 */ /* 0x000fe200078e000c */
[----:B---3--:R-:W3:Y:S04]  /*2f890*/  LDL.LU R6, [R1+0x6ac] ;  /* 0x0006ac0001067983 */ /* 0x008ee80000300800 */
[----:B----4-:R-:W4:Y:S01]  /*2f8a0*/  LDL.LU R12, [R1+0x6cc] ;  /* 0x0006cc00010c7983 */ /* 0x010f220000300800 */
[----:B------:R-:W-:-:S03]  /*2f8b0*/  IADD3 R15, P1, R15, UR9, RZ ;  /* 0x000000090f0f7c10 */ /* 0x000fc6000ff3e0ff */
        /* <DEDUP_REMOVED lines=47> */
[----:B---3--:R-:W-:-:S03]  /*2fbb0*/  IADD3 R6, P1, R6, UR9, RZ ;  /* 0x0000000906067c10 */ /* 0x008fc6000ff3e0ff */
[----:B------:R-:W-:Y:S01]  /*2fbc0*/  STL [R1+0x688], R20 ;  /* 0x0006881401007387 */ /* 0x000fe20000100800 */
[----:B----4-:R-:W-:-:S03]  /*2fbd0*/  IADD3 R12, P2, R12, UR9, RZ ;  /* 0x000000090c0c7c10 */ /* 0x010fc6000ff5e0ff */
[----:B------:R-:W3:Y:S01]  /*2fbe0*/  LDL.LU R13, [R1+0x748] ;  /* 0x00074800010d7983 */ /* 0x000ee20000300800 */
[----:B--2---:R-:W-:Y:S02]  /*2fbf0*/  IMAD.MOV.U32 R4, RZ, RZ, R19 ;  /* 0x000000ffff047224 */ /* 0x004fe400078e0013 */
[----:B------:R-:W-:Y:S01]  /*2fc00*/  IMAD.MOV.U32 R5, RZ, RZ, R20 ;  /* 0x000000ffff057224 */ /* 0x000fe200078e0014 */
[----:B------:R-:W-:Y:S04]  /*2fc10*/  STL [R1+0x6ac], R6 ;  /* 0x0006ac0601007387 */ /* 0x000fe80000100800 */
[----:B------:R1:W-:Y:S02]  /*2fc20*/  LDGSTS.E [R7+0x5e00], [R4.64], P0 ;  /* 0x05e0000004077fae */ /* 0x0003e4000812184a */
[----:B-1----:R-:W-:-:S02]  /*2fc30*/  MOV R4, R6 ;  /* 0x0000000600047202 */ /* 0x002fc40000000f00 */
        /* <DEDUP_REMOVED lines=9> */
[----:B--2---:R-:W-:-:S03]  /*2fcd0*/  IMAD.MOV.U32 R5, RZ, RZ, R17 ;  /* 0x000000ffff057224 */ /* 0x004fc600078e0011 */
        /* <DEDUP_REMOVED lines=28> */
[----:B---3--:R-:W-:-:S03]  /*2fea0*/  IADD3.X R13, R13, UR7, RZ, P2, !PT ;  /* 0x000000070d0d7c10 */ /* 0x008fc600097fe4ff */
        /* <DEDUP_REMOVED lines=11> */
[----:B------:R-:W3:Y:S01]  /*2ff60*/  LDL.LU R13, [R1+0x8dc] ;  /* 0x0008dc00010d7983 */ /* 0x000ee20000300800 */
        /* <DEDUP_REMOVED lines=26> */
[----:B------:R-:W-:Y:S01]  /*30110*/  STL [R1+0x7cc], R8 ;  /* 0x0007cc0801007387 */ /* 0x000fe20000100800 */
[----:B------:R-:W-:-:S03]  /*30120*/  IMAD.MOV.U32 R5, RZ, RZ, R18 ;  /* 0x000000ffff057224 */ /* 0x000fc600078e0012 */
        /* <DEDUP_REMOVED lines=21> */
[----:B------:R-:W-:Y:S04]  /*30280*/  STL [R1+0x808], R20 ;  /* 0x0008081401007387 */ /* 0x000fe80000100800 */
[----:B------:R-:W3:Y:S01]  /*30290*/  LDL.LU R10, [R1+0x958] ;  /* 0x00095800010a7983 */ /* 0x000ee20000300800 */
[----:B--2---:R-:W-:Y:S02]  /*302a0*/  IMAD.MOV.U32 R4, RZ, RZ, R19 ;  /* 0x000000ffff047224 */ /* 0x004fe400078e0013 */
        /* <DEDUP_REMOVED lines=105> */
[----:B---3--:R-:W-:-:S03]  /*30940*/  IADD3 R8, P1, R8, UR9, RZ ;  /* 0x0000000908087c10 */ /* 0x008fc6000ff3e0ff */
[----:B------:R-:W3:Y:S01]  /*30950*/  LDL.LU R9, [R1+0xa04] ;  /* 0x000a040001097983 */ /* 0x000ee20000300800 */
[----:B--2---:R-:W-:Y:S02]  /*30960*/  IMAD.MOV.U32 R4, RZ, RZ, R19 ;  /* 0x000000ffff047224 */ /* 0x004fe400078e0013 */
[----:B------:R-:W-:Y:S01]  /*30970*/  IMAD.MOV.U32 R5, RZ, RZ, R20 ;  /* 0x000000ffff057224 */ /* 0x000fe200078e0014 */
[----:B------:R-:W-:Y:S01]  /*30980*/  IADD3 R10, P2, R10, UR9, RZ ;  /* 0x000000090a0a7c10 */ /* 0x000fe2000ff5e0ff */
[----:B------:R1:W-:Y:S04]  /*30990*/  STL [R1+0x9d8], R8 ;  /* 0x0009d80801007387 */ /* 0x0003e80000100800 */
[----:B------:R2:W-:Y:S02]  /*309a0*/  LDGSTS.E [R7+0x11e00], [R4.64], P0 ;  /* 0x11e0000004077fae */ /* 0x0005e4000812184a */
[----:B--2---:R-:W-:Y:S01]  /*309b0*/  IMAD.MOV.U32 R4, RZ, RZ, R8 ;  /* 0x000000ffff047224 */ /* 0x004fe200078e0008 */
[----:B----4-:R-:W-:-:S05]  /*309c0*/  IADD3.X R15, R15, UR7, RZ, P1, !PT ;  /* 0x000000070f0f7c10 */ /* 0x010fca0008ffe4ff */
[----:B------:R-:W-:Y:S01]  /*309d0*/  IMAD.MOV.U32 R5, RZ, RZ, R15 ;  /* 0x000000ffff057224 */ /* 0x000fe200078e000f */
[----:B------:R2:W-:Y:S01]  /*309e0*/  STL [R1+0x9d4], R15 ;  /* 0x0009d40f01007387 */ /* 0x0005e20000100800 */
[----:B------:R-:W-:-:S03]  /*309f0*/  IADD3.X R17, R17, UR7, RZ, P2, !PT ;  /* 0x0000000711117c10 */ /* 0x000fc600097fe4ff */
[----:B------:R4:W-:Y:S04]  /*30a00*/  STL [R1+0x9e4], R10 ;  /* 0x0009e40a01007387 */ /* 0x0009e80000100800 */
[----:B-1----:R-:W3:Y:S04]  /*30a10*/  LDL.LU R8, [R1+0xa18] ;  /* 0x000a180001087983 */ /* 0x002ee80000300800 */
[----:B------:R1:W-:Y:S04]  /*30a20*/  STL [R1+0x9e0], R17 ;  /* 0x0009e01101007387 */ /* 0x0003e80000100800 */
[----:B------:R1:W-:Y:S04]  /*30a30*/  LDGSTS.E [R7+0x12600], [R4.64], P0 ;  /* 0x1260000004077fae */ /* 0x0003e8000812184a */
[----:B--2---:R-:W2:Y:S01]  /*30a40*/  LDL.LU R15, [R1+0xa28] ;  /* 0x000a2800010f7983 */ /* 0x004ea20000300800 */
[----:B-1----:R-:W-:-:S03]  /*30a50*/  IMAD.MOV.U32 R4, RZ, RZ, R10 ;  /* 0x000000ffff047224 */ /* 0x002fc600078e000a */
[----:B----4-:R-:W4:Y:S01]  /*30a60*/  LDL.LU R10, [R1+0xa14] ;  /* 0x000a1400010a7983 */ /* 0x010f220000300800 */
        /* <DEDUP_REMOVED lines=17> */
[----:B------:R-:W-:Y:S01]  /*30b80*/  IADD3 R12, P1, R12, UR9, RZ ;  /* 0x000000090c0c7c10 */ /* 0x000fe2000ff3e0ff */
[----:B------:R-:W-:Y:S01]  /*30b90*/  IMAD.MOV.U32 R4, RZ, RZ, R13 ;  /* 0x000000ffff047224 */ /* 0x000fe200078e000d */
[----:B-1----:R-:W4:Y:S01]  /*30ba0*/  LDL.LU R18, [R1+0xa34] ;  /* 0x000a340001127983 */ /* 0x002f220000300800 */
[----:B------:R-:W-:-:S03]  /*30bb0*/  IADD3 R6, P2, R6, UR9, RZ ;  /* 0x0000000906067c10 */ /* 0x000fc6000ff5e0ff */
[----:B------:R-:W4:Y:S04]  /*30bc0*/  LDL.LU R13, [R1+0xa44] ;  /* 0x000a4400010d7983 */ /* 0x000f280000300800 */
[----:B------:R1:W-:Y:S04]  /*30bd0*/  STL [R1+0xa00], R12 ;  /* 0x000a000c01007387 */ /* 0x0003e80000100800 */
[----:B------:R1:W-:Y:S02]  /*30be0*/  LDGSTS.E [R7+0x13e00], [R4.64], P0 ;  /* 0x13e0000004077fae */ /* 0x0003e4000812184a */
[----:B-1----:R-:W-:Y:S01]  /*30bf0*/  IMAD.MOV.U32 R4, RZ, RZ, R12 ;  /* 0x000000ffff047224 */ /* 0x002fe200078e000c */
[----:B------:R-:W-:-:S05]  /*30c00*/  IADD3.X R14, R14, UR7, RZ, P1, !PT ;  /* 0x000000070e0e7c10 */ /* 0x000fca0008ffe4ff */
[----:B------:R1:W-:Y:S01]  /*30c10*/  STL [R1+0x9fc], R14 ;  /* 0x0009fc0e01007387 */ /* 0x0003e20000100800 */
[----:B---3--:R-:W-:-:S03]  /*30c20*/  IADD3.X R9, R9, UR7, RZ, P2, !PT ;  /* 0x0000000709097c10 */ /* 0x008fc600097fe4ff */
[----:B------:R-:W-:Y:S01]  /*30c30*/  STL [R1+0xa08], R6 ;  /* 0x000a080601007387 */ /* 0x000fe20000100800 */
        /* <DEDUP_REMOVED lines=8> */
[----:B------:R-:W-:Y:S02]  /*30cc0*/  IMAD.MOV.U32 R5, RZ, RZ, R9 ;  /* 0x000000ffff057224 */ /* 0x000fe400078e0009 */
[----:B------:R-:W3:Y:S04]  /*30cd0*/  LDL.LU R9, [R1+0x8a8] ;  /* 0x0008a80001097983 */ /* 0x000ee80000300800 */
[----:B------:R-:W3:Y:S01]  /*30ce0*/  LDL.LU R6, [R1+0x8a0] ;  /* 0x0008a00001067983 */ /* 0x000ee20000300800 */
[----:B------:R-:W-:-:S03]  /*30cf0*/  IADD3 R8, P1, R8, UR9, RZ ;  /* 0x0000000908087c10 */ /* 0x000fc6000ff3e0ff */
[----:B------:R1:W-:Y:S04]  /*30d00*/  LDGSTS.E [R7+0x14e00], [R4.64], P0 ;  /* 0x14e0000004077fae */ /* 0x0003e8000812184a */
[----:B------:R-:W-:Y:S01]  /*30d10*/  STL [R1+0xa18], R8 ;  /* 0x000a180801007387 */ /* 0x000fe20000100800 */
[----:B--2---:R-:W-:Y:S02]  /*30d20*/  IADD3 R15, P2, R15, UR9, RZ ;  /* 0x000000090f0f7c10 */ /* 0x004fe4000ff5e0ff */
[----:B----4-:R-:W-:Y:S02]  /*30d30*/  IADD3.X R10, R10, UR7, RZ, P1, !PT ;  /* 0x000000070a0a7c10 */ /* 0x010fe40008ffe4ff */
[----:B------:R-:W-:-:S03]  /*30d40*/  IADD3.X R17, R17, UR7, RZ, P2, !PT ;  /* 0x0000000711117c10 */ /* 0x000fc600097fe4ff */
[----:B------:R2:W-:Y:S01]  /*30d50*/  STL [R1+0xa14], R10 ;  /* 0x000a140a01007387 */ /* 0x0005e20000100800 */
[----:B-1----:R-:W-:-:S03]  /*30d60*/  IMAD.MOV.U32 R5, RZ, RZ, R10 ;  /* 0x000000ffff057224 */ /* 0x002fc600078e000a */
[----:B------:R-:W-:Y:S01]  /*30d70*/  STL [R1+0xa28], R15 ;  /* 0x000a280f01007387 */ /* 0x000fe20000100800 */
[----:B------:R-:W-:-:S03]  /*30d80*/  MOV R4, R8 ;  /* 0x0000000800047202 */ /* 0x000fc60000000f00 */
[----:B--2---:R-:W2:Y:S04]  /*30d90*/  LDL.LU R10, [R1+0x8a4] ;  /* 0x0008a400010a7983 */ /* 0x004ea80000300800 */
[----:B------:R1:W-:Y:S04]  /*30da0*/  STL [R1+0xa24], R17 ;  /* 0x000a241101007387 */ /* 0x0003e80000100800 */
[----:B------:R-:W2:Y:S04]  /*30db0*/  LDL.LU R8, [R1+0x894] ;  /* 0x0008940001087983 */ /* 0x000ea80000300800 */
[----:B------:R1:W-:Y:S02]  /*30dc0*/  LDGSTS.E [R7+0x15600], [R4.64], P0 ;  /* 0x1560000004077fae */ /* 0x0003e4000812184a */
[----:B-1----:R-:W-:-:S02]  /*30dd0*/  IMAD.MOV.U32 R4, RZ, RZ, R15 ;  /* 0x000000ffff047224 */ /* 0x002fc400078e000f */
[----:B------:R-:W-:Y:S02]  /*30de0*/  IMAD.MOV.U32 R5, RZ, RZ, R17 ;  /* 0x000000ffff057224 */ /* 0x000fe400078e0011 */
[----:B------:R-:W2:Y:S04]  /*30df0*/  LDL.LU R17, [R1+0x89c] ;  /* 0x00089c0001117983 */ /* 0x000ea80000300800 */
[----:B------:R-:W2:Y:S04]  /*30e00*/  LDL.LU R15, [R1+0x88c] ;  /* 0x00088c00010f7983 */ /* 0x000ea80000300800 */
[----:B------:R1:W-:Y:S01]  /*30e10*/  LDGSTS.E [R7+0x15e00], [R4.64], P0 ;  /* 0x15e0000004077fae */ /* 0x0003e2000812184a */
[----:B------:R-:W-:-:S02]  /*30e20*/  IADD3 R16, P1, R16, UR9, RZ ;  /* 0x0000000910107c10 */ /* 0x000fc4000ff3e0ff */
[----:B------:R-:W-:-:S03]  /*30e30*/  IADD3 R11, P2, R11, UR9, RZ ;  /* 0x000000090b0b7c10 */ /* 0x000fc6000ff5e0ff */
[----:B------:R-:W-:Y:S01]  /*30e40*/  STL [R1+0xa38], R16 ;  /* 0x000a381001007387 */ /* 0x000fe20000100800 */
[----:B------:R-:W-:Y:S02]  /*30e50*/  IADD3.X R18, R18, UR7, RZ, P1, !PT ;  /* 0x0000000712127c10 */ /* 0x000fe40008ffe4ff */
[----:B------:R-:W-:-:S03]  /*30e60*/  IADD3.X R13, R13, UR7, RZ, P2, !PT ;  /* 0x000000070d0d7c10 */ /* 0x000fc600097fe4ff */
[----:B------:R1:W-:Y:S02]  /*30e70*/  STL [R1+0xa34], R18 ;  /* 0x000a341201007387 */ /* 0x0003e40000100800 */
[----:B-1----:R-:W-:Y:S02]  /*30e80*/  IMAD.MOV.U32 R5, RZ, RZ, R18 ;  /* 0x000000ffff057224 */ /* 0x002fe400078e0012 */
[----:B------:R-:W-:Y:S01]  /*30e90*/  STL [R1+0xa48], R11 ;  /* 0x000a480b01007387 */ /* 0x000fe20000100800 */
[----:B------:R-:W-:-:S03]  /*30ea0*/  IMAD.MOV.U32 R4, RZ, RZ, R16 ;  /* 0x000000ffff047224 */ /* 0x000fc600078e0010 */
[----:B------:R-:W2:Y:S04]  /*30eb0*/  LDL.LU R18, [R1+0x898] ;  /* 0x0008980001127983 */ /* 0x000ea80000300800 */
        /* <DEDUP_REMOVED lines=18> */
[----:B-1----:R-:W4:Y:S04]  /*30fe0*/  LDL.LU R14, [R1+0x848] ;  /* 0x00084800010e7983 */ /* 0x002f280000300800 */
[----:B------:R-:W-:Y:S01]  /*30ff0*/  STL [R1+0x8b4], R20 ;  /* 0x0008b41401007387 */ /* 0x000fe20000100800 */
[----:B------:R-:W-:-:S03]  /*31000*/  IADD3 R9, P1, R9, UR9, RZ ;  /* 0x0000000909097c10 */ /* 0x000fc6000ff3e0ff */
[----:B------:R-:W4:Y:S01]  /*31010*/  LDL.LU R12, [R1+0x880] ;  /* 0x00088000010c7983 */ /* 0x000f220000300800 */
[----:B---3--:R-:W-:Y:S02]  /*31020*/  IMAD.MOV.U32 R4, RZ, RZ, R19 ;  /* 0x000000ffff047224 */ /* 0x008fe400078e0013 */
[----:B------:R-:W-:Y:S01]  /*31030*/  IMAD.MOV.U32 R5, RZ, RZ, R20 ;  /* 0x000000ffff057224 */ /* 0x000fe200078e0014 */
[----:B------:R-:W-:Y:S01]  /*31040*/  IADD3 R6, P2, R6, UR9, RZ ;  /* 0x0000000906067c10 */ /* 0x000fe2000ff5e0ff */
[----:B------:R-:W-:Y:S04]  /*31050*/  STL [R1+0x8a8], R9 ;  /* 0x0008a80901007387 */ /* 0x000fe80000100800 */
[----:B------:R1:W-:Y:S02]  /*31060*/  LDGSTS.E [R7+0x17e00], [R4.64], P0 ;  /* 0x17e0000004077fae */ /* 0x0003e4000812184a */
[----:B-1----:R-:W-:Y:S01]  /*31070*/  IMAD.MOV.U32 R4, RZ, RZ, R9 ;  /* 0x000000ffff047224 */ /* 0x002fe200078e0009 */
[----:B--2---:R-:W-:-:S05]  /*31080*/  IADD3.X R10, R10, UR7, RZ, P1, !PT ;  /* 0x000000070a0a7c10 */ /* 0x004fca0008ffe4ff */
[----:B------:R-:W-:Y:S01]  /*31090*/  IMAD.MOV.U32 R5, RZ, RZ, R10 ;  /* 0x000000ffff057224 */ /* 0x000fe200078e000a */
[----:B------:R-:W-:Y:S01]  /*310a0*/  IADD3.X R8, R8, UR7, RZ, P2, !PT ;  /* 0x0000000708087c10 */ /* 0x000fe200097fe4ff */
[----:B------:R1:W-:Y:S04]  /*310b0*/  STL [R1+0x8a4], R10 ;  /* 0x0008a40a01007387 */ /* 0x0003e80000100800 */
[----:B------:R-:W-:Y:S04]  /*310c0*/  STL [R1+0x8a0], R6 ;  /* 0x0008a00601007387 */ /* 0x000fe80000100800 */
[----:B------:R2:W-:Y:S04]  /*310d0*/  LDGSTS.E [R7+0x18600], [R4.64], P0 ;  /* 0x1860000004077fae */ /* 0x0005e8000812184a */
[----:B------:R3:W-:Y:S04]  /*310e0*/  STL [R1+0x894], R8 ;  /* 0x0008940801007387 */ /* 0x0007e80000100800 */
[----:B-1----:R-:W4:Y:S01]  /*310f0*/  LDL.LU R10, [R1+0x878] ;  /* 0x00087800010a7983 */ /* 0x002f220000300800 */
[----:B--2---:R-:W-:-:S03]  /*31100*/  MOV R5, R8 ;  /* 0x0000000800057202 */ /* 0x004fc60000000f00 */
[----:B---3--:R-:W2:Y:S01]  /*31110*/  LDL.LU R8, [R1+0x87c] ;  /* 0x00087c0001087983 */ /* 0x008ea20000300800 */
[----:B------:R-:W-:-:S03]  /*31120*/  IMAD.MOV.U32 R4, RZ, RZ, R6 ;  /* 0x000000ffff047224 */ /* 0x000fc600078e0006 */
[----:B------:R-:W3:Y:S04]  /*31130*/  LDL.LU R9, [R1+0x864] ;  /* 0x0008640001097983 */ /* 0x000ee80000300800 */
[----:B------:R-:W3:Y:S01]  /*31140*/  LDL.LU R6, [R1+0x868] ;  /* 0x0008680001067983 */ /* 0x000ee20000300800 */
[----:B------:R-:W-:Y:S02]  /*31150*/  IADD3 R17, P1, R17, UR9, RZ ;  /* 0x0000000911117c10 */ /* 0x000fe4000ff3e0ff */
[----:B------:R-:W-:Y:S01]  /*31160*/  IADD3 R15, P2, R15, UR9, RZ ;  /* 0x000000090f0f7c10 */ /* 0x000fe2000ff5e0ff */
[----:B------:R-:W-:Y:S01]  /*31170*/  HMMA.1688.F32.TF32 R188, R72, R22, R240 ;  /* 0x0000001648bc723c */ /* 0x000fe200000810f0 */
[----:B------:R1:W-:Y:S04]  /*31180*/  LDGSTS.E [R7+0x18e00], [R4.64], P0 ;  /* 0x18e0000004077fae */ /* 0x0003e8000812184a */
[----:B------:R-:W-:Y:S01]  /*31190*/  STL [R1+0x89c], R17 ;  /* 0x00089c1101007387 */ /* 0x000fe20000100800 */
[----:B-1----:R-:W-:Y:S01]  /*311a0*/  IMAD.MOV.U32 R4, RZ, RZ, R17 ;  /* 0x000000ffff047224 */ /* 0x002fe200078e0011 */
[----:B------:R-:W-:-:S05]  /*311b0*/  IADD3.X R18, R18, UR7, RZ, P1, !PT ;  /* 0x0000000712127c10 */ /* 0x000fca0008ffe4ff */
[----:B------:R1:W-:Y:S01]  /*311c0*/  STL [R1+0x898], R18 ;  /* 0x0008981201007387 */ /* 0x0003e20000100800 */
[----:B------:R-:W-:-:S03]  /*311d0*/  IADD3.X R16, R16, UR7, RZ, P2, !PT ;  /* 0x0000000710107c10 */ /* 0x000fc600097fe4ff */
[----:B------:R-:W-:Y:S04]  /*311e0*/  STL [R1+0x88c], R15 ;  /* 0x00088c0f01007387 */ /* 0x000fe80000100800 */
[----:B------:R1:W-:Y:S04]  /*311f0*/  STL [R1+0x888], R16 ;  /* 0x0008881001007387 */ /* 0x0003e80000100800 */
[----:B------:R-:W3:Y:S04]  /*31200*/  LDL.LU R23, [R1+0x86c] ;  /* 0x00086c0001177983 */ /* 0x000ee80000300800 */
[----:B------:R-:W3:Y:S01]  /*31210*/  LDL.LU R22, [R1+0x870] ;  /* 0x0008700001167983 */ /* 0x000ee20000300800 */
[----:B------:R-:W-:-:S03]  /*31220*/  IADD3 R13, P1, R13, UR9, RZ ;  /* 0x000000090d0d7c10 */ /* 0x000fc6000ff3e0ff */
[----:B------:R-:W3:Y:S01]  /*31230*/  LDL.LU R21, [R1+0x85c] ;  /* 0x00085c0001157983 */ /* 0x000ee20000300800 */
[----:B------:R-:W-:-:S03]  /*31240*/  IADD3 R11, P2, R11, UR9, RZ ;  /* 0x000000090b0b7c10 */ /* 0x000fc6000ff5e0ff */
[----:B------:R-:W3:Y:S01]  /*31250*/  LDL.LU R20, [R1+0x860] ;  /* 0x0008600001147983 */ /* 0x000ee20000300800 */
[----:B------:R-:W-:-:S03]  /*31260*/  IMAD.MOV.U32 R5, RZ, RZ, R18 ;  /* 0x000000ffff057224 */ /* 0x000fc600078e0012 */
[----:B------:R-:W-:Y:S04]  /*31270*/  STL [R1+0x874], R13 ;  /* 0x0008740d01007387 */ /* 0x000fe80000100800 */
[----:B------:R1:W-:Y:S02]  /*31280*/  LDGSTS.E [R7+0x19600], [R4.64], P0 ;  /* 0x1960000004077fae */ /* 0x0003e4000812184a */
[----:B-1----:R-:W-:Y:S02]  /*31290*/  IMAD.MOV.U32 R5, RZ, RZ, R16 ;  /* 0x000000ffff057224 */ /* 0x002fe400078e0010 */
[----:B------:R-:W-:-:S05]  /*312a0*/  IMAD.MOV.U32 R4, RZ, RZ, R15 ;  /* 0x000000ffff047224 */ /* 0x000fca00078e000f */
[----:B------:R1:W-:Y:S02]  /*312b0*/  LDGSTS.E [R7+0x19e00], [R4.64], P0 ;  /* 0x19e0000004077fae */ /* 0x0003e4000812184a */
[----:B-1----:R-:W-:Y:S01]  /*312c0*/  IMAD.MOV.U32 R4, RZ, RZ, R13 ;  /* 0x000000ffff047224 */ /* 0x002fe200078e000d */
[----:B----4-:R-:W-:-:S05]  /*312d0*/  IADD3.X R14, R14, UR7, RZ, P1, !PT ;  /* 0x000000070e0e7c10 */ /* 0x010fca0008ffe4ff */
[----:B------:R1:W-:Y:S01]  /*312e0*/  STL [R1+0x848], R14 ;  /* 0x0008480e01007387 */ /* 0x0003e20000100800 */
[----:B------:R-:W-:-:S03]  /*312f0*/  IADD3.X R12, R12, UR7, RZ, P2, !PT ;  /* 0x000000070c0c7c10 */ /* 0x000fc600097fe4ff */
[----:B------:R-:W-:Y:S04]  /*31300*/  STL [R1+0x884], R11 ;  /* 0x0008840b01007387 */ /* 0x000fe80000100800 */
[----:B------:R-:W4:Y:S04]  /*31310*/  LDL.LU R18, [R1+0x858] ;  /* 0x0008580001127983 */ /* 0x000f280000300800 */
[----:B------:R1:W-:Y:S04]  /*31320*/  STL [R1+0x880], R12 ;  /* 0x0008800c01007387 */ /* 0x0003e80000100800 */
[----:B------:R-:W4:Y:S04]  /*31330*/  LDL.LU R16, [R1+0x854] ;  /* 0x0008540001107983 */ /* 0x000f280000300800 */
[----:B------:R-:W4:Y:S01]  /*31340*/  LDL.LU R19, [R1+0x84c] ;  /* 0x00084c0001137983 */ /* 0x000f220000300800 */
[----:B------:R-:W-:-:S03]  /*31350*/  IMAD.MOV.U32 R5, RZ, RZ, R14 ;  /* 0x000000ffff057224 */ /* 0x000fc600078e000e */
[----:B------:R-:W4:Y:S04]  /*31360*/  LDL.LU R17, [R1+0x850] ;  /* 0x0008500001117983 */ /* 0x000f280000300800 */
[----:B------:R-:W4:Y:S04]  /*31370*/  LDL.LU R15, [R1+0x828] ;  /* 0x00082800010f7983 */ /* 0x000f280000300800 */
[----:B-1----:R-:W4:Y:S04]  /*31380*/  LDL.LU R14, [R1+0x82c] ;  /* 0x00082c00010e7983 */ /* 0x002f280000300800 */
[----:B------:R1:W-:Y:S04]  /*31390*/  LDGSTS.E [R7+0x1a600], [R4.64], P0 ;  /* 0x1a60000004077fae */ /* 0x0003e8000812184a */
[----:B------:R-:W4:Y:S01]  /*313a0*/  LDL.LU R13, [R1+0x830] ;  /* 0x00083000010d7983 */ /* 0x000f220000300800 */
[----:B-1----:R-:W-:-:S02]  /*313b0*/  IMAD.MOV.U32 R4, RZ, RZ, R11 ;  /* 0x000000ffff047224 */ /* 0x002fc400078e000b */
[----:B------:R-:W-:Y:S02]  /*313c0*/  IMAD.MOV.U32 R5, RZ, RZ, R12 ;  /* 0x000000ffff057224 */ /* 0x000fe400078e000c */
[----:B------:R-:W4:Y:S04]  /*313d0*/  LDL.LU R12, [R1+0x834] ;  /* 0x00083400010c7983 */ /* 0x000f280000300800 */
[----:B------:R1:W-:Y:S01]  /*313e0*/  LDGSTS.E [R7+0x1ae00], [R4.64], P0 ;  /* 0x1ae0000004077fae */ /* 0x0003e2000812184a */
[----:B--2---:R-:W-:-:S04]  /*313f0*/  IADD3 R8, P1, R8, UR9, RZ ;  /* 0x0000000908087c10 */ /* 0x004fc8000ff3e0ff */
[----:B------:R-:W-:Y:S02]  /*31400*/  IADD3.X R10, R10, UR7, RZ, P1, !PT ;  /* 0x000000070a0a7c10 */ /* 0x000fe40008ffe4ff */
[----:B---3--:R-:W-:Y:S01]  /*31410*/  IADD3 R6, P2, R6, UR9, RZ ;  /* 0x0000000906067c10 */ /* 0x008fe2000ff5e0ff */
[----:B------:R-:W-:Y:S02]  /*31420*/  STL [R1+0x87c], R8 ;  /* 0x00087c0801007387 */ /* 0x000fe40000100800 */
[----:B-1----:R-:W-:Y:S01]  /*31430*/  IMAD.MOV.U32 R5, RZ, RZ, R10 ;  /* 0x000000ffff057224 */ /* 0x002fe200078e000a */
[----:B------:R-:W-:Y:S01]  /*31440*/  IADD3.X R9, R9, UR7, RZ, P2, !PT ;  /* 0x0000000709097c10 */ /* 0x000fe200097fe4ff */
[----:B------:R1:W-:Y:S01]  /*31450*/  STL [R1+0x878], R10 ;  /* 0x0008780a01007387 */ /* 0x0003e20000100800 */
[----:B------:R-:W-:-:S03]  /*31460*/  IMAD.MOV.U32 R4, RZ, RZ, R8 ;  /* 0x000000ffff047224 */ /* 0x000fc600078e0008 */
[----:B------:R-:W-:Y:S04]  /*31470*/  STL [R1+0x868], R6 ;  /* 0x0008680601007387 */ /* 0x000fe80000100800 */
[----:B------:R2:W-:Y:S04]  /*31480*/  LDGSTS.E [R7+0x1b600], [R4.64], P0 ;  /* 0x1b60000004077fae */ /* 0x0005e8000812184a */
[----:B-1----:R-:W3:Y:S04]  /*31490*/  LDL.LU R10, [R1+0x83c] ;  /* 0x00083c00010a7983 */ /* 0x002ee80000300800 */
[----:B------:R1:W-:Y:S04]  /*314a0*/  STL [R1+0x864], R9 ;  /* 0x0008640901007387 */ /* 0x0003e80000100800 */
[----:B------:R-:W3:Y:S04]  /*314b0*/  LDL.LU R8, [R1+0x844] ;  /* 0x0008440001087983 */ /* 0x000ee80000300800 */
[----:B------:R-:W3:Y:S01]  /*314c0*/  LDL.LU R11, [R1+0x838] ;  /* 0x00083800010b7983 */ /* 0x000ee20000300800 */
[----:B--2---:R-:W-:-:S03]  /*314d0*/  IMAD.MOV.U32 R5, RZ, RZ, R9 ;  /* 0x000000ffff057224 */ /* 0x004fc600078e0009 */
[----:B-1----:R-:W2:Y:S01]  /*314e0*/  LDL.LU R9, [R1+0x840] ;  /* 0x0008400001097983 */ /* 0x002ea20000300800 */
[----:B------:R-:W-:-:S03]  /*314f0*/  IMAD.MOV.U32 R4, RZ, RZ, R6 ;  /* 0x000000ffff047224 */ /* 0x000fc600078e0006 */
[----:B------:R-:W2:Y:S04]  /*31500*/  LDL R6, [R1+0xd70] ;  /* 0x000d700001067983 */ /* 0x000ea80000100800 */
[----:B------:R1:W-:Y:S01]  /*31510*/  LDGSTS.E [R7+0x1be00], [R4.64], P0 ;  /* 0x1be0000004077fae */ /* 0x0003e2000812184a */
[----:B------:R-:W-:-:S04]  /*31520*/  IADD3 R22, P1, R22, UR9, RZ ;  /* 0x0000000916167c10 */ /* 0x000fc8000ff3e0ff */
[----:B------:R-:W-:Y:S01]  /*31530*/  IADD3.X R23, R23, UR7, RZ, P1, !PT ;  /* 0x0000000717177c10 */ /* 0x000fe20008ffe4ff */
[----:B-1----:R-:W-:-:S04]  /*31540*/  IMAD.MOV.U32 R4, RZ, RZ, R22 ;  /* 0x000000ffff047224 */ /* 0x002fc800078e0016 */
[----:B------:R-:W-:Y:S01]  /*31550*/  IMAD.MOV.U32 R5, RZ, RZ, R23 ;  /* 0x000000ffff057224 */ /* 0x000fe200078e0017 */
[----:B------:R-:W-:-:S04]  /*31560*/  IADD3 R20, P2, R20, UR9, RZ ;  /* 0x0000000914147c10 */ /* 0x000fc8000ff5e0ff */
[----:B------:R1:W-:Y:S01]  /*31570*/  LDGSTS.E [R7+0x1c600], [R4.64], P0 ;  /* 0x1c60000004077fae */ /* 0x0003e2000812184a */
[----:B------:R-:W-:Y:S02]  /*31580*/  IADD3.X R21, R21, UR7, RZ, P2, !PT ;  /* 0x0000000715157c10 */ /* 0x000fe400097fe4ff */
[----:B-1----:R-:W-:-:S03]  /*31590*/  MOV R4, R20 ;  /* 0x0000001400047202 */ /* 0x002fc60000000f00 */
[----:B------:R-:W-:-:S05]  /*315a0*/  IMAD.MOV.U32 R5, RZ, RZ, R21 ;  /* 0x000000ffff057224 */ /* 0x000fca00078e0015 */
[----:B------:R1:W-:Y:S04]  /*315b0*/  LDGSTS.E [R7+0x1ce00], [R4.64], P0 ;  /* 0x1ce0000004077fae */ /* 0x0003e8000812184a */
[----:B------:R1:W-:Y:S04]  /*315c0*/  STL [R1+0x870], R22 ;  /* 0x0008701601007387 */ /* 0x0003e80000100800 */
[----:B------:R1:W-:Y:S04]  /*315d0*/  STL [R1+0x86c], R23 ;  /* 0x00086c1701007387 */ /* 0x0003e80000100800 */
[----:B------:R1:W-:Y:S04]  /*315e0*/  STL [R1+0x860], R20 ;  /* 0x0008601401007387 */ /* 0x0003e80000100800 */
[----:B------:R1:W-:Y:S01]  /*315f0*/  STL [R1+0x85c], R21 ;  /* 0x00085c1501007387 */ /* 0x0003e20000100800 */
        /* <DEDUP_REMOVED lines=21> */
[----:B------:R-:W-:-:S07]  /*31750*/  UMOV UR4, UR5 ;  /* 0x0000000500047c82 */ /* 0x000fce0008000000 */
[C---:B------:R-:W-:Y:S08]  /*31760*/  HMMA.1688.F32.TF32 R244, R72.reuse, R26, R244 ;  /* 0x0000001a48f4723c */ /* 0x040ff000000810f4 */
[----:B------:R-:W-:Y:S01]  /*31770*/  HMMA.1688.F32.TF32 R248, R72, R30, R248 ;  /* 0x0000001e48f8723c */ /* 0x000fe200000810f8 */
[----:B----4-:R-:W-:-:S05]  /*31780*/  IADD3 R18, P1, R18, UR9, RZ ;  /* 0x0000000912127c10 */ /* 0x010fca000ff3e0ff */
[----:B-1----:R-:W-:Y:S01]  /*31790*/  IMAD.MOV.U32 R4, RZ, RZ, R18 ;  /* 0x000000ffff047224 */ /* 0x002fe200078e0012 */
[----:B------:R-:W-:Y:S02]  /*317a0*/  IADD3 R16, P2, R16, UR9, RZ ;  /* 0x0000000910107c10 */ /* 0x000fe4000ff5e0ff */
[----:B------:R-:W-:Y:S02]  /*317b0*/  IADD3.X R19, R19, UR7, RZ, P1, !PT ;  /* 0x0000000713137c10 */ /* 0x000fe40008ffe4ff */
[----:B------:R-:W-:-:S03]  /*317c0*/  IADD3.X R17, R17, UR7, RZ, P2, !PT ;  /* 0x0000000711117c10 */ /* 0x000fc600097fe4ff */
[----:B------:R-:W-:-:S05]  /*317d0*/  IMAD.MOV.U32 R5, RZ, RZ, R19 ;  /* 0x000000ffff057224 */ /* 0x000fca00078e0013 */
[----:B------:R1:W-:Y:S01]  /*317e0*/  LDGSTS.E [R7+0x1d600], [R4.64], P0 ;  /* 0x1d60000004077fae */ /* 0x0003e2000812184a */
[----:B------:R-:W-:-:S04]  /*317f0*/  IADD3 R14, P1, R14, UR9, RZ ;  /* 0x000000090e0e7c10 */ /* 0x000fc8000ff3e0ff */
[----:B------:R-:W-:Y:S01]  /*31800*/  IADD3.X R15, R15, UR7, RZ, P1, !PT ;  /* 0x000000070f0f7c10 */ /* 0x000fe20008ffe4ff */
[----:B-1----:R-:W-:Y:S02]  /*31810*/  IMAD.MOV.U32 R4, RZ, RZ, R16 ;  /* 0x000000ffff047224 */ /* 0x002fe400078e0010 */
[----:B------:R-:W-:-:S05]  /*31820*/  IMAD.MOV.U32 R5, RZ, RZ, R17 ;  /* 0x000000ffff057224 */ /* 0x000fca00078e0011 */
[----:B------:R1:W-:Y:S01]  /*31830*/  LDGSTS.E [R7+0x1de00], [R4.64], P0 ;  /* 0x1de0000004077fae */ /* 0x0003e2000812184a */
[----:B------:R-:W-:-:S04]  /*31840*/  IADD3 R12, P2, R12, UR9, RZ ;  /* 0x000000090c0c7c10 */ /* 0x000fc8000ff5e0ff */
[----:B------:R-:W-:Y:S01]  /*31850*/  IADD3.X R13, R13, UR7, RZ, P2, !PT ;  /* 0x000000070d0d7c10 */ /* 0x000fe200097fe4ff */
[----:B-1----:R-:W-:Y:S02]  /*31860*/  IMAD.MOV.U32 R4, RZ, RZ, R14 ;  /* 0x000000ffff047224 */ /* 0x002fe400078e000e */
[----:B------:R-:W-:Y:S01]  /*31870*/  IMAD.MOV.U32 R5, RZ, RZ, R15 ;  /* 0x000000ffff057224 */ /* 0x000fe200078e000f */
[----:B------:R1:W-:Y:S04]  /*31880*/  STL [R1+0x858], R18 ;  /* 0x0008581201007387 */ /* 0x0003e80000100800 */
[----:B------:R4:W-:Y:S04]  /*31890*/  LDGSTS.E [R7+0x1e600], [R4.64], P0 ;  /* 0x1e60000004077fae */ /* 0x0009e8000812184a */
[----:B------:R1:W-:Y:S04]  /*318a0*/  STL [R1+0x84c], R19 ;  /* 0x00084c1301007387 */ /* 0x0003e80000100800 */
[----:B------:R1:W-:Y:S01]  /*318b0*/  STL [R1+0x854], R16 ;  /* 0x0008541001007387 */ /* 0x0003e20000100800 */
[----:B----4-:R-:W-:-:S02]  /*318c0*/  IMAD.MOV.U32 R4, RZ, RZ, R12 ;  /* 0x000000ffff047224 */ /* 0x010fc400078e000c */
[----:B------:R-:W-:Y:S01]  /*318d0*/  IMAD.MOV.U32 R5, RZ, RZ, R13 ;  /* 0x000000ffff057224 */ /* 0x000fe200078e000d */
[----:B------:R1:W-:Y:S04]  /*318e0*/  STL [R1+0x850], R17 ;  /* 0x0008501101007387 */ /* 0x0003e80000100800 */
[----:B------:R4:W-:Y:S04]  /*318f0*/  LDGSTS.E [R7+0x1ee00], [R4.64], P0 ;  /* 0x1ee0000004077fae */ /* 0x0009e8000812184a */
[----:B------:R1:W-:Y:S01]  /*31900*/  STL [R1+0x82c], R14 ;  /* 0x00082c0e01007387 */ /* 0x0003e20000100800 */
[----:B---3--:R-:W-:-:S03]  /*31910*/  IADD3 R10, P1, R10, UR9, RZ ;  /* 0x000000090a0a7c10 */ /* 0x008fc6000ff3e0ff */
[----:B------:R1:W-:Y:S02]  /*31920*/  STL [R1+0x828], R15 ;  /* 0x0008280f01007387 */ /* 0x0003e40000100800 */
[----:B----4-:R-:W-:Y:S01]  /*31930*/  IMAD.MOV.U32 R4, RZ, RZ, R10 ;  /* 0x000000ffff047224 */ /* 0x010fe200078e000a */
[----:B------:R-:W-:Y:S02]  /*31940*/  IADD3 R8, P2, R8, UR9, RZ ;  /* 0x0000000908087c10 */ /* 0x000fe4000ff5e0ff */
[----:B------:R-:W-:Y:S01]  /*31950*/  IADD3.X R11, R11, UR7, RZ, P1, !PT ;  /* 0x000000070b0b7c10 */ /* 0x000fe20008ffe4ff */
[----:B------:R1:W-:Y:S01]  /*31960*/  STL [R1+0x834], R12 ;  /* 0x0008340c01007387 */ /* 0x0003e20000100800 */
[----:B--2---:R-:W-:-:S03]  /*31970*/  IADD3.X R9, R9, UR7, RZ, P2, !PT ;  /* 0x0000000709097c10 */ /* 0x004fc600097fe4ff */
[----:B------:R-:W-:Y:S01]  /*31980*/  IMAD.MOV.U32 R5, RZ, RZ, R11 ;  /* 0x000000ffff057224 */ /* 0x000fe200078e000b */
[----:B------:R1:W-:Y:S04]  /*31990*/  STL [R1+0x830], R13 ;  /* 0x0008300d01007387 */ /* 0x0003e80000100800 */
[----:B------:R1:W-:Y:S04]  /*319a0*/  STL [R1+0x83c], R10 ;  /* 0x00083c0a01007387 */ /* 0x0003e80000100800 */
[----:B------:R1:W-:Y:S04]  /*319b0*/  STL [R1+0x838], R11 ;  /* 0x0008380b01007387 */ /* 0x0003e80000100800 */
[----:B------:R2:W-:Y:S04]  /*319c0*/  LDGSTS.E [R7+0x1f600], [R4.64], P0 ;  /* 0x1f60000004077fae */ /* 0x0005e8000812184a */
[----:B------:R1:W-:Y:S04]  /*319d0*/  STL [R1+0x844], R8 ;  /* 0x0008440801007387 */ /* 0x0003e80000100800 */
[----:B------:R1:W-:Y:S01]  /*319e0*/  STL [R1+0x840], R9 ;  /* 0x0008400901007387 */ /* 0x0003e20000100800 */
[----:B--2---:R-:W-:-:S02]  /*319f0*/  IMAD.MOV.U32 R4, RZ, RZ, R8 ;  /* 0x000000ffff047224 */ /* 0x004fc400078e0008 */
[----:B------:R-:W-:-:S05]  /*31a00*/  IMAD.MOV.U32 R5, RZ, RZ, R9 ;  /* 0x000000ffff057224 */ /* 0x000fca00078e0009 */
[----:B------:R1:W-:Y:S01]  /*31a10*/  LDGSTS.E [R7+0x1fe00], [R4.64], P0 ;  /* 0x1fe0000004077fae */ /* 0x0003e2000812184a */
[----:B------:R-:W-:Y:S01]  /*31a20*/  ISETP.NE.U32.AND P0, PT, R6, UR5, PT ;  /* 0x0000000506007c0c */ /* 0x000fe2000bf05070 */
[C---:B------:R-:W-:Y:S02]  /*31a30*/  HMMA.1688.F32.TF32 R32, R72.reuse, R34, R204 ;  /* 0x000000224820723c */ /* 0x040fe400000810cc */
[----:B------:R-:W0:Y:S06]  /*31a40*/  LDGDEPBAR ;  /* 0x00000000000079af */ /* 0x000e2c0000000000 */
[C---:B------:R-:W-:Y:S08]  /*31a50*/  HMMA.1688.F32.TF32 R36, R72.reuse, R38, R200 ;  /* 0x000000264824723c */ /* 0x040ff000000810c8 */
[C---:B------:R-:W-:Y:S08]  /*31a60*/  HMMA.1688.F32.TF32 R40, R72.reuse, R42, R196 ;  /* 0x0000002a4828723c */ /* 0x040ff000000810c4 */
[C---:B------:R-:W-:Y:S08]  /*31a70*/  HMMA.1688.F32.TF32 R44, R72.reuse, R46, R192 ;  /* 0x0000002e482c723c */ /* 0x040ff000000810c0 */
[C---:B------:R-:W-:Y:S08]  /*31a80*/  HMMA.1688.F32.TF32 R52, R72.reuse, R54, R168 ;  /* 0x000000364834723c */ /* 0x040ff000000810a8 */
[C---:B------:R-:W-:Y:S08]  /*31a90*/  HMMA.1688.F32.TF32 R56, R72.reuse, R58, R152 ;  /* 0x0000003a4838723c */ /* 0x040ff00000081098 */
[C---:B------:R-:W-:Y:S08]  /*31aa0*/  HMMA.1688.F32.TF32 R60, R72.reuse, R62, R104 ;  /* 0x0000003e483c723c */ /* 0x040ff00000081068 */
[C---:B------:R-:W-:Y:S08]  /*31ab0*/  HMMA.1688.F32.TF32 R64, R72.reuse, R66, R232 ;  /* 0x000000424840723c */ /* 0x040ff000000810e8 */
[----:B------:R-:W-:Y:S01]  /*31ac0*/  HMMA.1688.F32.TF32 R180, R72, R70, R156 ;  /* 0x0000004648b4723c */ /* 0x000fe2000008109c */
[----:B-1----:R-:W-:Y:S01]  /*31ad0*/  @!P0 CALL.REL.NOINC `(.L_x_1) ;  /* 0x0000001000008944 */ /* 0x002fe20003c00000 */
[----:B------:R-:W-:Y:S06]  /*31ae0*/  BRA `(.L_x_2) ;  /* 0xfffe7cc000007947 */ /* 0x000fec000383ffff */
.L_x_1:
[----:B--2---:R-:W2:Y:S01]  /*31af0*/  LDL.LU R4, [R1+0xd84] ;  /* 0x000d840001047983 */ /* 0x004ea20000300800 */
[----:B------:R-:W-:-:S04]  /*31b00*/  DEPBAR.LE SB0, 0x0 ;  /* 0x000080000000791a */ /* 0x000fc80000000000 */
[----:B------:R-:W3:Y:S02]  /*31b10*/  S2R R12, SR_TID.X ;  /* 0x00000000000c7919 */ /* 0x000ee40000002100 */
[C---:B-1-3--:R-:W-:Y:S01]  /*31b20*/  IMAD.SHL.U32 R0, R12.reuse, 0x20, RZ ;  /* 0x000000200c007824 */ /* 0x04afe200078e00ff */
[----:B------:R-:W-:-:S04]  /*31b30*/  SHF.L.U32 R2, R12, 0x2, RZ ;  /* 0x000000020c027819 */ /* 0x000fc800000006ff */
[----:B------:R-:W-:-:S04]  /*31b40*/  LOP3.LUT R0, R0, 0x60, RZ, 0xc0, !PT ;  /* 0x0000006000007812 */ /* 0x000fc800078ec0ff */
[----:B------:R-:W-:Y:S01]  /*31b50*/  LOP3.LUT R0, R0, 0x70, R2, 0x78, !PT ;  /* 0x0000007000007812 */ /* 0x000fe200078e7802 */
[----:B------:R-:W-:-:S05]  /*31b60*/  IMAD.SHL.U32 R2, R12, 0x400, RZ ;  /* 0x000004000c027824 */ /* 0x000fca00078e00ff */
[----:B------:R-:W-:Y:S01]  /*31b70*/  LOP3.LUT R2, R2, 0x6000, RZ, 0xc0, !PT ;  /* 0x0000600002027812 */ /* 0x000fe200078ec0ff */
[----:B------:R-:W-:Y:S03]  /*31b80*/  BAR.SYNC.DEFER_BLOCKING 0x0 ;  /* 0x0000000000007b1d */ /* 0x000fe60000010000 */
[----:B--2---:R-:W-:-:S03]  /*31b90*/  IADD3 R0, R0, R2, R4 ;  /* 0x0000000200007210 */ /* 0x004fc60007ffe004 */
        /* <DEDUP_REMOVED lines=8> */
[----:B--2---:R1:W-:Y:S04]  /*31c20*/  STS.128 [R0], R4 ;  /* 0x0000000400007388 */ /* 0x0043e80000000c00 */
[----:B-1----:R-:W2:Y:S04]  /*31c30*/  LDL.LU R4, [R1+0x268] ;  /* 0x0002680001047983 */ /* 0x002ea80000300800 */
[----:B------:R-:W2:Y:S04]  /*31c40*/  LDL.LU R5, [R1+0x258] ;  /* 0x0002580001057983 */ /* 0x000ea80000300800 */
[----:B------:R-:W2:Y:S04]  /*31c50*/  LDL.LU R6, [R1+0x248] ;  /* 0x0002480001067983 */ /* 0x000ea80000300800 */
[----:B------:R-:W2:Y:S04]  /*31c60*/  LDL.LU R7, [R1+0x98] ;  /* 0x0000980001077983 */ /* 0x000ea80000300800 */
[----:B--2---:R1:W-:Y:S04]  /*31c70*/  STS.128 [R0+0x80], R4 ;  /* 0x0000800400007388 */ /* 0x0043e80000000c00 */
[----:B-1----:R-:W2:Y:S04]  /*31c80*/  LDL.LU R4, [R1+0x26c] ;  /* 0x00026c0001047983 */ /* 0x002ea80000300800 */
[----:B------:R-:W2:Y:S04]  /*31c90*/  LDL.LU R5, [R1+0x25c] ;  /* 0x00025c0001057983 */ /* 0x000ea80000300800 */
[----:B------:R-:W2:Y:S04]  /*31ca0*/  LDL.LU R6, [R1+0x24c] ;  /* 0x00024c0001067983 */ /* 0x000ea80000300800 */
[----:B------:R-:W2:Y:S04]  /*31cb0*/  LDL.LU R7, [R1+0x9c] ;  /* 0x00009c0001077983 */ /* 0x000ea80000300800 */
[----:B---3--:R1:W-:Y:S04]  /*31cc0*/  STS.128 [R0+0x400], R8 ;  /* 0x0004000800007388 */ /* 0x0083e80000000c00 */
[----:B-1----:R-:W3:Y:S04]  /*31cd0*/  LDL.LU R8, [R1+0x150] ;  /* 0x0001500001087983 */ /* 0x002ee80000300800 */
[----:B--2---:R1:W-:Y:S04]  /*31ce0*/  STS.128 [R0+0x480], R4 ;  /* 0x0004800400007388 */ /* 0x0043e80000000c00 */
[----:B-1----:R-:W2:Y:S01]  /*31cf0*/  LDL.LU R4, [R1+0x154] ;  /* 0x0001540001047983 */ /* 0x002ea20000300800 */
[----:B------:R-:W-:-:S02]  /*31d00*/  IMAD.MOV.U32 R5, RZ, RZ, R93 ;  /* 0x000000ffff057224 */ /* 0x000fc400078e005d */
[----:B------:R-:W-:Y:S02]  /*31d10*/  IMAD.MOV.U32 R6, RZ, RZ, R101 ;  /* 0x000000ffff067224 */ /* 0x000fe400078e0065 */
[----:B------:R-:W-:Y:S02]  /*31d20*/  IMAD.MOV.U32 R7, RZ, RZ, R89 ;  /* 0x000000ffff077224 */ /* 0x000fe400078e0059 */
[----:B------:R-:W-:-:S03]  /*31d30*/  IMAD.MOV.U32 R11, RZ, RZ, R88 ;  /* 0x000000ffff0b7224 */ /* 0x000fc600078e0058 */
[----:B--2---:R1:W-:Y:S04]  /*31d40*/  STS.128 [R0+0x500], R4 ;  /* 0x0005000400007388 */ /* 0x0043e80000000c00 */
[----:B-1----:R-:W2:Y:S04]  /*31d50*/  LDL.LU R4, [R1+0x158] ;  /* 0x0001580001047983 */ /* 0x002ea80000300800 */
[----:B------:R-:W4:Y:S01]  /*31d60*/  LDL.LU R88, [R1+0x15c] ;  /* 0x00015c0001587983 */ /* 0x000f220000300800 */
[----:B------:R-:W-:Y:S02]  /*31d70*/  IMAD.MOV.U32 R5, RZ, RZ, R94 ;  /* 0x000000ffff057224 */ /* 0x000fe400078e005e */
[----:B------:R-:W-:-:S02]  /*31d80*/  IMAD.MOV.U32 R6, RZ, RZ, R102 ;  /* 0x000000ffff067224 */ /* 0x000fc400078e0066 */
[----:B------:R-:W-:Y:S02]  /*31d90*/  IMAD.MOV.U32 R7, RZ, RZ, R90 ;  /* 0x000000ffff077224 */ /* 0x000fe400078e005a */
[----:B------:R-:W-:Y:S02]  /*31da0*/  IMAD.MOV.U32 R9, RZ, RZ, R92 ;  /* 0x000000ffff097224 */ /* 0x000fe400078e005c */
[----:B------:R-:W-:Y:S02]  /*31db0*/  IMAD.MOV.U32 R10, RZ, RZ, R100 ;  /* 0x000000ffff0a7224 */ /* 0x000fe400078e0064 */
[----:B-----5:R-:W-:-:S03]  /*31dc0*/  IMAD.SHL.U32 R3, R12, 0x1000, RZ ;  /* 0x000010000c037824 */ /* 0x020fc600078e00ff */
[----:B---3--:R1:W-:Y:S01]  /*31dd0*/  STS.128 [R0+0x100], R8 ;  /* 0x0001000800007388 */ /* 0x0083e20000000c00 */
[----:B------:R-:W-:Y:S02]  /*31de0*/  IMAD.SHL.U32 R2, R12, 0x10, RZ ;  /* 0x000000100c027824 */ /* 0x000fe400078e00ff */
[----:B------:R-:W-:Y:S02]  /*31df0*/  IMAD.MOV.U32 R15, RZ, RZ, R174 ;  /* 0x000000ffff0f7224 */ /* 0x000fe400078e00ae */
[----:B-1----:R-:W-:Y:S02]  /*31e00*/  IMAD.MOV.U32 R11, RZ, RZ, R173 ;  /* 0x000000ffff0b7224 */ /* 0x002fe400078e00ad */
[----:B------:R-:W-:Y:S02]  /*31e10*/  IMAD.MOV.U32 R89, RZ, RZ, R95 ;  /* 0x000000ffff597224 */ /* 0x000fe400078e005f */
[----:B------:R-:W-:Y:S01]  /*31e20*/  IMAD.MOV.U32 R90, RZ, RZ, R103 ;  /* 0x000000ffff5a7224 */ /* 0x000fe200078e0067 */
[----:B--2---:R1:W-:Y:S04]  /*31e30*/  STS.128 [R0+0x180], R4 ;  /* 0x0001800400007388 */ /* 0x0043e80000000c00 */
[----:B-1----:R-:W2:Y:S04]  /*31e40*/  LDL.LU R4, [R1+0x1e0] ;  /* 0x0001e00001047983 */ /* 0x002ea80000300800 */
[----:B------:R-:W2:Y:S04]  /*31e50*/  LDL.LU R5, [R1+0x1d0] ;  /* 0x0001d00001057983 */ /* 0x000ea80000300800 */
[----:B------:R-:W2:Y:S04]  /*31e60*/  LDL.LU R6, [R1+0x1c0] ;  /* 0x0001c00001067983 */ /* 0x000ea80000300800 */
[----:B------:R-:W3:Y:S04]  /*31e70*/  LDL.LU R8, [R1+0x1e4] ;  /* 0x0001e40001087983 */ /* 0x000ee80000300800 */
[----:B------:R-:W3:Y:S04]  /*31e80*/  LDL.LU R9, [R1+0x1d4] ;  /* 0x0001d40001097983 */ /* 0x000ee80000300800 */
[----:B------:R-:W3:Y:S04]  /*31e90*/  LDL.LU R10, [R1+0x1c4] ;  /* 0x0001c400010a7983 */ /* 0x000ee80000300800 */
[----:B------:R-:W3:Y:S04]  /*31ea0*/  LDL.LU R12, [R1+0x1e8] ;  /* 0x0001e800010c7983 */ /* 0x000ee80000300800 */
[----:B------:R-:W3:Y:S04]  /*31eb0*/  LDL.LU R13, [R1+0x1d8] ;  /* 0x0001d800010d7983 */ /* 0x000ee80000300800 */
[----:B------:R-:W3:Y:S01]  /*31ec0*/  LDL.LU R14, [R1+0x1c8] ;  /* 0x0001c800010e7983 */ /* 0x000ee20000300800 */
[----:B------:R-:W-:-:S03]  /*31ed0*/  MOV R7, R172 ;  /* 0x000000ac00077202 */ /* 0x000fc60000000f00 */
[----:B------:R-:W3:Y:S04]  /*31ee0*/  LDL.LU R172, [R1+0x1ec] ;  /* 0x0001ec0001ac7983 */ /* 0x000ee80000300800 */
[----:B------:R-:W3:Y:S04]  /*31ef0*/  LDL.LU R173, [R1+0x1dc] ;  /* 0x0001dc0001ad7983 */ /* 0x000ee80000300800 */
[----:B------:R-:W3:Y:S04]  /*31f00*/  LDL.LU R174, [R1+0x1cc] ;  /* 0x0001cc0001ae7983 */ /* 0x000ee80000300800 */
[----:B----4-:R1:W-:Y:S04]  /*31f10*/  STS.128 [R0+0x580], R88 ;  /* 0x0005805800007388 */ /* 0x0103e80000000c00 */
[----:B-1----:R-:W4:Y:S04]  /*31f20*/  LDL.LU R88, [R1+0x80] ;  /* 0x0000800001587983 */ /* 0x002f280000300800 */
[----:B------:R-:W4:Y:S04]  /*31f30*/  LDL.LU R89, [R1+0x70] ;  /* 0x0000700001597983 */ /* 0x000f280000300800 */
[----:B------:R-:W4:Y:S04]  /*31f40*/  LDL.LU R90, [R1+0x60] ;  /* 0x00006000015a7983 */ /* 0x000f280000300800 */
[----:B------:R-:W4:Y:S01]  /*31f50*/  LDL.LU R91, [R1+0x50] ;  /* 0x00005000015b7983 */ /* 0x000f220000300800 */
[----:B------:R-:W-:-:S04]  /*31f60*/  LOP3.LUT R2, R2, 0x7f0, RZ, 0xc0, !PT ;  /* 0x000007f002027812 */ /* 0x000fc800078ec0ff */
[----:B------:R-:W-:-:S04]  /*31f70*/  LOP3.LUT R2, R2, 0x6000, R3, 0xf8, !PT ;  /* 0x0000600002027812 */ /* 0x000fc800078ef803 */
[C---:B------:R-:W-:Y:S02]  /*31f80*/  LOP3.LUT R237, R2.reuse, 0x20, RZ, 0x3c, !PT ;  /* 0x0000002002ed7812 */ /* 0x040fe400078e3cff */
[C---:B------:R-:W-:Y:S02]  /*31f90*/  LOP3.LUT R236, R2.reuse, 0x40, RZ, 0x3c, !PT ;  /* 0x0000004002ec7812 */ /* 0x040fe400078e3cff */
[----:B------:R-:W-:Y:S01]  /*31fa0*/  LOP3.LUT R3, R2, 0x60, RZ, 0x3c, !PT ;  /* 0x0000006002037812 */ /* 0x000fe200078e3cff */
[----:B--2---:R1:W-:Y:S04]  /*31fb0*/  STS.128 [R0+0x200], R4 ;  /* 0x0002000400007388 */ /* 0x0043e80000000c00 */
[----:B---3--:R2:W-:Y:S01]  /*31fc0*/  STS.128 [R0+0x600], R8 ;  /* 0x0006000800007388 */ /* 0x0085e20000000c00 */
[----:B-1----:R-:W-:Y:S01]  /*31fd0*/  IMAD.MOV.U32 R7, RZ, RZ, R188 ;  /* 0x000000ffff077224 */ /* 0x002fe200078e00bc */
[----:B------:R-:W-:Y:S01]  /*31fe0*/  MOV R188, R187 ;  /* 0x000000bb00bc7202 */ /* 0x000fe20000000f00 */
[----:B------:R-:W-:-:S02]  /*31ff0*/  IMAD.MOV.U32 R4, RZ, RZ, R184 ;  /* 0x000000ffff047224 */ /* 0x000fc400078e00b8 */
[----:B------:R-:W-:Y:S02]  /*32000*/  IMAD.MOV.U32 R5, RZ, RZ, R160 ;  /* 0x000000ffff057224 */ /* 0x000fe400078e00a0 */
[----:B------:R-:W-:Y:S01]  /*32010*/  IMAD.MOV.U32 R6, RZ, RZ, R164 ;  /* 0x000000ffff067224 */ /* 0x000fe200078e00a4 */
[----:B------:R1:W-:Y:S01]  /*32020*/  STS.128 [R0+0x280], R12 ;  /* 0x0002800c00007388 */ /* 0x0003e20000000c00 */
[----:B--2---:R-:W-:Y:S02]  /*32030*/  IMAD.MOV.U32 R11, RZ, RZ, R189 ;  /* 0x000000ffff0b7224 */ /* 0x004fe400078e00bd */
[----:B------:R-:W-:Y:S02]  /*32040*/  IMAD.MOV.U32 R8, RZ, RZ, R185 ;  /* 0x000000ffff087224 */ /* 0x000fe400078e00b9 */
[----:B------:R-:W-:Y:S02]  /*32050*/  IMAD.MOV.U32 R9, RZ, RZ, R161 ;  /* 0x000000ffff097224 */ /* 0x000fe400078e00a1 */
[----:B------:R-:W-:-:S02]  /*32060*/  IMAD.MOV.U32 R10, RZ, RZ, R165 ;  /* 0x000000ffff0a7224 */ /* 0x000fc400078e00a5 */
[----:B------:R-:W-:Y:S02]  /*32070*/  IMAD.MOV.U32 R189, RZ, RZ, R163 ;  /* 0x000000ffffbd7224 */ /* 0x000fe400078e00a3 */
[----:B-1----:R-:W-:Y:S02]  /*32080*/  IMAD.MOV.U32 R15, RZ, RZ, R190 ;  /* 0x000000ffff0f7224 */ /* 0x002fe400078e00be */
[----:B------:R-:W-:Y:S02]  /*32090*/  IMAD.MOV.U32 R12, RZ, RZ, R186 ;  /* 0x000000ffff0c7224 */ /* 0x000fe400078e00ba */
[----:B------:R-:W-:Y:S02]  /*320a0*/  IMAD.MOV.U32 R13, RZ, RZ, R162 ;  /* 0x000000ffff0d7224 */ /* 0x000fe400078e00a2 */
[----:B------:R-:W-:Y:S02]  /*320b0*/  IMAD.MOV.U32 R14, RZ, RZ, R166 ;  /* 0x000000ffff0e7224 */ /* 0x000fe400078e00a6 */
[----:B------:R-:W-:Y:S01]  /*320c0*/  IMAD.MOV.U32 R190, RZ, RZ, R167 ;  /* 0x000000ffffbe7224 */ /* 0x000fe200078e00a7 */
[----:B------:R-:W-:Y:S04]  /*320d0*/  STS.128 [R0+0x680], R172 ;  /* 0x000680ac00007388 */ /* 0x000fe80000000c00 */
[----:B------:R-:W-:Y:S04]  /*320e0*/  STS.128 [R0+0x300], R4 ;  /* 0x0003000400007388 */ /* 0x000fe80000000c00 */
[----:B------:R-:W-:Y:S04]  /*320f0*/  STS.128 [R0+0x700], R8 ;  /* 0x0007000800007388 */ /* 0x000fe80000000c00 */
[----:B------:R-:W-:Y:S04]  /*32100*/  STS.128 [R0+0x380], R12 ;  /* 0x0003800c00007388 */ /* 0x000fe80000000c00 */
[----:B------:R-:W-:Y:S04]  /*32110*/  STS.128 [R0+0x780], R188 ;  /* 0x000780bc00007388 */ /* 0x000fe80000000c00 */
[----:B------:R-:W-:Y:S06]  /*32120*/  BAR.SYNC.DEFER_BLOCKING 0x0 ;  /* 0x0000000000007b1d */ /* 0x000fec0000010000 */
[----:B------:R-:W1:Y:S04]  /*32130*/  LDS.128 R232, [R2] ;  /* 0x0000000002e87984 */ /* 0x000e680000000c00 */
[----:B------:R-:W-:Y:S04]  /*32140*/  LDS.128 R228, [R2+0x800] ;  /* 0x0008000002e47984 */ /* 0x000fe80000000c00 */
[----:B------:R-:W-:Y:S04]  /*32150*/  LDS.128 R224, [R2+0x1000] ;  /* 0x0010000002e07984 */ /* 0x000fe80000000c00 */
[----:B------:R-:W-:Y:S04]  /*32160*/  LDS.128 R220, [R2+0x1800] ;  /* 0x0018000002dc7984 */ /* 0x000fe80000000c00 */
[----:B------:R-:W2:Y:S04]  /*32170*/  LDS.128 R216, [R237] ;  /* 0x00000000edd87984 */ /* 0x000ea80000000c00 */
[----:B------:R-:W-:Y:S04]  /*32180*/  LDS.128 R212, [R237+0x800] ;  /* 0x00080000edd47984 */ /* 0x000fe80000000c00 */
[----:B------:R-:W-:Y:S04]  /*32190*/  LDS.128 R16, [R237+0x1000] ;  /* 0x00100000ed107984 */ /* 0x000fe80000000c00 */
[----:B------:R-:W-:Y:S04]  /*321a0*/  LDS.128 R4, [R237+0x1800] ;  /* 0x00180000ed047984 */ /* 0x000fe80000000c00 */
[----:B------:R-:W3:Y:S04]  /*321b0*/  LDS.128 R76, [R236] ;  /* 0x00000000ec4c7984 */ /* 0x000ee80000000c00 */
[----:B------:R-:W-:Y:S04]  /*321c0*/  LDS.128 R68, [R236+0x800] ;  /* 0x00080000ec447984 */ /* 0x000fe80000000c00 */
[----:B------:R-:W-:Y:S04]  /*321d0*/  LDS.128 R24, [R236+0x1000] ;  /* 0x00100000ec187984 */ /* 0x000fe80000000c00 */
[----:B------:R-:W-:Y:S04]  /*321e0*/  LDS.128 R12, [R236+0x1800] ;  /* 0x00180000ec0c7984 */ /* 0x000fe80000000c00 */
[----:B------:R-:W1:Y:S04]  /*321f0*/  LDS.128 R72, [R3] ;  /* 0x0000000003487984 */ /* 0x000e680000000c00 */
[----:B------:R-:W1:Y:S04]  /*32200*/  LDS.128 R28, [R3+0x800] ;  /* 0x00080000031c7984 */ /* 0x000e680000000c00 */
[----:B------:R-:W1:Y:S04]  /*32210*/  LDS.128 R20, [R3+0x1000] ;  /* 0x0010000003147984 */ /* 0x000e680000000c00 */
[----:B------:R-:W1:Y:S04]  /*32220*/  LDS.128 R8, [R3+0x1800] ;  /* 0x0018000003087984 */ /* 0x000e680000000c00 */
[----:B------:R-:W-:Y:S06]  /*32230*/  BAR.SYNC.DEFER_BLOCKING 0x0 ;  /* 0x0000000000007b1d */ /* 0x000fec0000010000 */
[----:B----4-:R4:W-:Y:S04]  /*32240*/  STS.128 [R0], R88 ;  /* 0x0000005800007388 */ /* 0x0109e80000000c00 */
[----:B----4-:R-:W4:Y:S04]  /*32250*/  LDL.LU R88, [R1+0x84] ;  /* 0x0000840001587983 */ /* 0x010f280000300800 */
[----:B------:R-:W4:Y:S04]  /*32260*/  LDL.LU R89, [R1+0x74] ;  /* 0x0000740001597983 */ /* 0x000f280000300800 */
[----:B------:R-:W4:Y:S04]  /*32270*/  LDL.LU R90, [R1+0x64] ;  /* 0x00006400015a7983 */ /* 0x000f280000300800 */
[----:B------:R-:W4:Y:S04]  /*32280*/  LDL.LU R91, [R1+0x54] ;  /* 0x00005400015b7983 */ /* 0x000f280000300800 */
[----:B------:R-:W2:Y:S04]  /*32290*/  LDL.LU R92, [R1+0x88] ;  /* 0x00008800015c7983 */ /* 0x000ea80000300800 */
[----:B------:R-:W2:Y:S04]  /*322a0*/  LDL.LU R93, [R1+0x78] ;  /* 0x00007800015d7983 */ /* 0x000ea80000300800 */
[----:B------:R-:W2:Y:S04]  /*322b0*/  LDL.LU R94, [R1+0x68] ;  /* 0x00006800015e7983 */ /* 0x000ea80000300800 */
[----:B------:R-:W2:Y:S04]  /*322c0*/  LDL.LU R95, [R1+0x58] ;  /* 0x00005800015f7983 */ /* 0x000ea80000300800 */
[----:B----4-:R4:W-:Y:S04]  /*322d0*/  STS.128 [R0+0x400], R88 ;  /* 0x0004005800007388 */ /* 0x0109e80000000c00 */
[----:B----4-:R-:W4:Y:S04]  /*322e0*/  LDL.LU R88, [R1+0x8c] ;  /* 0x00008c0001587983 */ /* 0x010f280000300800 */
[----:B------:R-:W4:Y:S04]  /*322f0*/  LDL.LU R89, [R1+0x7c] ;  /* 0x00007c0001597983 */ /* 0x000f280000300800 */
[----:B------:R-:W4:Y:S04]  /*32300*/  LDL.LU R90, [R1+0x6c] ;  /* 0x00006c00015a7983 */ /* 0x000f280000300800 */
[----:B------:R-:W4:Y:S04]  /*32310*/  LDL.LU R91, [R1+0x5c] ;  /* 0x00005c00015b7983 */ /* 0x000f280000300800 */
[----:B----4-:R4:W-:Y:S02]  /*32320*/  STS.128 [R0+0x480], R88 ;  /* 0x0004805800007388 */ /* 0x0109e40000000c00 */
[----:B----4-:R-:W-:-:S02]  /*32330*/  IMAD.MOV.U32 R88, RZ, RZ, R108 ;  /* 0x000000ffff587224 */ /* 0x010fc400078e006c */
[----:B------:R-:W-:Y:S02]  /*32340*/  IMAD.MOV.U32 R89, RZ, RZ, R112 ;  /* 0x000000ffff597224 */ /* 0x000fe400078e0070 */
[----:B------:R-:W-:Y:S02]  /*32350*/  IMAD.MOV.U32 R90, RZ, RZ, R116 ;  /* 0x000000ffff5a7224 */ /* 0x000fe400078e0074 */
[----:B------:R-:W-:-:S05]  /*32360*/  IMAD.MOV.U32 R91, RZ, RZ, R120 ;  /* 0x000000ffff5b7224 */ /* 0x000fca00078e0078 */
[----:B------:R4:W-:Y:S02]  /*32370*/  STS.128 [R0+0x100], R88 ;  /* 0x0001005800007388 */ /* 0x0009e40000000c00 */
[----:B----4-:R-:W-:Y:S02]  /*32380*/  IMAD.MOV.U32 R88, RZ, RZ, R110 ;  /* 0x000000ffff587224 */ /* 0x010fe400078e006e */
[----:B------:R-:W-:Y:S02]  /*32390*/  IMAD.MOV.U32 R89, RZ, RZ, R114 ;  /* 0x000000ffff597224 */ /* 0x000fe400078e0072 */
[----:B------:R-:W-:Y:S02]  /*323a0*/  IMAD.MOV.U32 R90, RZ, RZ, R118 ;  /* 0x000000ffff5a7224 */ /* 0x000fe400078e0076 */
[----:B------:R-:W-:-:S05]  /*323b0*/  IMAD.MOV.U32 R91, RZ, RZ, R122 ;  /* 0x000000ffff5b7224 */ /* 0x000fca00078e007a */
[----:B------:R4:W-:Y:S04]  /*323c0*/  STS.128 [R0+0x180], R88 ;  /* 0x0001805800007388 */ /* 0x0009e80000000c00 */
[----:B----4-:R-:W4:Y:S04]  /*323d0*/  LDL.LU R88, [R1+0x1b0] ;  /* 0x0001b00001587983 */ /* 0x010f280000300800 */
[----:B------:R-:W4:Y:S04]  /*323e0*/  LDL.LU R90, [R1+0x1a0] ;  /* 0x0001a000015a7983 */ /* 0x000f280000300800 */
[----:B------:R-:W4:Y:S04]  /*323f0*/  LDL.LU R91, [R1+0x190] ;  /* 0x00019000015b7983 */ /* 0x000f280000300800 */
[----:B--2---:R2:W-:Y:S01]  /*32400*/  STS.128 [R0+0x80], R92 ;  /* 0x0000805c00007388 */ /* 0x0045e20000000c00 */
[----:B------:R-:W-:-:S02]  /*32410*/  IMAD.MOV.U32 R89, RZ, RZ, R176 ;  /* 0x000000ffff597224 */ /* 0x000fc400078e00b0 */
[----:B--2---:R-:W-:Y:S02]  /*32420*/  IMAD.MOV.U32 R92, RZ, RZ, R109 ;  /* 0x000000ffff5c7224 */ /* 0x004fe400078e006d */
[----:B------:R-:W-:Y:S02]  /*32430*/  IMAD.MOV.U32 R93, RZ, RZ, R113 ;  /* 0x000000ffff5d7224 */ /* 0x000fe400078e0071 */
[----:B------:R-:W-:Y:S02]  /*32440*/  IMAD.MOV.U32 R94, RZ, RZ, R117 ;  /* 0x000000ffff5e7224 */ /* 0x000fe400078e0075 */
[----:B------:R-:W-:-:S05]  /*32450*/  IMAD.MOV.U32 R95, RZ, RZ, R121 ;  /* 0x000000ffff5f7224 */ /* 0x000fca00078e0079 */
[----:B------:R2:W-:Y:S04]  /*32460*/  STS.128 [R0+0x500], R92 ;  /* 0x0005005c00007388 */ /* 0x0005e80000000c00 */
[----:B--2---:R-:W2:Y:S04]  /*32470*/  LDL.LU R92, [R1+0x1b4] ;  /* 0x0001b400015c7983 */ /* 0x004ea80000300800 */
[----:B------:R-:W2:Y:S04]  /*32480*/  LDL.LU R94, [R1+0x1a4] ;  /* 0x0001a400015e7983 */ /* 0x000ea80000300800 */
[----:B------:R-:W2:Y:S04]  /*32490*/  LDL.LU R95, [R1+0x194] ;  /* 0x00019400015f7983 */ /* 0x000ea80000300800 */
[----:B------:R-:W3:Y:S04]  /*324a0*/  LDL.LU R100, [R1+0x1b8] ;  /* 0x0001b80001647983 */ /* 0x000ee80000300800 */
[----:B------:R-:W3:Y:S04]  /*324b0*/  LDL.LU R102, [R1+0x1a8] ;  /* 0x0001a80001667983 */ /* 0x000ee80000300800 */
[----:B------:R-:W3:Y:S01]  /*324c0*/  LDL.LU R103, [R1+0x198] ;  /* 0x0001980001677983 */ /* 0x000ee20000300800 */
[----:B------:R-:W-:-:S02]  /*324d0*/  IMAD.MOV.U32 R93, RZ, RZ, R177 ;  /* 0x000000ffff5d7224 */ /* 0x000fc400078e00b1 */
[----:B------:R-:W-:Y:S01]  /*324e0*/  IMAD.MOV.U32 R101, RZ, RZ, R178 ;  /* 0x000000ffff657224 */ /* 0x000fe200078e00b2 */
[----:B----4-:R4:W-:Y:S04]  /*324f0*/  STS.128 [R0+0x200], R88 ;  /* 0x0002005800007388 */ /* 0x0109e80000000c00 */
[----:B----4-:R-:W4:Y:S04]  /*32500*/  LDL.LU R88, [R1+0x1bc] ;  /* 0x0001bc0001587983 */ /* 0x010f280000300800 */
[----:B------:R-:W4:Y:S04]  /*32510*/  LDL.LU R90, [R1+0x1ac] ;  /* 0x0001ac00015a7983 */ /* 0x000f280000300800 */
[----:B------:R-:W4:Y:S01]  /*32520*/  LDL.LU R91, [R1+0x19c] ;  /* 0x00019c00015b7983 */ /* 0x000f220000300800 */
[----:B------:R-:W-:-:S03]  /*32530*/  IMAD.MOV.U32 R89, RZ, RZ, R179 ;  /* 0x000000ffff597224 */ /* 0x000fc600078e00b3 */
[----:B------:R-:W4:Y:S04]  /*32540*/  LDL.LU R176, [R1+0x40] ;  /* 0x0000400001b07983 */ /* 0x000f280000300800 */
[----:B------:R-:W4:Y:S04]  /*32550*/  LDL.LU R177, [R1+0x30] ;  /* 0x0000300001b17983 */ /* 0x000f280000300800 */
[----:B------:R-:W4:Y:S04]  /*32560*/  LDL.LU R178, [R1+0x20] ;  /* 0x0000200001b27983 */ /* 0x000f280000300800 */
[----:B------:R-:W4:Y:S01]  /*32570*/  LDL.LU R179, [R1+0x10] ;  /* 0x0000100001b37983 */ /* 0x000f220000300800 */
[----:B------:R-:W-:Y:S01]  /*32580*/  IMAD.MOV.U32 R107, RZ, RZ, R38 ;  /* 0x000000ffff6b7224 */ /* 0x000fe200078e0026 */
[----:B------:R-:W-:Y:S01]  /*32590*/  MOV R120, R111 ;  /* 0x0000006f00787202 */ /* 0x000fe20000000f00 */
[----:B------:R-:W-:Y:S01]  /*325a0*/  IMAD.MOV.U32 R121, RZ, RZ, R115 ;  /* 0x000000ffff797224 */ /* 0x000fe200078e0073 */
[----:B------:R-:W-:Y:S01]  /*325b0*/  MOV R104, R246 ;  /* 0x000000f600687202 */ /* 0x000fe20000000f00 */
[----:B------:R-:W-:-:S02]  /*325c0*/  IMAD.MOV.U32 R122, RZ, RZ, R119 ;  /* 0x000000ffff7a7224 */ /* 0x000fc400078e0077 */
[----:B------:R-:W-:Y:S02]  /*325d0*/  IMAD.MOV.U32 R105, RZ, RZ, R250 ;  /* 0x000000ffff697224 */ /* 0x000fe400078e00fa */
[----:B------:R-:W-:Y:S02]  /*325e0*/  IMAD.MOV.U32 R106, RZ, RZ, R34 ;  /* 0x000000ffff6a7224 */ /* 0x000fe400078e0022 */
[----:B------:R-:W-:Y:S01]  /*325f0*/  IMAD.MOV.U32 R38, RZ, RZ, R35 ;  /* 0x000000ffff267224 */ /* 0x000fe200078e0023 */
[----:B--2---:R2:W-:Y:S04]  /*32600*/  STS.128 [R0+0x600], R92 ;  /* 0x0006005c00007388 */ /* 0x0045e80000000c00 */
[----:B------:R-:W-:Y:S04]  /*32610*/  STS.128 [R0+0x580], R120 ;  /* 0x0005807800007388 */ /* 0x000fe80000000c00 */
[----:B---3--:R3:W-:Y:S01]  /*32620*/  STS.128 [R0+0x280], R100 ;  /* 0x0002806400007388 */ /* 0x0087e20000000c00 */
[----:B--2---:R-:W-:-:S02]  /*32630*/  IMAD.MOV.U32 R95, RZ, RZ, R36 ;  /* 0x000000ffff5f7224 */ /* 0x004fc400078e0024 */
[----:B------:R-:W-:Y:S02]  /*32640*/  IMAD.MOV.U32 R92, RZ, RZ, R244 ;  /* 0x000000ffff5c7224 */ /* 0x000fe400078e00f4 */
[----:B------:R-:W-:Y:S02]  /*32650*/  IMAD.MOV.U32 R93, RZ, RZ, R248 ;  /* 0x000000ffff5d7224 */ /* 0x000fe400078e00f8 */
[----:B------:R-:W-:Y:S02]  /*32660*/  IMAD.MOV.U32 R94, RZ, RZ, R32 ;  /* 0x000000ffff5e7224 */ /* 0x000fe400078e0020 */
[----:B------:R-:W-:Y:S02]  /*32670*/  IMAD.MOV.U32 R36, RZ, RZ, R247 ;  /* 0x000000ffff247224 */ /* 0x000fe400078e00f7 */
[----:B---3--:R-:W-:Y:S02]  /*32680*/  IMAD.MOV.U32 R103, RZ, RZ, R37 ;  /* 0x000000ffff677224 */ /* 0x008fe400078e0025 */
[----:B------:R-:W-:-:S02]  /*32690*/  IMAD.MOV.U32 R100, RZ, RZ, R245 ;  /* 0x000000ffff647224 */ /* 0x000fc400078e00f5 */
[----:B------:R-:W-:Y:S02]  /*326a0*/  IMAD.MOV.U32 R101, RZ, RZ, R249 ;  /* 0x000000ffff657224 */ /* 0x000fe400078e00f9 */
[----:B------:R-:W-:Y:S02]  /*326b0*/  IMAD.MOV.U32 R102, RZ, RZ, R33 ;  /* 0x000000ffff667224 */ /* 0x000fe400078e0021 */
[----:B------:R-:W-:Y:S01]  /*326c0*/  IMAD.MOV.U32 R37, RZ, RZ, R251 ;  /* 0x000000ffff257224 */ /* 0x000fe200078e00fb */
[----:B------:R-:W-:Y:S04]  /*326d0*/  STS.128 [R0+0x300], R92 ;  /* 0x0003005c00007388 */ /* 0x000fe80000000c00 */
[----:B------:R-:W-:Y:S04]  /*326e0*/  STS.128 [R0+0x700], R100 ;  /* 0x0007006400007388 */ /* 0x000fe80000000c00 */
[----:B------:R-:W-:Y:S04]  /*326f0*/  STS.128 [R0+0x380], R104 ;  /* 0x0003806800007388 */ /* 0x000fe80000000c00 */
[----:B------:R-:W-:Y:S04]  /*32700*/  STS.128 [R0+0x780], R36 ;  /* 0x0007802400007388 */ /* 0x000fe80000000c00 */
[----:B----4-:R-:W-:Y:S04]  /*32710*/  STS.128 [R0+0x680], R88 ;  /* 0x0006805800007388 */ /* 0x010fe80000000c00 */
[----:B------:R-:W-:Y:S06]  /*32720*/  BAR.SYNC.DEFER_BLOCKING 0x0 ;  /* 0x0000000000007b1d */ /* 0x000fec0000010000 */
        /* <DEDUP_REMOVED lines=8> */
[----:B------:R-:W4:Y:S04]  /*327b0*/  LDS.128 R164, [R236] ;  /* 0x00000000eca47984 */ /* 0x000f280000000c00 */
        /* <DEDUP_REMOVED lines=8> */
[----:B------:R1:W-:Y:S04]  /*32840*/  STS.128 [R0], R176 ;  /* 0x000000b000007388 */ /* 0x0003e80000000c00 */
[----:B-1----:R-:W2:Y:S04]  /*32850*/  LDL.LU R176, [R1+0x44] ;  /* 0x0000440001b07983 */ /* 0x002ea80000300800 */
[----:B------:R-:W2:Y:S04]  /*32860*/  LDL.LU R177, [R1+0x34] ;  /* 0x0000340001b17983 */ /* 0x000ea80000300800 */
[----:B------:R-:W2:Y:S04]  /*32870*/  LDL.LU R178, [R1+0x24] ;  /* 0x0000240001b27983 */ /* 0x000ea80000300800 */
[----:B------:R-:W2:Y:S04]  /*32880*/  LDL.LU R179, [R1+0x14] ;  /* 0x0000140001b37983 */ /* 0x000ea80000300800 */
[----:B------:R-:W3:Y:S04]  /*32890*/  LDL.LU R184, [R1+0x48] ;  /* 0x0000480001b87983 */ /* 0x000ee80000300800 */
[----:B------:R-:W3:Y:S04]  /*328a0*/  LDL.LU R185, [R1+0x38] ;  /* 0x0000380001b97983 */ /* 0x000ee80000300800 */
[----:B------:R-:W3:Y:S04]  /*328b0*/  LDL.LU R186, [R1+0x28] ;  /* 0x0000280001ba7983 */ /* 0x000ee80000300800 */
[----:B------:R-:W3:Y:S04]  /*328c0*/  LDL.LU R187, [R1+0x18] ;  /* 0x0000180001bb7983 */ /* 0x000ee80000300800 */
[----:B--2---:R1:W-:Y:S04]  /*328d0*/  STS.128 [R0+0x400], R176 ;  /* 0x000400b000007388 */ /* 0x0043e80000000c00 */
[----:B-1----:R-:W2:Y:S04]  /*328e0*/  LDL.LU R176, [R1+0x4c] ;  /* 0x00004c0001b07983 */ /* 0x002ea80000300800 */
[----:B------:R-:W2:Y:S04]  /*328f0*/  LDL.LU R177, [R1+0x3c] ;  /* 0x00003c0001b17983 */ /* 0x000ea80000300800 */
[----:B------:R-:W2:Y:S04]  /*32900*/  LDL.LU R178, [R1+0x2c] ;  /* 0x00002c0001b27983 */ /* 0x000ea80000300800 */
[----:B------:R-:W2:Y:S04]  /*32910*/  LDL.LU R179, [R1+0x1c] ;  /* 0x00001c0001b37983 */ /* 0x000ea80000300800 */
[----:B---3--:R1:W-:Y:S02]  /*32920*/  STS.128 [R0+0x80], R184 ;  /* 0x000080b800007388 */ /* 0x0083e40000000c00 */
[----:B-1----:R-:W-:-:S02]  /*32930*/  IMAD.MOV.U32 R187, RZ, RZ, R85 ;  /* 0x000000ffffbb7224 */ /* 0x002fc400078e0055 */
[----:B------:R-:W-:Y:S02]  /*32940*/  IMAD.MOV.U32 R85, RZ, RZ, R131 ;  /* 0x000000ffff557224 */ /* 0x000fe400078e0083 */
[----:B------:R-:W-:Y:S02]  /*32950*/  IMAD.MOV.U32 R186, RZ, RZ, R81 ;  /* 0x000000ffffba7224 */ /* 0x000fe400078e0051 */
[----:B------:R-:W-:Y:S01]  /*32960*/  IMAD.MOV.U32 R184, RZ, RZ, R125 ;  /* 0x000000ffffb87224 */ /* 0x000fe200078e007d */
[----:B--2---:R1:W-:Y:S02]  /*32970*/  STS.128 [R0+0x480], R176 ;  /* 0x000480b000007388 */ /* 0x0043e40000000c00 */
[----:B-1----:R-:W-:Y:S02]  /*32980*/  IMAD.MOV.U32 R176, RZ, RZ, R124 ;  /* 0x000000ffffb07224 */ /* 0x002fe400078e007c */
[----:B------:R-:W-:Y:S02]  /*32990*/  IMAD.MOV.U32 R177, RZ, RZ, R128 ;  /* 0x000000ffffb17224 */ /* 0x000fe400078e0080 */
[----:B------:R-:W-:-:S02]  /*329a0*/  IMAD.MOV.U32 R178, RZ, RZ, R80 ;  /* 0x000000ffffb27224 */ /* 0x000fc400078e0050 */
[----:B------:R-:W-:Y:S01]  /*329b0*/  IMAD.MOV.U32 R179, RZ, RZ, R84 ;  /* 0x000000ffffb37224 */ /* 0x000fe200078e0054 */
[----:B------:R-:W2:Y:S01]  /*329c0*/  LDL.LU R80, [R1+0x180] ;  /* 0x0001800001507983 */ /* 0x000ea20000300800 */
[----:B------:R-:W-:-:S03]  /*329d0*/  IMAD.MOV.U32 R84, RZ, RZ, R127 ;  /* 0x000000ffff547224 */ /* 0x000fc600078e007f */
[----:B------:R1:W-:Y:S04]  /*329e0*/  STS.128 [R0+0x100], R176 ;  /* 0x000100b000007388 */ /* 0x0003e80000000c00 */
[----:B------:R-:W2:Y:S01]  /*329f0*/  LDL.LU R81, [R1+0x170] ;  /* 0x0001700001517983 */ /* 0x000ea20000300800 */
[----:B-1----:R-:W-:Y:S02]  /*32a00*/  IMAD.MOV.U32 R179, RZ, RZ, R86 ;  /* 0x000000ffffb37224 */ /* 0x002fe400078e0056 */
[----:B------:R-:W-:-:S05]  /*32a10*/  IMAD.MOV.U32 R86, RZ, RZ, R83 ;  /* 0x000000ffff567224 */ /* 0x000fca00078e0053 */
[----:B------:R1:W-:Y:S01]  /*32a20*/  STS.128 [R0+0x580], R84 ;  /* 0x0005805400007388 */ /* 0x0003e20000000c00 */
[----:B------:R-:W-:-:S03]  /*32a30*/  IMAD.MOV.U32 R83, RZ, RZ, R136 ;  /* 0x000000ffff537224 */ /* 0x000fc600078e0088 */
[----:B-1----:R-:W3:Y:S04]  /*32a40*/  LDL.LU R84, [R1+0x184] ;  /* 0x0001840001547983 */ /* 0x002ee80000300800 */
[----:B------:R-:W3:Y:S04]  /*32a50*/  LDL.LU R85, [R1+0x174] ;  /* 0x0001740001557983 */ /* 0x000ee80000300800 */
[----:B------:R-:W4:Y:S04]  /*32a60*/  LDL.LU R124, [R1+0x188] ;  /* 0x00018800017c7983 */ /* 0x000f280000300800 */
[----:B------:R-:W4:Y:S01]  /*32a70*/  LDL.LU R125, [R1+0x178] ;  /* 0x00017800017d7983 */ /* 0x000f220000300800 */
[----:B------:R-:W-:-:S03]  /*32a80*/  IMAD.MOV.U32 R87, RZ, RZ, R137 ;  /* 0x000000ffff577224 */ /* 0x000fc600078e0089 */
[----:B------:R-:W4:Y:S04]  /*32a90*/  LDL.LU R136, [R1+0x18c] ;  /* 0x00018c0001887983 */ /* 0x000f280000300800 */
[----:B------:R-:W4:Y:S04]  /*32aa0*/  LDL.LU R137, [R1+0x17c] ;  /* 0x00017c0001897983 */ /* 0x000f280000300800 */
[----:B------:R-:W4:Y:S04]  /*32ab0*/  LDL.LU R238, [R1+0xf08] ;  /* 0x000f080001ee7983 */ /* 0x000f280000300800 */
[----:B------:R-:W4:Y:S04]  /*32ac0*/  LDL.LU R239, [R1+0xdd0] ;  /* 0x000dd00001ef7983 */ /* 0x000f280000300800 */
[----:B------:R-:W4:Y:S04]  /*32ad0*/  LDL.LU R204, [R1] ;  /* 0x0000000001cc7983 */ /* 0x000f280000300800 */
[----:B------:R-:W4:Y:S04]  /*32ae0*/  LDL.LU R205, [R1+0x230] ;  /* 0x0002300001cd7983 */ /* 0x000f280000300800 */
[----:B------:R-:W4:Y:S04]  /*32af0*/  LDL.LU R206, [R1+0x220] ;  /* 0x0002200001ce7983 */ /* 0x000f280000300800 */
[----:B------:R-:W4:Y:S01]  /*32b00*/  LDL.LU R207, [R1+0x160] ;  /* 0x0001600001cf7983 */ /* 0x000f220000300800 */
        /* <DEDUP_REMOVED lines=9> */
[----:B------:R-:W-:Y:S04]  /*32ba0*/  STS.128 [R0+0x500], R184 ;  /* 0x000500b800007388 */ /* 0x000fe80000000c00 */
[----:B------:R-:W-:Y:S04]  /*32bb0*/  STS.128 [R0+0x180], R176 ;  /* 0x000180b000007388 */ /* 0x000fe80000000c00 */
[----:B--2---:R1:W-:Y:S02]  /*32bc0*/  STS.128 [R0+0x200], R80 ;  /* 0x0002005000007388 */ /* 0x0043e40000000c00 */
[----:B-1----:R-:W-:Y:S01]  /*32bd0*/  IMAD.MOV.U32 R83, RZ, RZ, R52 ;  /* 0x000000ffff537224 */ /* 0x002fe200078e0034 */
[----:B------:R-:W-:Y:S01]  /*32be0*/  MOV R81, R44 ;  /* 0x0000002c00517202 */ /* 0x000fe20000000f00 */
[----:B------:R-:W-:-:S02]  /*32bf0*/  IMAD.MOV.U32 R80, RZ, RZ, R40 ;  /* 0x000000ffff507224 */ /* 0x000fc400078e0028 */
[----:B------:R-:W-:Y:S02]  /*32c00*/  IMAD.MOV.U32 R82, RZ, RZ, R48 ;  /* 0x000000ffff527224 */ /* 0x000fe400078e0030 */
[----:B------:R-:W-:-:S03]  /*32c10*/  IMAD.MOV.U32 R52, RZ, RZ, R43 ;  /* 0x000000ffff347224 */ /* 0x000fc600078e002b */
[----:B------:R-:W-:Y:S04]  /*32c20*/  STS.128 [R0+0x300], R80 ;  /* 0x0003005000007388 */ /* 0x000fe80000000c00 */
[----:B---3--:R1:W-:Y:S04]  /*32c30*/  STS.128 [R0+0x600], R84 ;  /* 0x0006005400007388 */ /* 0x0083e80000000c00 */
[----:B----4-:R2:W-:Y:S01]  /*32c40*/  STS.128 [R0+0x280], R124 ;  /* 0x0002807c00007388 */ /* 0x0105e20000000c00 */
[----:B-1----:R-:W-:Y:S02]  /*32c50*/  IMAD.MOV.U32 R87, RZ, RZ, R53 ;  /* 0x000000ffff577224 */ /* 0x002fe400078e0035 */
[----:B------:R-:W-:-:S02]  /*32c60*/  IMAD.MOV.U32 R84, RZ, RZ, R41 ;  /* 0x000000ffff547224 */ /* 0x000fc400078e0029 */
[----:B------:R-:W-:Y:S02]  /*32c70*/  IMAD.MOV.U32 R85, RZ, RZ, R45 ;  /* 0x000000ffff557224 */ /* 0x000fe400078e002d */
[----:B------:R-:W-:Y:S02]  /*32c80*/  IMAD.MOV.U32 R86, RZ, RZ, R49 ;  /* 0x000000ffff567224 */ /* 0x000fe400078e0031 */
[----:B--2---:R-:W-:Y:S02]  /*32c90*/  IMAD.MOV.U32 R127, RZ, RZ, R54 ;  /* 0x000000ffff7f7224 */ /* 0x004fe400078e0036 */
[----:B------:R-:W-:Y:S02]  /*32ca0*/  IMAD.MOV.U32 R124, RZ, RZ, R42 ;  /* 0x000000ffff7c7224 */ /* 0x000fe400078e002a */
[----:B------:R-:W-:Y:S02]  /*32cb0*/  IMAD.MOV.U32 R125, RZ, RZ, R46 ;  /* 0x000000ffff7d7224 */ /* 0x000fe400078e002e */
[----:B------:R-:W-:-:S02]  /*32cc0*/  IMAD.MOV.U32 R126, RZ, RZ, R50 ;  /* 0x000000ffff7e7224 */ /* 0x000fc400078e0032 */
[----:B------:R-:W-:Y:S02]  /*32cd0*/  IMAD.MOV.U32 R53, RZ, RZ, R47 ;  /* 0x000000ffff357224 */ /* 0x000fe400078e002f */
[----:B------:R-:W-:Y:S01]  /*32ce0*/  IMAD.MOV.U32 R54, RZ, RZ, R51 ;  /* 0x000000ffff367224 */ /* 0x000fe200078e0033 */
        /* <DEDUP_REMOVED lines=36> */
[----:B--2---:R1:W-:Y:S04]  /*32f30*/  STS.128 [R0+0x480], R204 ;  /* 0x000480cc00007388 */ /* 0x0043e80000000c00 */
[----:B-1----:R-:W2:Y:S04]  /*32f40*/  LDL.LU R204, [R1+0x210] ;  /* 0x0002100001cc7983 */ /* 0x002ea80000300800 */
[----:B------:R-:W2:Y:S04]  /*32f50*/  LDL.LU R205, [R1+0x200] ;  /* 0x0002000001cd7983 */ /* 0x000ea80000300800 */
[----:B------:R-:W2:Y:S01]  /*32f60*/  LDL.LU R206, [R1+0x1f0] ;  /* 0x0001f00001ce7983 */ /* 0x000ea20000300800 */
[----:B------:R-:W-:-:S03]  /*32f70*/  IMAD.MOV.U32 R207, RZ, RZ, R96 ;  /* 0x000000ffffcf7224 */ /* 0x000fc600078e0060 */
[----:B---3--:R1:W-:Y:S04]  /*32f80*/  STS.128 [R0+0x80], R208 ;  /* 0x000080d000007388 */ /* 0x0083e80000000c00 */
[----:B-1----:R-:W3:Y:S04]  /*32f90*/  LDL.LU R208, [R1+0x214] ;  /* 0x0002140001d07983 */ /* 0x002ee80000300800 */
[----:B------:R-:W3:Y:S04]  /*32fa0*/  LDL.LU R209, [R1+0x204] ;  /* 0x0002040001d17983 */ /* 0x000ee80000300800 */
[----:B------:R-:W3:Y:S04]  /*32fb0*/  LDL.LU R210, [R1+0x1f4] ;  /* 0x0001f40001d27983 */ /* 0x000ee80000300800 */
[----:B--2---:R1:W-:Y:S04]  /*32fc0*/  STS.128 [R0+0x100], R204 ;  /* 0x000100cc00007388 */ /* 0x0043e80000000c00 */
[----:B-1----:R-:W2:Y:S04]  /*32fd0*/  LDL.LU R204, [R1+0x218] ;  /* 0x0002180001cc7983 */ /* 0x002ea80000300800 */
[----:B------:R-:W2:Y:S04]  /*32fe0*/  LDL.LU R205, [R1+0x208] ;  /* 0x0002080001cd7983 */ /* 0x000ea80000300800 */
[----:B------:R-:W2:Y:S01]  /*32ff0*/  LDL.LU R206, [R1+0x1f8] ;  /* 0x0001f80001ce7983 */ /* 0x000ea20000300800 */
[----:B------:R-:W-:Y:S01]  /*33000*/  ISETP.GE.AND P0, PT, R239, c[0x0][0x178], PT ;  /* 0x00005e00ef007a0c */ /* 0x000fe20003f06270 */
[----:B------:R-:W-:-:S02]  /*33010*/  IMAD.MOV.U32 R207, RZ, RZ, R98 ;  /* 0x000000ffffcf7224 */ /* 0x000fc400078e0062 */
[----:B------:R-:W4:Y:S01]  /*33020*/  LDL.LU R240, [R1+0x21c] ;  /* 0x00021c0001f07983 */ /* 0x000f220000300800 */
[----:B------:R-:W-:Y:S01]  /*33030*/  MOV R211, R97 ;  /* 0x0000006100d37202 */ /* 0x000fe20000000f00 */
[----:B------:R-:W-:Y:S01]  /*33040*/  IMAD.MOV.U32 R243, RZ, RZ, R99 ;  /* 0x000000fffff37224 */ /* 0x000fe200078e0063 */
[----:B------:R-:W-:Y:S01]  /*33050*/  ISETP.LT.AND P4, PT, R238, c[0x0][0x17c], !P0 ;  /* 0x00005f00ee007a0c */ /* 0x000fe20004781270 */
[----:B------:R-:W4:Y:S04]  /*33060*/  LDL.LU R241, [R1+0x20c] ;  /* 0x00020c0001f17983 */ /* 0x000f280000300800 */
[----:B------:R-:W4:Y:S04]  /*33070*/  LDL.LU R242, [R1+0x1fc] ;  /* 0x0001fc0001f27983 */ /* 0x000f280000300800 */
[----:B------:R-:W4:Y:S01]  /*33080*/  LDL.LU R238, [R1+0x458] ;  /* 0x0004580001ee7983 */ /* 0x000f220000300800 */
[----:B------:R-:W-:-:S03]  /*33090*/  IMAD.MOV.U32 R96, RZ, RZ, R140 ;  /* 0x000000ffff607224 */ /* 0x000fc600078e008c */
[----:B------:R-:W4:Y:S01]  /*330a0*/  LDL.LU R99, [R1+0x140] ;  /* 0x0001400001637983 */ /* 0x000f220000300800 */
[----:B------:R-:W-:-:S03]  /*330b0*/  IMAD.MOV.U32 R140, RZ, RZ, R143 ;  /* 0x000000ffff8c7224 */ /* 0x000fc600078e008f */
[----:B---3--:R-:W-:Y:S04]  /*330c0*/  STS.128 [R0+0x500], R208 ;  /* 0x000500d000007388 */ /* 0x008fe80000000c00 */
[----:B--2---:R1:W-:Y:S04]  /*330d0*/  STS.128 [R0+0x180], R204 ;  /* 0x000180cc00007388 */ /* 0x0043e80000000c00 */
[----:B-1----:R-:W2:Y:S04]  /*330e0*/  LDL.LU R207, [R1+0x144] ;  /* 0x0001440001cf7983 */ /* 0x002ea80000300800 */
[----:B------:R-:W3:Y:S04]  /*330f0*/  LDL.LU R211, [R1+0x148] ;  /* 0x0001480001d37983 */ /* 0x000ee80000300800 */
[----:B------:R-:W2:Y:S01]  /*33100*/  LDL.LU R143, [R1+0x14c] ;  /* 0x00014c00018f7983 */ /* 0x000ea20000300800 */
[----:B------:R-:W-:-:S03]  /*33110*/  IMAD.MOV.U32 R210, RZ, RZ, R150 ;  /* 0x000000ffffd27224 */ /* 0x000fc600078e0096 */
[----:B------:R-:W3:Y:S01]  /*33120*/  LDL.LU R150, [R1+0xdd4] ;  /* 0x000dd40001967983 */ /* 0x000ee20000300800 */
[----:B------:R-:W-:Y:S02]  /*33130*/  IMAD.MOV.U32 R206, RZ, RZ, R149 ;  /* 0x000000ffffce7224 */ /* 0x000fe400078e0095 */
[----:B------:R-:W-:Y:S01]  /*33140*/  IMAD.MOV.U32 R98, RZ, RZ, R148 ;  /* 0x000000ffff627224 */ /* 0x000fe200078e0094 */
[----:B------:R-:W3:Y:S04]  /*33150*/  LDL.LU R149, [R1+0xdf0] ;  /* 0x000df00001957983 */ /* 0x000ee80000300800 */
[----:B------:R-:W3:Y:S01]  /*33160*/  LDL.LU R148, [R1+0xdec] ;  /* 0x000dec0001947983 */ /* 0x000ee20000300800 */
[----:B------:R-:W-:Y:S02]  /*33170*/  IMAD.MOV.U32 R204, RZ, RZ, R141 ;  /* 0x000000ffffcc7224 */ /* 0x000fe400078e008d */
[----:B------:R-:W-:Y:S01]  /*33180*/  IMAD.MOV.U32 R97, RZ, RZ, R144 ;  /* 0x000000ffff617224 */ /* 0x000fe200078e0090 */
[----:B------:R-:W-:Y:S01]  /*33190*/  MOV R144, R56 ;  /* 0x0000003800907202 */ /* 0x000fe20000000f00 */
[----:B------:R-:W-:-:S02]  /*331a0*/  IMAD.MOV.U32 R205, RZ, RZ, R145 ;  /* 0x000000ffffcd7224 */ /* 0x000fc400078e0091 */
[----:B------:R-:W-:Y:S02]  /*331b0*/  IMAD.MOV.U32 R209, RZ, RZ, R146 ;  /* 0x000000ffffd17224 */ /* 0x000fe400078e0092 */
[----:B------:R-:W-:Y:S02]  /*331c0*/  IMAD.MOV.U32 R141, RZ, RZ, R147 ;  /* 0x000000ffff8d7224 */ /* 0x000fe400078e0093 */
[----:B------:R-:W-:Y:S02]  /*331d0*/  IMAD.MOV.U32 R145, RZ, RZ, R60 ;  /* 0x000000ffff917224 */ /* 0x000fe400078e003c */
[----:B------:R-:W-:Y:S02]  /*331e0*/  IMAD.MOV.U32 R146, RZ, RZ, R64 ;  /* 0x000000ffff927224 */ /* 0x000fe400078e0040 */
[----:B------:R-:W-:-:S05]  /*331f0*/  IMAD.MOV.U32 R147, RZ, RZ, R180 ;  /* 0x000000ffff937224 */ /* 0x000fca00078e00b4 */
[----:B------:R1:W-:Y:S01]  /*33200*/  STS.128 [R0+0x300], R144 ;  /* 0x0003009000007388 */ /* 0x0003e20000000c00 */
[----:B------:R-:W-:Y:S02]  /*33210*/  IMAD.MOV.U32 R208, RZ, RZ, R142 ;  /* 0x000000ffffd07224 */ /* 0x000fe400078e008e */
[----:B------:R-:W-:Y:S01]  /*33220*/  IMAD.MOV.U32 R142, RZ, RZ, R151 ;  /* 0x000000ffff8e7224 */ /* 0x000fe200078e0097 */
[----:B----4-:R4:W-:Y:S01]  /*33230*/  STS.128 [R0+0x200], R96 ;  /* 0x0002006000007388 */ /* 0x0109e20000000c00 */
[----:B------:R-:W-:Y:S02]  /*33240*/  IMAD.MOV.U32 R64, RZ, RZ, R58 ;  /* 0x000000ffff407224 */ /* 0x000fe400078e003a */
[----:B------:R-:W-:Y:S01]  /*33250*/  IMAD.MOV.U32 R58, RZ, RZ, R67 ;  /* 0x000000ffff3a7224 */ /* 0x000fe200078e0043 */
[----:B-1----:R-:W3:Y:S04]  /*33260*/  LDL.LU R145, [R1+0xde8] ;  /* 0x000de80001917983 */ /* 0x002ee80000300800 */
[----:B------:R-:W3:Y:S01]  /*33270*/  LDL.LU R144, [R1+0xdf4] ;  /* 0x000df40001907983 */ /* 0x000ee20000300800 */
[----:B----4-:R-:W-:-:S02]  /*33280*/  IMAD.MOV.U32 R98, RZ, RZ, R65 ;  /* 0x000000ffff627224 */ /* 0x010fc400078e0041 */
[----:B------:R-:W-:Y:S02]  /*33290*/  IMAD.MOV.U32 R65, RZ, RZ, R62 ;  /* 0x000000ffff417224 */ /* 0x000fe400078e003e */
[----:B------:R-:W-:-:S05]  /*332a0*/  IMAD.MOV.U32 R67, RZ, RZ, R182 ;  /* 0x000000ffff437224 */ /* 0x000fca00078e00b6 */
[----:B------:R-:W-:Y:S04]  /*332b0*/  STS.128 [R0+0x380], R64 ;  /* 0x0003804000007388 */ /* 0x000fe80000000c00 */
[----:B--2---:R1:W-:Y:S04]  /*332c0*/  STS.128 [R0+0x680], R140 ;  /* 0x0006808c00007388 */ /* 0x0043e80000000c00 */
[----:B-1----:R-:W2:Y:S04]  /*332d0*/  LDL.LU R143, [R1+0xdf8] ;  /* 0x000df800018f7983 */ /* 0x002ea80000300800 */
[----:B------:R-:W4:Y:S04]  /*332e0*/  LDL.LU R142, [R1+0xde4] ;  /* 0x000de400018e7983 */ /* 0x000f280000300800 */
[----:B------:R-:W2:Y:S01]  /*332f0*/  LDL.LU R64, [R1+0xde0] ;  /* 0x000de00001407983 */ /* 0x000ea20000300800 */
[----:B------:R-:W-:-:S02]  /*33300*/  IMAD.MOV.U32 R96, RZ, RZ, R57 ;  /* 0x000000ffff607224 */ /* 0x000fc400078e0039 */
[----:B------:R-:W-:Y:S02]  /*33310*/  IMAD.MOV.U32 R56, RZ, RZ, R59 ;  /* 0x000000ffff387224 */ /* 0x000fe400078e003b */
[----:B------:R-:W-:Y:S02]  /*33320*/  IMAD.MOV.U32 R97, RZ, RZ, R61 ;  /* 0x000000ffff617224 */ /* 0x000fe400078e003d */
[----:B------:R-:W-:Y:S02]  /*33330*/  IMAD.MOV.U32 R57, RZ, RZ, R63 ;  /* 0x000000ffff397224 */ /* 0x000fe400078e003f */
[----:B------:R-:W-:Y:S02]  /*33340*/  IMAD.MOV.U32 R99, RZ, RZ, R181 ;  /* 0x000000ffff637224 */ /* 0x000fe400078e00b5 */
[----:B------:R-:W-:Y:S01]  /*33350*/  IMAD.MOV.U32 R59, RZ, RZ, R183 ;  /* 0x000000ffff3b7224 */ /* 0x000fe200078e00b7 */
[----:B------:R-:W-:Y:S04]  /*33360*/  STS.128 [R0+0x580], R240 ;  /* 0x000580f000007388 */ /* 0x000fe80000000c00 */
[----:B------:R-:W-:Y:S04]  /*33370*/  STS.128 [R0+0x600], R204 ;  /* 0x000600cc00007388 */ /* 0x000fe80000000c00 */
[----:B---3--:R-:W-:Y:S04]  /*33380*/  STS.128 [R0+0x280], R208 ;  /* 0x000280d000007388 */ /* 0x008fe80000000c00 */
[----:B------:R1:W-:Y:S04]  /*33390*/  STS.128 [R0+0x700], R96 ;  /* 0x0007006000007388 */ /* 0x0003e80000000c00 */
[----:B------:R3:W-:Y:S01]  /*333a0*/  STS.128 [R0+0x780], R56 ;  /* 0x0007803800007388 */ /* 0x0007e20000000c00 */
[----:B------:R-:W-:Y:S01]  /*333b0*/  IMAD R141, R239, c[0x0][0x194], RZ ;  /* 0x00006500ef8d7a24 */ /* 0x000fe200078e02ff */
[C---:B------:R-:W-:Y:S01]  /*333c0*/  ISETP.LT.AND P3, PT, R238.reuse, c[0x0][0x17c], !P0 ;  /* 0x00005f00ee007a0c */ /* 0x040fe20004761270 */
[----:B------:R-:W-:Y:S01]  /*333d0*/  IMAD R61, R238, c[0x0][0x198], RZ ;  /* 0x00006600ee3d7a24 */ /* 0x000fe200078e02ff */
[----:B------:R-:W-:Y:S02]  /*333e0*/  BAR.SYNC.DEFER_BLOCKING 0x0 ;  /* 0x0000000000007b1d */ /* 0x000fe40000010000 */
[----:B------:R-:W-:-:S04]  /*333f0*/  LEA R140, P2, R141, c[0x0][0x170], 0x2 ;  /* 0x00005c008d8c7a11 */ /* 0x000fc800078410ff */
[----:B------:R-:W-:Y:S02]  /*33400*/  LEA.HI.X.SX32 R141, R141, c[0x0][0x174], 0x2, P2 ;  /* 0x00005d008d8d7a11 */ /* 0x000fe400010f16ff */
[CC--:B------:R-:W-:Y:S01]  /*33410*/  LEA R60, P2, R61.reuse, R140.reuse, 0x2 ;  /* 0x0000008c3d3c7211 */ /* 0x0c0fe200078410ff */
[C---:B------:R-:W-:Y:S01]  /*33420*/  IMAD R63, R150.reuse, c[0x0][0x198], RZ ;  /* 0x00006600963f7a24 */ /* 0x040fe200078e02ff */
[----:B-1----:R-:W4:Y:S02]  /*33430*/  LDL.LU R96, [R1+0xdfc] ;  /* 0x000dfc0001607983 */ /* 0x002f240000300800 */
[----:B------:R-:W-:Y:S01]  /*33440*/  LEA.HI.X.SX32 R61, R61, R141, 0x2, P2 ;  /* 0x0000008d3d3d7211 */ /* 0x000fe200010f16ff */
[----:B---3--:R-:W-:Y:S01]  /*33450*/  IMAD R0, R149, c[0x0][0x198], RZ ;  /* 0x0000660095007a24 */ /* 0x008fe200078e02ff */
[----:B------:R-:W-:Y:S01]  /*33460*/  ISETP.LT.AND P1, PT, R150, c[0x0][0x17c], !P0 ;  /* 0x00005f0096007a0c */ /* 0x000fe20004721270 */
[----:B------:R-:W-:Y:S01]  /*33470*/  IMAD R59, R148, c[0x0][0x198], RZ ;  /* 0x00006600943b7a24 */ /* 0x000fe200078e02ff */
[----:B------:R-:W-:Y:S01]  /*33480*/  LEA R62, P5, R63, R140, 0x2 ;  /* 0x0000008c3f3e7211 */ /* 0x000fe200078a10ff */
[----:B------:R-:W3:Y:S01]  /*33490*/  LDL.LU R66, [R1+0xe08] ;  /* 0x000e080001427983 */ /* 0x000ee20000300800 */
[----:B------:R-:W-:-:S02]  /*334a0*/  ISETP.LT.AND P2, PT, R149, c[0x0][0x17c], !P0 ;  /* 0x00005f0095007a0c */ /* 0x000fc40004741270 */
[----:B------:R-:W-:Y:S01]  /*334b0*/  LEA.HI.X.SX32 R63, R63, R141, 0x2, P5 ;  /* 0x0000008d3f3f7211 */ /* 0x000fe200028f16ff */
[----:B------:R-:W3:Y:S04]  /*334c0*/  LDL.LU R65, [R1+0xe04] ;  /* 0x000e040001417983 */ /* 0x000ee80000300800 */
[----:B------:R1:W-:Y:S01]  /*334d0*/  @P3 STG.E [R60.64], R232 ;  /* 0x000000e83c003986 */ /* 0x0003e2000c10190a */
[----:B------:R-:W-:Y:S02]  /*334e0*/  ISETP.LT.AND P3, PT, R148, c[0x0][0x17c], !P0 ;  /* 0x00005f0094007a0c */ /* 0x000fe40004761270 */
[-C--:B------:R-:W-:Y:S02]  /*334f0*/  LEA R56, P6, R0, R140.reuse, 0x2 ;  /* 0x0000008c00387211 */ /* 0x080fe400078c10ff */
[----:B------:R-:W-:-:S02]  /*33500*/  LEA R58, P5, R59, R140, 0x2 ;  /* 0x0000008c3b3a7211 */ /* 0x000fc400078a10ff */
[-C--:B------:R-:W-:Y:S02]  /*33510*/  LEA.HI.X.SX32 R57, R0, R141.reuse, 0x2, P6 ;  /* 0x0000008d00397211 */ /* 0x080fe400030f16ff */
[----:B------:R-:W-:Y:S01]  /*33520*/  LEA.HI.X.SX32 R59, R59, R141, 0x2, P5 ;  /* 0x0000008d3b3b7211 */ /* 0x000fe200028f16ff */
[----:B------:R-:W-:Y:S01]  /*33530*/  @P1 STG.E [R62.64], R216 ;  /* 0x000000d83e001986 */ /* 0x000fe2000c10190a */
[C---:B------:R-:W-:Y:S01]  /*33540*/  ISETP.LT.AND P1, PT, R145.reuse, c[0x0][0x17c], !P0 ;  /* 0x00005f0091007a0c */ /* 0x040fe20004721270 */
[----:B-1----:R-:W-:Y:S02]  /*33550*/  IMAD R61, R145, c[0x0][0x198], RZ ;  /* 0x00006600913d7a24 */ /* 0x002fe400078e02ff */
[C---:B------:R-:W-:Y:S01]  /*33560*/  IMAD R0, R144.reuse, c[0x0][0x198], RZ ;  /* 0x0000660090007a24 */ /* 0x040fe200078e02ff */
[----:B------:R1:W-:Y:S01]  /*33570*/  @P2 STG.E [R56.64], R76 ;  /* 0x0000004c38002986 */ /* 0x0003e2000c10190a */
[----:B------:R-:W-:-:S03]  /*33580*/  ISETP.LT.AND P2, PT, R144, c[0x0][0x17c], !P0 ;  /* 0x00005f0090007a0c */ /* 0x000fc60004741270 */
[----:B------:R1:W-:Y:S01]  /*33590*/  @P3 STG.E [R58.64], R72 ;  /* 0x000000483a003986 */ /* 0x0003e2000c10190a */
[----:B------:R-:W-:-:S04]  /*335a0*/  LEA R60, P6, R61, R140, 0x2 ;  /* 0x0000008c3d3c7211 */ /* 0x000fc800078c10ff */
[-C--:B------:R-:W-:Y:S02]  /*335b0*/  LEA.HI.X.SX32 R61, R61, R141.reuse, 0x2, P6 ;  /* 0x0000008d3d3d7211 */ /* 0x080fe400030f16ff */
[C---:B-1----:R-:W-:Y:S01]  /*335c0*/  LEA R56, P5, R0.reuse, R140, 0x2 ;  /* 0x0000008c00387211 */ /* 0x042fe200078a10ff */
[----:B------:R-:W3:Y:S03]  /*335d0*/  LDL.LU R72, [R1+0xe00] ;  /* 0x000e000001487983 */ /* 0x000ee60000300800 */
[----:B------:R-:W-:Y:S01]  /*335e0*/  LEA.HI.X.SX32 R57, R0, R141, 0x2, P5 ;  /* 0x0000008d00397211 */ /* 0x000fe200028f16ff */
[----:B------:R-:W3:Y:S04]  /*335f0*/  LDL.LU R67, [R1+0xe0c] ;  /* 0x000e0c0001437983 */ /* 0x000ee80000300800 */
[----:B------:R2:W-:Y:S04]  /*33600*/  @P1 STG.E [R60.64], R228 ;  /* 0x000000e43c001986 */ /* 0x0005e8000c10190a */
[----:B------:R1:W-:Y:S01]  /*33610*/  @P2 STG.E [R56.64], R212 ;  /* 0x000000d438002986 */ /* 0x0003e2000c10190a */
[C---:B--2---:R-:W-:Y:S01]  /*33620*/  IMAD R61, R64.reuse, c[0x0][0x198], RZ ;  /* 0x00006600403d7a24 */ /* 0x044fe200078e02ff */
[----:B------:R-:W-:-:S02]  /*33630*/  ISETP.LT.AND P2, PT, R64, c[0x0][0x17c], !P0 ;  /* 0x00005f0040007a0c */ /* 0x000fc40004741270 */
[----:B------:R-:W2:Y:S04]  /*33640*/  LDL.LU R64, [R1+0xe18] ;  /* 0x000e180001407983 */ /* 0x000ea80000300800 */
[----:B------:R-:W2:Y:S01]  /*33650*/  LDL.LU R63, [R1+0xe14] ;  /* 0x000e1400013f7983 */ /* 0x000ea20000300800 */
[C---:B------:R-:W-:Y:S01]  /*33660*/  IMAD R59, R143.reuse, c[0x0][0x198], RZ ;  /* 0x000066008f3b7a24 */ /* 0x040fe200078e02ff */
[----:B------:R-:W-:Y:S01]  /*33670*/  ISETP.LT.AND P3, PT, R143, c[0x0][0x17c], !P0 ;  /* 0x00005f008f007a0c */ /* 0x000fe20004761270 */
[C---:B----4-:R-:W-:Y:S01]  /*33680*/  IMAD R0, R142.reuse, c[0x0][0x198], RZ ;  /* 0x000066008e007a24 */ /* 0x050fe200078e02ff */
[----:B------:R-:W-:Y:S02]  /*33690*/  ISETP.LT.AND P1, PT, R142, c[0x0][0x17c], !P0 ;  /* 0x00005f008e007a0c */ /* 0x000fe40004721270 */
[----:B------:R-:W-:-:S02]  /*336a0*/  LEA R58, P6, R59, R140, 0x2 ;  /* 0x0000008c3b3a7211 */ /* 0x000fc400078c10ff */
[CC--:B-1----:R-:W-:Y:S02]  /*336b0*/  LEA R56, P5, R0.reuse, R140.reuse, 0x2 ;  /* 0x0000008c00387211 */ /* 0x0c2fe400078a10ff */
[-C--:B------:R-:W-:Y:S02]  /*336c0*/  LEA.HI.X.SX32 R59, R59, R141.reuse, 0x2, P6 ;  /* 0x0000008d3b3b7211 */ /* 0x080fe400030f16ff */
[-C--:B------:R-:W-:Y:S02]  /*336d0*/  LEA.HI.X.SX32 R57, R0, R141.reuse, 0x2, P5 ;  /* 0x0000008d00397211 */ /* 0x080fe400028f16ff */
[C---:B------:R-:W-:Y:S01]  /*336e0*/  LEA R60, P6, R61.reuse, R140, 0x2 ;  /* 0x0000008c3d3c7211 */ /* 0x040fe200078c10ff */
[----:B------:R1:W-:Y:S03]  /*336f0*/  @P3 STG.E [R58.64], R68 ;  /* 0x000000443a003986 */ /* 0x0003e6000c10190a */
[----:B------:R-:W-:Y:S01]  /*33700*/  LEA.HI.X.SX32 R61, R61, R141, 0x2, P6 ;  /* 0x0000008d3d3d7211 */ /* 0x000fe200030f16ff */
[----:B------:R4:W-:Y:S04]  /*33710*/  @P1 STG.E [R56.64], R28 ;  /* 0x0000001c38001986 */ /* 0x0009e8000c10190a */
[----:B------:R-:W-:Y:S01]  /*33720*/  @P2 STG.E [R60.64], R224 ;  /* 0x000000e03c002986 */ /* 0x000fe2000c10190a */
[C---:B------:R-:W-:Y:S01]  /*33730*/  IMAD R62, R96.reuse, c[0x0][0x198], RZ ;  /* 0x00006600603e7a24 */ /* 0x040fe200078e02ff */
[----:B------:R-:W-:-:S04]  /*33740*/  ISETP.LT.AND P3, PT, R96, c[0x0][0x17c], !P0 ;  /* 0x00005f0060007a0c */ /* 0x000fc80004761270 */
[-C--:B-1----:R-:W-:Y:S02]  /*33750*/  LEA R58, P5, R62, R140.reuse, 0x2 ;  /* 0x0000008c3e3a7211 */ /* 0x082fe400078a10ff */
[C---:B---3--:R-:W-:Y:S01]  /*33760*/  ISETP.LT.AND P1, PT, R66.reuse, c[0x0][0x17c], !P0 ;  /* 0x00005f0042007a0c */ /* 0x048fe20004721270 */
[----:B------:R-:W-:Y:S02]  /*33770*/  IMAD R0, R66, c[0x0][0x198], RZ ;  /* 0x0000660042007a24 */ /* 0x000fe400078e02ff */
[----:B------:R-:W3:Y:S01]  /*33780*/  LDL.LU R66, [R1+0xe10] ;  /* 0x000e100001427983 */ /* 0x000ee20000300800 */
[----:B------:R-:W-:Y:S01]  /*33790*/  LEA.HI.X.SX32 R59, R62, R141, 0x2, P5 ;  /* 0x0000008d3e3b7211 */ /* 0x000fe200028f16ff */
[C---:B----4-:R-:W-:Y:S01]  /*337a0*/  IMAD R28, R65.reuse, c[0x0][0x198], RZ ;  /* 0x00006600411c7a24 */ /* 0x050fe200078e02ff */
[----:B------:R-:W-:Y:S02]  /*337b0*/  ISETP.LT.AND P2, PT, R65, c[0x0][0x17c], !P0 ;  /* 0x00005f0041007a0c */ /* 0x000fe40004741270 */
[----:B------:R-:W4:Y:S04]  /*337c0*/  LDL.LU R65, [R1+0xe1c] ;  /* 0x000e1c0001417983 */ /* 0x000f280000300800 */
[----:B------:R1:W-:Y:S01]  /*337d0*/  @P3 STG.E [R58.64], R16 ;  /* 0x000000103a003986 */ /* 0x0003e2000c10190a */
[----:B------:R-:W-:-:S03]  /*337e0*/  LEA R56, P6, R0, R140, 0x2 ;  /* 0x0000008c00387211 */ /* 0x000fc600078c10ff */
[----:B------:R-:W4:Y:S01]  /*337f0*/  LDL.LU R62, [R1+0xe2c] ;  /* 0x000e2c00013e7983 */ /* 0x000f220000300800 */
[----:B-1----:R-:W-:-:S04]  /*33800*/  LEA R58, P5, R28, R140, 0x2 ;  /* 0x0000008c1c3a7211 */ /* 0x002fc800078a10ff */
[-C--:B------:R-:W-:Y:S02]  /*33810*/  LEA.HI.X.SX32 R59, R28, R141.reuse, 0x2, P5 ;  /* 0x0000008d1c3b7211 */ /* 0x080fe400028f16ff */
[----:B------:R-:W4:Y:S01]  /*33820*/  LDL.LU R28, [R1+0xe28] ;  /* 0x000e2800011c7983 */ /* 0x000f220000300800 */
[----:B------:R-:W-:Y:S01]  /*33830*/  LEA.HI.X.SX32 R57, R0, R141, 0x2, P6 ;  /* 0x0000008d00397211 */ /* 0x000fe200030f16ff */
[C---:B------:R-:W-:Y:S01]  /*33840*/  IMAD R16, R72.reuse, c[0x0][0x198], RZ ;  /* 0x0000660048107a24 */ /* 0x040fe200078e02ff */
[----:B------:R-:W-:Y:S01]  /*33850*/  ISETP.LT.AND P3, PT, R72, c[0x0][0x17c], !P0 ;  /* 0x00005f0048007a0c */ /* 0x000fe20004761270 */
[----:B------:R-:W-:-:S03]  /*33860*/  IMAD R0, R67, c[0x0][0x198], RZ ;  /* 0x0000660043007a24 */ /* 0x000fc600078e02ff */
[CC--:B------:R-:W-:Y:S01]  /*33870*/  LEA R60, P6, R16.reuse, R140.reuse, 0x2 ;  /* 0x0000008c103c7211 */ /* 0x0c0fe200078c10ff */
[----:B------:R1:W-:Y:S03]  /*33880*/  @P1 STG.E [R56.64], R24 ;  /* 0x0000001838001986 */ /* 0x0003e6000c10190a */
[----:B------:R-:W-:Y:S01]  /*33890*/  LEA.HI.X.SX32 R61, R16, R141, 0x2, P6 ;  /* 0x0000008d103d7211 */ /* 0x000fe200030f16ff */
[----:B------:R2:W-:Y:S04]  /*338a0*/  @P2 STG.E [R58.64], R20 ;  /* 0x000000143a002986 */ /* 0x0005e8000c10190a */
[----:B------:R-:W-:Y:S01]  /*338b0*/  @P3 STG.E [R60.64], R220 ;  /* 0x000000dc3c003986 */ /* 0x000fe2000c10190a */
[----:B-1----:R-:W-:-:S04]  /*338c0*/  LEA R56, P5, R0, R140, 0x2 ;  /* 0x0000008c00387211 */ /* 0x002fc800078a10ff */
[----:B------:R-:W-:Y:S02]  /*338d0*/  LEA.HI.X.SX32 R57, R0, R141, 0x2, P5 ;  /* 0x0000008d00397211 */ /* 0x000fe400028f16ff */
[C---:B--2---:R-:W-:Y:S01]  /*338e0*/  ISETP.LT.AND P2, PT, R64.reuse, c[0x0][0x17c], !P0 ;  /* 0x00005f0040007a0c */ /* 0x044fe20004741270 */
[----:B------:R-:W-:Y:S02]  /*338f0*/  IMAD R16, R64, c[0x0][0x198], RZ ;  /* 0x0000660040107a24 */ /* 0x000fe400078e02ff */
[----:B------:R-:W2:Y:S01]  /*33900*/  LDL.LU R64, [R1+0xe30] ;  /* 0x000e300001407983 */ /* 0x000ea20000300800 */
[C---:B------:R-:W-:Y:S01]  /*33910*/  ISETP.LT.AND P3, PT, R63.reuse, c[0x0][0x17c], !P0 ;  /* 0x00005f003f007a0c */ /* 0x040fe20004761270 */
[----:B------:R-:W-:Y:S02]  /*33920*/  IMAD R0, R63, c[0x0][0x198], RZ ;  /* 0x000066003f007a24 */ /* 0x000fe400078e02ff */
[----:B------:R-:W2:Y:S04]  /*33930*/  LDL.LU R63, [R1+0xe38] ;  /* 0x000e3800013f7983 */ /* 0x000ea80000300800 */
[----:B------:R-:W2:Y:S01]  /*33940*/  LDL.LU R24, [R1+0xe4c] ;  /* 0x000e4c0001187983 */ /* 0x000ea20000300800 */
[----:B------:R-:W-:-:S02]  /*33950*/  ISETP.LT.AND P1, PT, R67, c[0x0][0x17c], !P0 ;  /* 0x00005f0043007a0c */ /* 0x000fc40004721270 */
[C---:B------:R-:W-:Y:S01]  /*33960*/  LEA R58, P6, R16.reuse, R140, 0x2 ;  /* 0x0000008c103a7211 */ /* 0x040fe200078c10ff */
[----:B------:R-:W2:Y:S03]  /*33970*/  LDL.LU R20, [R1+0xe48] ;  /* 0x000e480001147983 */ /* 0x000ea60000300800 */
[----:B------:R-:W-:-:S07]  /*33980*/  LEA.HI.X.SX32 R59, R16, R141, 0x2, P6 ;  /* 0x0000008d103b7211 */ /* 0x000fce00030f16ff */
[----:B------:R1:W-:Y:S04]  /*33990*/  @P1 STG.E [R56.64], R4 ;  /* 0x0000000438001986 */ /* 0x0003e8000c10190a */
[----:B------:R3:W-:Y:S01]  /*339a0*/  @P2 STG.E [R58.64], R12 ;  /* 0x0000000c3a002986 */ /* 0x0007e2000c10190a */
[----:B-1----:R-:W-:-:S04]  /*339b0*/  LEA R56, P5, R0, R140, 0x2 ;  /* 0x0000008c00387211 */ /* 0x002fc800078a10ff */
[----:B------:R-:W-:Y:S01]  /*339c0*/  LEA.HI.X.SX32 R57, R0, R141, 0x2, P5 ;  /* 0x0000008d00397211 */ /* 0x000fe200028f16ff */
[C---:B---3--:R-:W-:Y:S01]  /*339d0*/  IMAD R4, R66.reuse, c[0x0][0x198], RZ ;  /* 0x0000660042047a24 */ /* 0x048fe200078e02ff */
[----:B------:R-:W-:-:S04]  /*339e0*/  ISETP.LT.AND P1, PT, R66, c[0x0][0x17c], !P0 ;  /* 0x00005f0042007a0c */ /* 0x000fc80004721270 */
[CC--:B------:R-:W-:Y:S01]  /*339f0*/  LEA R60, P6, R4.reuse, R140.reuse, 0x2 ;  /* 0x0000008c043c7211 */ /* 0x0c0fe200078c10ff */
[C---:B----4-:R-:W-:Y:S01]  /*33a00*/  IMAD R16, R65.reuse, c[0x0][0x198], RZ ;  /* 0x0000660041107a24 */ /* 0x050fe200078e02ff */
[----:B------:R-:W-:Y:S02]  /*33a10*/  ISETP.LT.AND P2, PT, R65, c[0x0][0x17c], !P0 ;  /* 0x00005f0041007a0c */ /* 0x000fe40004741270 */
[-C--:B------:R-:W-:Y:S02]  /*33a20*/  LEA.HI.X.SX32 R61, R4, R141.reuse, 0x2, P6 ;  /* 0x0000008d043d7211 */ /* 0x080fe400030f16ff */
[----:B------:R-:W-:Y:S01]  /*33a30*/  LEA R58, P5, R16, R140, 0x2 ;  /* 0x0000008c103a7211 */ /* 0x000fe200078a10ff */
[----:B------:R1:W-:Y:S01]  /*33a40*/  @P3 STG.E [R56.64], R8 ;  /* 0x0000000838003986 */ /* 0x0003e2000c10190a */
[C---:B------:R-:W-:Y:S01]  /*33a50*/  ISETP.LT.AND P3, PT, R62.reuse, c[0x0][0x17c], !P0 ;  /* 0x00005f003e007a0c */ /* 0x040fe20004761270 */
[----:B------:R-:W-:Y:S01]  /*33a60*/  IMAD R0, R62, c[0x0][0x198], RZ ;  /* 0x000066003e007a24 */ /* 0x000fe200078e02ff */
[----:B------:R-:W-:Y:S01]  /*33a70*/  LEA.HI.X.SX32 R59, R16, R141, 0x2, P5 ;  /* 0x0000008d103b7211 */ /* 0x000fe200028f16ff */
[----:B------:R-:W-:Y:S04]  /*33a80*/  @P1 STG.E [R60.64], R233 ;  /* 0x000000e93c001986 */ /* 0x000fe8000c10190a */
[----:B------:R-:W3:Y:S01]  /*33a90*/  LDL.LU R62, [R1+0xe50] ;  /* 0x000e5000013e7983 */ /* 0x000ee20000300800 */
[C---:B------:R-:W-:Y:S01]  /*33aa0*/  ISETP.LT.AND P1, PT, R28.reuse, c[0x0][0x17c], !P0 ;  /* 0x00005f001c007a0c */ /* 0x040fe20004721270 */
[----:B------:R-:W-:-:S02]  /*33ab0*/  IMAD R4, R28, c[0x0][0x198], RZ ;  /* 0x000066001c047a24 */ /* 0x000fc400078e02ff */
[----:B------:R-:W4:Y:S01]  /*33ac0*/  LDL.LU R28, [R1+0xe44] ;  /* 0x000e4400011c7983 */ /* 0x000f220000300800 */
[----:B-1----:R-:W-:-:S03]  /*33ad0*/  LEA R56, P6, R0, R140, 0x2 ;  /* 0x0000008c00387211 */ /* 0x002fc600078c10ff */
[----:B------:R1:W-:Y:S01]  /*33ae0*/  @P2 STG.E [R58.64], R217 ;  /* 0x000000d93a002986 */ /* 0x0003e2000c10190a */
[----:B------:R-:W-:-:S03]  /*33af0*/  LEA.HI.X.SX32 R57, R0, R141, 0x2, P6 ;  /* 0x0000008d00397211 */ /* 0x000fc600030f16ff */
[----:B------:R-:W4:Y:S01]  /*33b00*/  LDL.LU R16, [R1+0xe40] ;  /* 0x000e400001107983 */ /* 0x000f220000300800 */
[----:B-1----:R-:W-:-:S03]  /*33b10*/  LEA R58, P5, R4, R140, 0x2 ;  /* 0x0000008c043a7211 */ /* 0x002fc600078a10ff */
[----:B------:R1:W-:Y:S01]  /*33b20*/  @P3 STG.E [R56.64], R77 ;  /* 0x0000004d38003986 */ /* 0x0003e2000c10190a */
[----:B------:R-:W-:-:S03]  /*33b30*/  LEA.HI.X.SX32 R59, R4, R141, 0x2, P5 ;  /* 0x0000008d043b7211 */ /* 0x000fc600028f16ff */
[----:B------:R-:W4:Y:S04]  /*33b40*/  LDL.LU R12, [R1+0xe3c] ;  /* 0x000e3c00010c7983 */ /* 0x000f280000300800 */
[----:B------:R1:W-:Y:S01]  /*33b50*/  @P1 STG.E [R58.64], R73 ;  /* 0x000000493a001986 */ /* 0x0003e2000c10190a */
[C---:B--2---:R-:W-:Y:S01]  /*33b60*/  ISETP.LT.AND P1, PT, R24.reuse, c[0x0][0x17c], !P0 ;  /* 0x00005f0018007a0c */ /* 0x044fe20004721270 */
[----:B------:R-:W-:Y:S02]  /*33b70*/  IMAD R4, R24, c[0x0][0x198], RZ ;  /* 0x0000660018047a24 */ /* 0x000fe400078e02ff */
[----:B------:R-:W2:Y:S01]  /*33b80*/  LDL.LU R24, [R1+0xe34] ;  /* 0x000e340001187983 */ /* 0x000ea20000300800 */
[C---:B------:R-:W-:Y:S01]  /*33b90*/  IMAD R8, R64.reuse, c[0x0][0x198], RZ ;  /* 0x0000660040087a24 */ /* 0x040fe200078e02ff */
[----:B------:R-:W-:Y:S01]  /*33ba0*/  ISETP.LT.AND P2, PT, R64, c[0x0][0x17c], !P0 ;  /* 0x00005f0040007a0c */ /* 0x000fe20004741270 */
[----:B------:R-:W-:-:S03]  /*33bb0*/  IMAD R0, R63, c[0x0][0x198], RZ ;  /* 0x000066003f007a24 */ /* 0x000fc600078e02ff */
[CC--:B------:R-:W-:Y:S02]  /*33bc0*/  LEA R60, P6, R8.reuse, R140.reuse, 0x2 ;  /* 0x0000008c083c7211 */ /* 0x0c0fe400078c10ff */
[----:B------:R-:W-:Y:S02]  /*33bd0*/  ISETP.LT.AND P3, PT, R63, c[0x0][0x17c], !P0 ;  /* 0x00005f003f007a0c */ /* 0x000fe40004761270 */
[-C--:B------:R-:W-:Y:S02]  /*33be0*/  LEA.HI.X.SX32 R61, R8, R141.reuse, 0x2, P6 ;  /* 0x0000008d083d7211 */ /* 0x080fe400030f16ff */
[-C--:B-1----:R-:W-:Y:S02]  /*33bf0*/  LEA R56, P5, R0, R140.reuse, 0x2 ;  /* 0x0000008c00387211 */ /* 0x082fe400078a10ff */
[----:B------:R-:W-:Y:S01]  /*33c00*/  LEA R58, P6, R4, R140, 0x2 ;  /* 0x0000008c043a7211 */ /* 0x000fe200078c10ff */
[----:B------:R-:W-:Y:S01]  /*33c10*/  @P2 STG.E [R60.64], R229 ;  /* 0x000000e53c002986 */ /* 0x000fe2000c10190a */
[----:B------:R-:W-:Y:S01]  /*33c20*/  LEA.HI.X.SX32 R57, R0, R141, 0x2, P5 ;  /* 0x0000008d00397211 */ /* 0x000fe200028f16ff */
[C---:B------:R-:W-:Y:S01]  /*33c30*/  IMAD R0, R20.reuse, c[0x0][0x198], RZ ;  /* 0x0000660014007a24 */ /* 0x040fe200078e02ff */
[----:B------:R-:W-:-:S02]  /*33c40*/  ISETP.LT.AND P2, PT, R20, c[0x0][0x17c], !P0 ;  /* 0x00005f0014007a0c */ /* 0x000fc40004741270 */
[----:B------:R-:W2:Y:S01]  /*33c50*/  LDL.LU R20, [R1+0xe24] ;  /* 0x000e240001147983 */ /* 0x000ea20000300800 */
[----:B------:R-:W-:-:S03]  /*33c60*/  LEA.HI.X.SX32 R59, R4, R141, 0x2, P6 ;  /* 0x0000008d043b7211 */ /* 0x000fc600030f16ff */
[----:B------:R1:W-:Y:S04]  /*33c70*/  @P3 STG.E [R56.64], R213 ;  /* 0x000000d538003986 */ /* 0x0003e8000c10190a */
[----:B------:R3:W-:Y:S01]  /*33c80*/  @P1 STG.E [R58.64], R69 ;  /* 0x000000453a001986 */ /* 0x0007e2000c10190a */
[----:B-1----:R-:W-:-:S04]  /*33c90*/  LEA R56, P5, R0, R140, 0x2 ;  /* 0x0000008c00387211 */ /* 0x002fc800078a10ff */
[----:B------:R-:W-:-:S05]  /*33ca0*/  LEA.HI.X.SX32 R57, R0, R141, 0x2, P5 ;  /* 0x0000008d00397211 */ /* 0x000fca00028f16ff */
[----:B------:R1:W-:Y:S01]  /*33cb0*/  @P2 STG.E [R56.64], R29 ;  /* 0x0000001d38002986 */ /* 0x0003e2000c10190a */
[C---:B---3--:R-:W-:Y:S01]  /*33cc0*/  IMAD R8, R62.reuse, c[0x0][0x198], RZ ;  /* 0x000066003e087a24 */ /* 0x048fe200078e02ff */
[----:B------:R-:W-:Y:S02]  /*33cd0*/  ISETP.LT.AND P3, PT, R62, c[0x0][0x17c], !P0 ;  /* 0x00005f003e007a0c */ /* 0x000fe40004761270 */
[----:B------:R-:W3:Y:S04]  /*33ce0*/  LDL.LU R62, [R1+0xf54] ;  /* 0x000f5400013e7983 */ /* 0x000ee80000300800 */
[----:B------:R-:W3:Y:S01]  /*33cf0*/  LDL.LU R59, [R1+0xe20] ;  /* 0x000e2000013b7983 */ /* 0x000ee20000300800 */
[C---:B----4-:R-:W-:Y:S01]  /*33d00*/  IMAD R4, R28.reuse, c[0x0][0x198], RZ ;  /* 0x000066001c047a24 */ /* 0x050fe200078e02ff */
[----:B------:R-:W-:-:S02]  /*33d10*/  ISETP.LT.AND P1, PT, R28, c[0x0][0x17c], !P0 ;  /* 0x00005f001c007a0c */ /* 0x000fc40004721270 */
[----:B------:R-:W4:Y:S01]  /*33d20*/  LDL.LU R58, [R1+0xddc] ;  /* 0x000ddc00013a7983 */ /* 0x000f220000300800 */
[-C--:B------:R-:W-:Y:S02]  /*33d30*/  LEA R60, P6, R8, R140.reuse, 0x2 ;  /* 0x0000008c083c7211 */ /* 0x080fe400078c10ff */
[-C--:B------:R-:W-:Y:S01]  /*33d40*/  LEA R28, P5, R4, R140.reuse, 0x2 ;  /* 0x0000008c041c7211 */ /* 0x080fe200078a10ff */
[----:B------:R-:W-:Y:S01]  /*33d50*/  IMAD R0, R16, c[0x0][0x198], RZ ;  /* 0x0000660010007a24 */ /* 0x000fe200078e02ff */
[-C--:B------:R-:W-:Y:S02]  /*33d60*/  LEA.HI.X.SX32 R61, R8, R141.reuse, 0x2, P6 ;  /* 0x0000008d083d7211 */ /* 0x080fe400030f16ff */
[----:B-1----:R-:W-:Y:S02]  /*33d70*/  LEA.HI.X.SX32 R29, R4, R141, 0x2, P5 ;  /* 0x0000008d041d7211 */ /* 0x002fe400028f16ff */
[----:B------:R-:W-:Y:S02]  /*33d80*/  ISETP.LT.AND P2, PT, R16, c[0x0][0x17c], !P0 ;  /* 0x00005f0010007a0c */ /* 0x000fe40004741270 */
[----:B------:R-:W-:Y:S01]  /*33d90*/  LEA R16, P6, R0, R140, 0x2 ;  /* 0x0000008c00107211 */ /* 0x000fe200078c10ff */
[----:B------:R-:W-:Y:S04]  /*33da0*/  @P3 STG.E [R60.64], R225 ;  /* 0x000000e13c003986 */ /* 0x000fe8000c10190a */
[----:B------:R1:W-:Y:S01]  /*33db0*/  @P1 STG.E [R28.64], R17 ;  /* 0x000000111c001986 */ /* 0x0003e2000c10190a */
[C---:B------:R-:W-:Y:S01]  /*33dc0*/  ISETP.LT.AND P3, PT, R12.reuse, c[0x0][0x17c], !P0 ;  /* 0x00005f000c007a0c */ /* 0x040fe20004761270 */
[----:B------:R-:W-:-:S02]  /*33dd0*/  IMAD R4, R12, c[0x0][0x198], RZ ;  /* 0x000066000c047a24 */ /* 0x000fc400078e02ff */
[----:B------:R-:W4:Y:S01]  /*33de0*/  LDL.LU R12, [R1+0xdd8] ;  /* 0x000dd800010c7983 */ /* 0x000f220000300800 */
[----:B-1----:R-:W-:Y:S02]  /*33df0*/  LEA.HI.X.SX32 R17, R0, R141, 0x2, P6 ;  /* 0x0000008d00117211 */ /* 0x002fe400030f16ff */
[C---:B--2---:R-:W-:Y:S01]  /*33e00*/  ISETP.LT.AND P1, PT, R24.reuse, c[0x0][0x17c], !P0 ;  /* 0x00005f0018007a0c */ /* 0x044fe20004721270 */
[----:B------:R-:W-:Y:S02]  /*33e10*/  IMAD R0, R24, c[0x0][0x198], RZ ;  /* 0x0000660018007a24 */ /* 0x000fe400078e02ff */
[----:B------:R-:W2:Y:S01]  /*33e20*/  LDL.LU R24, [R1+0xf68] ;  /* 0x000f680001187983 */ /* 0x000ea20000300800 */
[----:B------:R-:W-:-:S03]  /*33e30*/  LEA R28, P5, R4, R140, 0x2 ;  /* 0x0000008c041c7211 */ /* 0x000fc600078a10ff */
[----:B------:R1:W-:Y:S01]  /*33e40*/  @P2 STG.E [R16.64], R25 ;  /* 0x0000001910002986 */ /* 0x0003e2000c10190a */
[----:B------:R-:W-:-:S03]  /*33e50*/  LEA.HI.X.SX32 R29, R4, R141, 0x2, P5 ;  /* 0x0000008d041d7211 */ /* 0x000fc600028f16ff */
[----:B------:R-:W2:Y:S01]  /*33e60*/  LDL.LU R57, [R1+0xf60] ;  /* 0x000f600001397983 */ /* 0x000ea20000300800 */
[-C--:B-1----:R-:W-:Y:S01]  /*33e70*/  LEA R16, P5, R0, R140.reuse, 0x2 ;  /* 0x0000008c00107211 */ /* 0x082fe200078a10ff */
[C---:B------:R-:W-:Y:S01]  /*33e80*/  IMAD R4, R20.reuse, c[0x0][0x198], RZ ;  /* 0x0000660014047a24 */ /* 0x040fe200078e02ff */
[----:B------:R-:W-:Y:S01]  /*33e90*/  ISETP.LT.AND P6, PT, R20, c[0x0][0x17c], !P0 ;  /* 0x00005f0014007a0c */ /* 0x000fe200047c1270 */
[----:B------:R1:W-:Y:S01]  /*33ea0*/  @P3 STG.E [R28.64], R21 ;  /* 0x000000151c003986 */ /* 0x0003e2000c10190a */
[-C--:B------:R-:W-:Y:S02]  /*33eb0*/  LEA.HI.X.SX32 R17, R0, R141.reuse, 0x2, P5 ;  /* 0x0000008d00117211 */ /* 0x080fe400028f16ff */
[C---:B------:R-:W-:Y:S01]  /*33ec0*/  LEA R20, P2, R4.reuse, R140, 0x2 ;  /* 0x0000008c04147211 */ /* 0x040fe200078410ff */
[----:B------:R-:W2:Y:S04]  /*33ed0*/  LDL.LU R56, [R1+0xf6c] ;  /* 0x000f6c0001387983 */ /* 0x000ea80000300800 */
[----:B------:R3:W-:Y:S01]  /*33ee0*/  @P1 STG.E [R16.64], R221 ;  /* 0x000000dd10001986 */ /* 0x0007e2000c10190a */
[----:B-1----:R-:W-:-:S03]  /*33ef0*/  LEA.HI.X.SX32 R21, R4, R141, 0x2, P2 ;  /* 0x0000008d04157211 */ /* 0x002fc600010f16ff */
[----:B------:R-:W2:Y:S04]  /*33f00*/  LDL.LU R29, [R1+0xf70] ;  /* 0x000f7000011d7983 */ /* 0x000ea80000300800 */
[----:B------:R1:W-:Y:S04]  /*33f10*/  @P6 STG.E [R20.64], R5 ;  /* 0x0000000514006986 */ /* 0x0003e8000c10190a */
[----:B------:R-:W2:Y:S04]  /*33f20*/  LDL.LU R25, [R1+0xf74] ;  /* 0x000f740001197983 */ /* 0x000ea80000300800 */
[----:B------:R-:W2:Y:S01]  /*33f30*/  LDL.LU R28, [R1+0xf78] ;  /* 0x000f7800011c7983 */ /* 0x000ea20000300800 */
[C---:B---3--:R-:W-:Y:S01]  /*33f40*/  IMAD R0, R59.reuse, c[0x0][0x198], RZ ;  /* 0x000066003b007a24 */ /* 0x048fe200078e02ff */
[----:B------:R-:W-:Y:S01]  /*33f50*/  ISETP.LT.AND P5, PT, R59, c[0x0][0x17c], !P0 ;  /* 0x00005f003b007a0c */ /* 0x000fe200047a1270 */
[C---:B----4-:R-:W-:Y:S01]  /*33f60*/  IMAD R8, R58.reuse, c[0x0][0x198], RZ ;  /* 0x000066003a087a24 */ /* 0x050fe200078e02ff */
[----:B------:R-:W-:-:S02]  /*33f70*/  ISETP.LT.AND P1, PT, R58, c[0x0][0x17c], !P0 ;  /* 0x00005f003a007a0c */ /* 0x000fc40004721270 */
[-C--:B------:R-:W-:Y:S02]  /*33f80*/  LEA R4, P2, R0, R140.reuse, 0x2 ;  /* 0x0000008c00047211 */ /* 0x080fe400078410ff */
[----:B------:R-:W-:Y:S02]  /*33f90*/  LEA R16, P6, R8, R140, 0x2 ;  /* 0x0000008c08107211 */ /* 0x000fe400078c10ff */
[-C--:B-1----:R-:W-:Y:S02]  /*33fa0*/  LEA.HI.X.SX32 R5, R0, R141.reuse, 0x2, P2 ;  /* 0x0000008d00057211 */ /* 0x082fe400010f16ff */
[----:B------:R-:W-:-:S03]  /*33fb0*/  LEA.HI.X.SX32 R17, R8, R141, 0x2, P6 ;  /* 0x0000008d08117211 */ /* 0x000fc600030f16ff */
[----:B------:R-:W-:Y:S04]  /*33fc0*/  @P5 STG.E [R4.64], R13 ;  /* 0x0000000d04005986 */ /* 0x000fe8000c10190a */
[----:B------:R1:W-:Y:S01]  /*33fd0*/  @P1 STG.E [R16.64], R9 ;  /* 0x0000000910001986 */ /* 0x0003e2000c10190a */
[----:B--2---:R-:W-:-:S03]  /*33fe0*/  ISETP.LT.AND P1, PT, R24, c[0x0][0x17c], !P0 ;  /* 0x00005f0018007a0c */ /* 0x004fc60004721270 */
[----:B------:R-:W2:Y:S04]  /*33ff0*/  LDL.LU R24, [R1+0xf7c] ;  /* 0x000f7c0001187983 */ /* 0x000ea80000300800 */
[----:B-1----:R-:W3:Y:S01]  /*34000*/  LDL.LU R16, [R1+0xf84] ;  /* 0x000f840001107983 */ /* 0x002ee20000300800 */
[C---:B------:R-:W-:Y:S01]  /*34010*/  ISETP.LT.AND P2, PT, R12.reuse, c[0x0][0x17c], !P0 ;  /* 0x00005f000c007a0c */ /* 0x040fe20004741270 */
[----:B------:R-:W-:Y:S01]  /*34020*/  IMAD R12, R12, c[0x0][0x198], RZ ;  /* 0x000066000c0c7a24 */ /* 0x000fe200078e02ff */
[----:B------:R-:W-:Y:S01]  /*34030*/  MOV R0, c[0x0][0x198] ;  /* 0x0000660000007a02 */ /* 0x000fe20000000f00 */
[----:B------:R-:W4:Y:S03]  /*34040*/  LDL.LU R21, [R1+0xf8c] ;  /* 0x000f8c0001157983 */ /* 0x000f260000300800 */
[-C--:B------:R-:W-:Y:S01]  /*34050*/  LEA R4, P5, R12, R140.reuse, 0x2 ;  /* 0x0000008c0c047211 */ /* 0x080fe200078a10ff */
[----:B------:R-:W-:Y:S01]  /*34060*/  IMAD R13, R0, 0x2, R12 ;  /* 0x00000002000d7824 */ /* 0x000fe200078e020c */
[----:B------:R-:W-:Y:S01]  /*34070*/  ISETP.LT.AND P3, PT, R62, c[0x0][0x17c], !P0 ;  /* 0x00005f003e007a0c */ /* 0x000fe20004761270 */
[----:B------:R-:W4:Y:S01]  /*34080*/  LDL.LU R20, [R1+0xf98] ;  /* 0x000f980001147983 */ /* 0x000f220000300800 */
[----:B------:R-:W-:Y:S01]  /*34090*/  LEA.HI.X.SX32 R5, R12, R141, 0x2, P5 ;  /* 0x0000008d0c057211 */ /* 0x000fe200028f16ff */
[----:B------:R-:W-:Y:S01]  /*340a0*/  IMAD R12, R0, 0x2, R13 ;  /* 0x00000002000c7824 */ /* 0x000fe200078e020d */
[----:B------:R-:W-:-:S03]  /*340b0*/  LEA R8, P6, R13, R140, 0x2 ;  /* 0x0000008c0d087211 */ /* 0x000fc600078c10ff */
[----:B------:R1:W-:Y:S01]  /*340c0*/  @P2 STG.E [R4.64], R234 ;  /* 0x000000ea04002986 */ /* 0x0003e2000c10190a */
[----:B------:R-:W-:Y:S01]  /*340d0*/  LEA.HI.X.SX32 R9, R13, R141, 0x2, P6 ;  /* 0x0000008d0d097211 */ /* 0x000fe200030f16ff */
[----:B------:R-:W-:-:S04]  /*340e0*/  IMAD R13, R0, 0x2, R12 ;  /* 0x00000002000d7824 */ /* 0x000fc800078e020c */
[----:B------:R1:W-:Y:S02]  /*340f0*/  @P4 STG.E [R8.64], R218 ;  /* 0x000000da08004986 */ /* 0x0003e4000c10190a */
[----:B-1----:R-:W-:-:S04]  /*34100*/  LEA R4, P6, R12, R140, 0x2 ;  /* 0x0000008c0c047211 */ /* 0x002fc800078c10ff */
[-C--:B------:R-:W-:Y:S01]  /*34110*/  LEA.HI.X.SX32 R5, R12, R141.reuse, 0x2, P6 ;  /* 0x0000008d0c057211 */ /* 0x080fe200030f16ff */
[C---:B------:R-:W-:Y:S01]  /*34120*/  IMAD R12, R0.reuse, 0x2, R13 ;  /* 0x00000002000c7824 */ /* 0x040fe200078e020d */
[----:B------:R-:W-:Y:S02]  /*34130*/  LEA R8, P6, R13, R140, 0x2 ;  /* 0x0000008c0d087211 */ /* 0x000fe400078c10ff */
[----:B------:R-:W-:Y:S01]  /*34140*/  ISETP.LT.AND P5, PT, R57, c[0x0][0x17c], !P0 ;  /* 0x00005f0039007a0c */ /* 0x000fe200047a1270 */
[----:B------:R1:W-:Y:S01]  /*34150*/  @P3 STG.E [R4.64], R78 ;  /* 0x0000004e04003986 */ /* 0x0003e2000c10190a */
[----:B------:R-:W-:Y:S01]  /*34160*/  LEA.HI.X.SX32 R9, R13, R141, 0x2, P6 ;  /* 0x0000008d0d097211 */ /* 0x000fe200030f16ff */
[----:B------:R-:W-:Y:S01]  /*34170*/  IMAD R13, R0, 0x2, R12 ;  /* 0x00000002000d7824 */ /* 0x000fe200078e020c */
[----:B------:R-:W-:-:S03]  /*34180*/  ISETP.LT.AND P2, PT, R56, c[0x0][0x17c], !P0 ;  /* 0x00005f0038007a0c */ /* 0x000fc60004741270 */
[----:B------:R1:W-:Y:S02]  /*34190*/  @P1 STG.E [R8.64], R74 ;  /* 0x0000004a08001986 */ /* 0x0003e4000c10190a */
[CC--:B-1----:R-:W-:Y:S02]  /*341a0*/  LEA R4, P6, R12.reuse, R140.reuse, 0x2 ;  /* 0x0000008c0c047211 */ /* 0x0c2fe400078c10ff */
[----:B------:R-:W-:Y:S02]  /*341b0*/  ISETP.LT.AND P3, PT, R25, c[0x0][0x17c], !P0 ;  /* 0x00005f0019007a0c */ /* 0x000fe40004761270 */
[----:B------:R-:W-:Y:S01]  /*341c0*/  LEA.HI.X.SX32 R5, R12, R141, 0x2, P6 ;  /* 0x0000008d0c057211 */ /* 0x000fe200030f16ff */
[----:B------:R-:W4:Y:S01]  /*341d0*/  LDL.LU R25, [R1+0xf9c] ;  /* 0x000f9c0001197983 */ /* 0x000f220000300800 */
[----:B------:R-:W-:-:S03]  /*341e0*/  LEA R8, P6, R13, R140, 0x2 ;  /* 0x0000008c0d087211 */ /* 0x000fc600078c10ff */
[----:B------:R-:W4:Y:S01]  /*341f0*/  LDL.LU R17, [R1+0xfa4] ;  /* 0x000fa40001117983 */ /* 0x000f220000300800 */
[----:B------:R-:W-:-:S03]  /*34200*/  LEA.HI.X.SX32 R9, R13, R141, 0x2, P6 ;  /* 0x0000008d0d097211 */ /* 0x000fc600030f16ff */
[----:B------:R1:W-:Y:S04]  /*34210*/  @P5 STG.E [R4.64], R230 ;  /* 0x000000e604005986 */ /* 0x0003e8000c10190a */
[----:B------:R1:W-:Y:S01]  /*34220*/  @P2 STG.E [R8.64], R214 ;  /* 0x000000d608002986 */ /* 0x0003e2000c10190a */
[----:B--2---:R-:W-:-:S03]  /*34230*/  ISETP.LT.AND P5, PT, R24, c[0x0][0x17c], !P0 ;  /* 0x00005f0018007a0c */ /* 0x004fc600047a1270 */
[----:B------:R-:W2:Y:S01]  /*34240*/  LDL.LU R24, [R1+0xfac] ;  /* 0x000fac0001187983 */ /* 0x000ea20000300800 */
[----:B---3--:R-:W-:-:S03]  /*34250*/  ISETP.LT.AND P2, PT, R16, c[0x0][0x17c], !P0 ;  /* 0x00005f0010007a0c */ /* 0x008fc60004741270 */
[----:B------:R-:W3:Y:S01]  /*34260*/  LDL.LU R16, [R1+0xfb4] ;  /* 0x000fb40001107983 */ /* 0x000ee20000300800 */
[----:B------:R-:W-:Y:S01]  /*34270*/  IMAD R12, R0, 0x2, R13 ;  /* 0x00000002000c7824 */ /* 0x000fe200078e020d */
[----:B------:R-:W-:-:S03]  /*34280*/  ISETP.LT.AND P4, PT, R29, c[0x0][0x17c], !P0 ;  /* 0x00005f001d007a0c */ /* 0x000fc60004781270 */
[----:B------:R-:W-:Y:S01]  /*34290*/  IMAD R13, R0, 0x2, R12 ;  /* 0x00000002000d7824 */ /* 0x000fe200078e020c */
[-C--:B-1----:R-:W-:Y:S02]  /*342a0*/  LEA R4, P6, R12, R140.reuse, 0x2 ;  /* 0x0000008c0c047211 */ /* 0x082fe400078c10ff */
[----:B------:R-:W-:Y:S02]  /*342b0*/  ISETP.LT.AND P1, PT, R28, c[0x0][0x17c], !P0 ;  /* 0x00005f001c007a0c */ /* 0x000fe40004721270 */
        /* <DEDUP_REMOVED lines=8> */
[----:B------:R-:W-:Y:S01]  /*34340*/  LEA.HI.X.SX32 R5, R12, R141, 0x2, P6 ;  /* 0x0000008d0c057211 */ /* 0x000fe200030f16ff */
[----:B------:R-:W-:Y:S01]  /*34350*/  IMAD R12, R0, 0x2, R13 ;  /* 0x00000002000c7824 */ /* 0x000fe200078e020d */
[----:B------:R-:W-:-:S03]  /*34360*/  LEA R8, P6, R13, R140, 0x2 ;  /* 0x0000008c0d087211 */ /* 0x000fc600078c10ff */
[----:B------:R1:W-:Y:S01]  /*34370*/  @P1 STG.E [R4.64], R226 ;  /* 0x000000e204001986 */ /* 0x0003e2000c10190a */
[----:B------:R-:W-:Y:S01]  /*34380*/  LEA.HI.X.SX32 R9, R13, R141, 0x2, P6 ;  /* 0x0000008d0d097211 */ /* 0x000fe200030f16ff */
[----:B------:R-:W-:Y:S01]  /*34390*/  IMAD R13, R0, 0x2, R12 ;  /* 0x00000002000d7824 */ /* 0x000fe200078e020c */
[----:B----4-:R-:W-:Y:S02]  /*343a0*/  ISETP.LT.AND P4, PT, R21, c[0x0][0x17c], !P0 ;  /* 0x00005f0015007a0c */ /* 0x010fe40004781270 */
[----:B------:R-:W4:Y:S01]  /*343b0*/  LDL.LU R21, [R1+0xfc0] ;  /* 0x000fc00001157983 */ /* 0x000f220000300800 */
[----:B------:R-:W-:-:S03]  /*343c0*/  ISETP.LT.AND P3, PT, R20, c[0x0][0x17c], !P0 ;  /* 0x00005f0014007a0c */ /* 0x000fc60004761270 */
[----:B------:R-:W4:Y:S01]  /*343d0*/  LDL.LU R20, [R1+0xfc4] ;  /* 0x000fc40001147983 */ /* 0x000f220000300800 */
[----:B-1----:R-:W-:-:S03]  /*343e0*/  LEA R4, P6, R12, R140, 0x2 ;  /* 0x0000008c0c047211 */ /* 0x002fc600078c10ff */
[----:B------:R1:W-:Y:S01]  /*343f0*/  @P5 STG.E [R8.64], R18 ;  /* 0x0000001208005986 */ /* 0x0003e2000c10190a */
[----:B------:R-:W-:Y:S02]  /*34400*/  LEA.HI.X.SX32 R5, R12, R141, 0x2, P6 ;  /* 0x0000008d0c057211 */ /* 0x000fe400030f16ff */
[----:B------:R-:W-:Y:S02]  /*34410*/  ISETP.LT.AND P1, PT, R25, c[0x0][0x17c], !P0 ;  /* 0x00005f0019007a0c */ /* 0x000fe40004721270 */
[----:B------:R-:W4:Y:S01]  /*34420*/  LDL.LU R25, [R1+0xfcc] ;  /* 0x000fcc0001197983 */ /* 0x000f220000300800 */
[----:B------:R-:W-:-:S03]  /*34430*/  ISETP.LT.AND P5, PT, R17, c[0x0][0x17c], !P0 ;  /* 0x00005f0011007a0c */ /* 0x000fc600047a1270 */
[----:B------:R-:W4:Y:S01]  /*34440*/  LDL.LU R17, [R1+0xfd4] ;  /* 0x000fd40001117983 */ /* 0x000f220000300800 */
[----:B-1----:R-:W-:-:S04]  /*34450*/  LEA R8, P6, R13, R140, 0x2 ;  /* 0x0000008c0d087211 */ /* 0x002fc800078c10ff */
[----:B------:R-:W-:Y:S01]  /*34460*/  LEA.HI.X.SX32 R9, R13, R141, 0x2, P6 ;  /* 0x0000008d0d097211 */ /* 0x000fe200030f16ff */
[----:B------:R1:W-:Y:S04]  /*34470*/  @P2 STG.E [R4.64], R26 ;  /* 0x0000001a04002986 */ /* 0x0003e8000c10190a */
[----:B------:R1:W-:Y:S01]  /*34480*/  @P4 STG.E [R8.64], R22 ;  /* 0x0000001608004986 */ /* 0x0003e2000c10190a */
[----:B--2---:R-:W-:-:S03]  /*34490*/  ISETP.LT.AND P2, PT, R24, c[0x0][0x17c], !P0 ;  /* 0x00005f0018007a0c */ /* 0x004fc60004741270 */
[----:B------:R-:W2:Y:S01]  /*344a0*/  LDL.LU R24, [R1+0xfe0] ;  /* 0x000fe00001187983 */ /* 0x000ea20000300800 */
[----:B---3--:R-:W-:-:S03]  /*344b0*/  ISETP.LT.AND P4, PT, R16, c[0x0][0x17c], !P0 ;  /* 0x00005f0010007a0c */ /* 0x008fc60004781270 */
[----:B------:R-:W3:Y:S01]  /*344c0*/  LDL.LU R16, [R1+0xff0] ;  /* 0x000ff00001107983 */ /* 0x000ee20000300800 */
[----:B------:R-:W-:-:S04]  /*344d0*/  IMAD R12, R0, 0x2, R13 ;  /* 0x00000002000c7824 */ /* 0x000fc800078e020d */
[----:B------:R-:W-:Y:S01]  /*344e0*/  IMAD R13, R0, 0x2, R12 ;  /* 0x00000002000d7824 */ /* 0x000fe200078e020c */
[----:B-1----:R-:W-:-:S04]  /*344f0*/  LEA R4, P6, R12, R140, 0x2 ;  /* 0x0000008c0c047211 */ /* 0x002fc800078c10ff */
[----:B------:R-:W-:Y:S01]  /*34500*/  LEA.HI.X.SX32 R5, R12, R141, 0x2, P6 ;  /* 0x0000008d0c057211 */ /* 0x000fe200030f16ff */
[----:B------:R-:W-:Y:S01]  /*34510*/  IMAD R12, R0, 0x2, R13 ;  /* 0x00000002000c7824 */ /* 0x000fe200078e020d */
[----:B------:R-:W-:-:S03]  /*34520*/  LEA R8, P6, R13, R140, 0x2 ;  /* 0x0000008c0d087211 */ /* 0x000fc600078c10ff */
[----:B------:R1:W-:Y:S01]  /*34530*/  @P3 STG.E [R4.64], R222 ;  /* 0x000000de04003986 */ /* 0x0003e2000c10190a */
[----:B------:R-:W-:Y:S02]  /*34540*/  LEA.HI.X.SX32 R9, R13, R141, 0x2, P6 ;  /* 0x0000008d0d097211 */ /* 0x000fe400030f16ff */
[----:B------:R-:W-:-:S03]  /*34550*/  LEA R13, R0, R12, 0x1 ;  /* 0x0000000c000d7211 */ /* 0x000fc600078e08ff */
[----:B------:R1:W-:Y:S02]  /*34560*/  @P1 STG.E [R8.64], R6 ;  /* 0x0000000608001986 */ /* 0x0003e4000c10190a */
[----:B-1----:R-:W-:-:S04]  /*34570*/  LEA R4, P6, R12, R140, 0x2 ;  /* 0x0000008c0c047211 */ /* 0x002fc800078c10ff */
[-C--:B------:R-:W-:Y:S02]  /*34580*/  LEA.HI.X.SX32 R5, R12, R141.reuse, 0x2, P6 ;  /* 0x0000008d0c057211 */ /* 0x080fe400030f16ff */
[C---:B------:R-:W-:Y:S01]  /*34590*/  LEA R8, P6, R13.reuse, R140, 0x2 ;  /* 0x0000008c0d087211 */ /* 0x040fe200078c10ff */
[C---:B------:R-:W-:Y:S02]  /*345a0*/  IMAD R6, R0.reuse, 0x2, R13 ;  /* 0x0000000200067824 */ /* 0x040fe400078e020d */
        /* <DEDUP_REMOVED lines=9> */
[----:B------:R-:W-:-:S03]  /*34640*/  LEA.HI.X.SX32 R5, R6, R141, 0x2, P6 ;  /* 0x0000008d06057211 */ /* 0x000fc600030f16ff */
[----:B------:R-:W4:Y:S01]  /*34650*/  LDL.LU R18, [R1+0x1010] ;  /* 0x0010100001127983 */ /* 0x000f220000300800 */
[----:B------:R-:W-:-:S03]  /*34660*/  ISETP.LT.AND P2, PT, R17, c[0x0][0x17c], !P0 ;  /* 0x00005f0011007a0c */ /* 0x000fc60004741270 */
[----:B------:R-:W4:Y:S01]  /*34670*/  LDL.LU R17, [R1+0x1024] ;  /* 0x0010240001117983 */ /* 0x000f220000300800 */
[----:B-1----:R-:W-:-:S03]  /*34680*/  LEA R8, P6, R12, R140, 0x2 ;  /* 0x0000008c0c087211 */ /* 0x002fc600078c10ff */
[----:B------:R-:W4:Y:S01]  /*34690*/  LDL.LU R13, [R1+0x1034] ;  /* 0x00103400010d7983 */ /* 0x000f220000300800 */
[----:B------:R-:W-:-:S03]  /*346a0*/  LEA.HI.X.SX32 R9, R12, R141, 0x2, P6 ;  /* 0x0000008d0c097211 */ /* 0x000fc600030f16ff */
[----:B------:R1:W-:Y:S04]  /*346b0*/  @P4 STG.E [R4.64], R235 ;  /* 0x000000eb04004986 */ /* 0x0003e8000c10190a */
[----:B------:R1:W-:Y:S01]  /*346c0*/  @P3 STG.E [R8.64], R219 ;  /* 0x000000db08003986 */ /* 0x0003e2000c10190a */
[----:B---3--:R-:W-:-:S03]  /*346d0*/  ISETP.LT.AND P3, PT, R16, c[0x0][0x17c], !P0 ;  /* 0x00005f0010007a0c */ /* 0x008fc60004761270 */
[----:B------:R-:W3:Y:S04]  /*346e0*/  LDL.LU R16, [R1+0x103c] ;  /* 0x00103c0001107983 */ /* 0x000ee80000300800 */
[----:B------:R-:W3:Y:S01]  /*346f0*/  LDL.LU R14, [R1+0x1054] ;  /* 0x00105400010e7983 */ /* 0x000ee20000300800 */
[----:B------:R-:W-:Y:S01]  /*34700*/  IMAD R6, R0, 0x2, R12 ;  /* 0x0000000200067824 */ /* 0x000fe200078e020c */
[----:B------:R-:W-:Y:S02]  /*34710*/  ISETP.LT.AND P5, PT, R25, c[0x0][0x17c], !P0 ;  /* 0x00005f0019007a0c */ /* 0x000fe400047a1270 */
[----:B--2---:R-:W-:Y:S01]  /*34720*/  ISETP.LT.AND P4, PT, R24, c[0x0][0x17c], !P0 ;  /* 0x00005f0018007a0c */ /* 0x004fe20004781270 */
[----:B------:R-:W-:Y:S01]  /*34730*/  IMAD R10, R0, 0x2, R6 ;  /* 0x00000002000a7824 */ /* 0x000fe200078e0206 */
[CC--:B-1----:R-:W-:Y:S01]  /*34740*/  LEA R4, P6, R6.reuse, R140.reuse, 0x2 ;  /* 0x0000008c06047211 */ /* 0x0c2fe200078c10ff */
[----:B------:R-:W2:Y:S03]  /*34750*/  LDL.LU R12, [R1+0x1068] ;  /* 0x00106800010c7983 */ /* 0x000ea60000300800 */
        /* <DEDUP_REMOVED lines=14> */
[----:B----4-:R-:W-:-:S03]  /*34840*/  ISETP.LT.AND P1, PT, R21, c[0x0][0x17c], !P0 ;  /* 0x00005f0015007a0c */ /* 0x010fc60004721270 */
[----:B------:R4:W-:Y:S01]  /*34850*/  @P4 STG.E [R8.64], R215 ;  /* 0x000000d708004986 */ /* 0x0009e2000c10190a */
[-C--:B-1----:R-:W-:Y:S02]  /*34860*/  LEA R4, P6, R6, R140.reuse, 0x2 ;  /* 0x0000008c06047211 */ /* 0x082fe400078c10ff */
[----:B------:R-:W-:Y:S02]  /*34870*/  ISETP.LT.AND P5, PT, R20, c[0x0][0x17c], !P0 ;  /* 0x00005f0014007a0c */ /* 0x000fe400047a1270 */
[-C--:B------:R-:W-:Y:S01]  /*34880*/  LEA.HI.X.SX32 R5, R6, R141.reuse, 0x2, P6 ;  /* 0x0000008d06057211 */ /* 0x080fe200030f16ff */
[----:B------:R-:W-:Y:S01]  /*34890*/  IMAD R6, R0, 0x2, R10 ;  /* 0x0000000200067824 */ /* 0x000fe200078e020a */
[----:B----4-:R-:W-:Y:S02]  /*348a0*/  LEA R8, P6, R10, R140, 0x2 ;  /* 0x0000008c0a087211 */ /* 0x010fe400078c10ff */
[----:B------:R-:W-:Y:S01]  /*348b0*/  ISETP.LT.AND P2, PT, R18, c[0x0][0x17c], !P0 ;  /* 0x00005f0012007a0c */ /* 0x000fe20004741270 */
[----:B------:R1:W-:Y:S01]  /*348c0*/  @P3 STG.E [R4.64], R71 ;  /* 0x0000004704003986 */ /* 0x0003e2000c10190a */
[----:B------:R-:W-:-:S02]  /*348d0*/  LEA.HI.X.SX32 R9, R10, R141, 0x2, P6 ;  /* 0x0000008d0a097211 */ /* 0x000fc400030f16ff */
[----:B------:R-:W-:Y:S01]  /*348e0*/  ISETP.LT.AND P4, PT, R17, c[0x0][0x17c], !P0 ;  /* 0x00005f0011007a0c */ /* 0x000fe20004781270 */
        /* <DEDUP_REMOVED lines=9> */
[----:B------:R-:W3:Y:S01]  /*34980*/  LDL.LU R16, [R1+0x10b0] ;  /* 0x0010b00001107983 */ /* 0x000ee20000300800 */
[----:B------:R-:W-:-:S03]  /*34990*/  ISETP.LT.AND P5, PT, R14, c[0x0][0x17c], !P0 ;  /* 0x00005f000e007a0c */ /* 0x000fc600047a1270 */
[----:B------:R-:W3:Y:S01]  /*349a0*/  LDL.LU R14, [R1+0x10c4] ;  /* 0x0010c400010e7983 */ /* 0x000ee20000300800 */
[----:B------:R-:W-:-:S05]  /*349b0*/  IMAD R10, R0, 0x2, R6 ;  /* 0x00000002000a7824 */ /* 0x000fca00078e0206 */
[----:B-1----:R-:W-:Y:S01]  /*349c0*/  LEA R8, P6, R10, R140, 0x2 ;  /* 0x0000008c0a087211 */ /* 0x002fe200078c10ff */
[----:B------:R-:W-:-:S03]  /*349d0*/  IMAD R6, R0, 0x2, R10 ;  /* 0x0000000200067824 */ /* 0x000fc600078e020a */
[----:B------:R-:W-:Y:S01]  /*349e0*/  LEA.HI.X.SX32 R9, R10, R141, 0x2, P6 ;  /* 0x0000008d0a097211 */ /* 0x000fe200030f16ff */
[----:B------:R-:W-:Y:S01]  /*349f0*/  IMAD R10, R0, 0x2, R6 ;  /* 0x00000002000a7824 */ /* 0x000fe200078e0206 */
[----:B------:R-:W-:-:S03]  /*34a00*/  LEA R4, P6, R6, R140, 0x2 ;  /* 0x0000008c06047211 */ /* 0x000fc600078c10ff */
[----:B------:R1:W-:Y:S01]  /*34a10*/  @P2 STG.E [R8.64], R19 ;  /* 0x0000001308002986 */ /* 0x0003e2000c10190a */
[----:B--2---:R-:W-:-:S03]  /*34a20*/  ISETP.LT.AND P2, PT, R12, c[0x0][0x17c], !P0 ;  /* 0x00005f000c007a0c */ /* 0x004fc60004741270 */
[----:B------:R-:W2:Y:S01]  /*34a30*/  LDL.LU R12, [R1+0x10d8] ;  /* 0x0010d800010c7983 */ /* 0x000ea20000300800 */
[----:B------:R-:W-:Y:S01]  /*34a40*/  LEA.HI.X.SX32 R5, R6, R141, 0x2, P6 ;  /* 0x0000008d06057211 */ /* 0x000fe200030f16ff */
[----:B------:R-:W-:Y:S01]  /*34a50*/  IMAD R6, R0, 0x2, R10 ;  /* 0x0000000200067824 */ /* 0x000fe200078e020a */
[----:B-1----:R-:W-:-:S03]  /*34a60*/  LEA R8, P6, R10, R140, 0x2 ;  /* 0x0000008c0a087211 */ /* 0x002fc600078c10ff */
[----:B------:R1:W-:Y:S01]  /*34a70*/  @P4 STG.E [R4.64], R27 ;  /* 0x0000001b04004986 */ /* 0x0003e2000c10190a */
[----:B------:R-:W-:Y:S01]  /*34a80*/  LEA.HI.X.SX32 R9, R10, R141, 0x2, P6 ;  /* 0x0000008d0a097211 */ /* 0x000fe200030f16ff */
[----:B------:R-:W-:-:S04]  /*34a90*/  IMAD R10, R0, 0x2, R6 ;  /* 0x00000002000a7824 */ /* 0x000fc800078e0206 */
[----:B------:R1:W-:Y:S02]  /*34aa0*/  @P3 STG.E [R8.64], R23 ;  /* 0x0000001708003986 */ /* 0x0003e4000c10190a */
[----:B-1----:R-:W-:-:S04]  /*34ab0*/  LEA R4, P6, R6, R140, 0x2 ;  /* 0x0000008c06047211 */ /* 0x002fc800078c10ff */
[-C--:B------:R-:W-:Y:S02]  /*34ac0*/  LEA.HI.X.SX32 R5, R6, R141.reuse, 0x2, P6 ;  /* 0x0000008d06057211 */ /* 0x080fe400030f16ff */
[----:B------:R-:W-:Y:S02]  /*34ad0*/  LEA R6, R0, R10, 0x1 ;  /* 0x0000000a00067211 */ /* 0x000fe400078e08ff */
[C---:B------:R-:W-:Y:S01]  /*34ae0*/  LEA R8, P6, R10.reuse, R140, 0x2 ;  /* 0x0000008c0a087211 */ /* 0x040fe200078c10ff */
[----:B------:R1:W-:Y:S03]  /*34af0*/  @P1 STG.E [R4.64], R223 ;  /* 0x000000df04001986 */ /* 0x0003e6000c10190a */
[----:B------:R-:W-:Y:S02]  /*34b00*/  LEA.HI.X.SX32 R9, R10, R141, 0x2, P6 ;  /* 0x0000008d0a097211 */ /* 0x000fe400030f16ff */
[----:B----4-:R-:W-:-:S02]  /*34b10*/  ISETP.LT.AND P4, PT, R18, c[0x0][0x17c], !P0 ;  /* 0x00005f0012007a0c */ /* 0x010fc40004781270 */
[----:B-1----:R-:W-:Y:S01]  /*34b20*/  LEA R4, P6, R6, R140, 0x2 ;  /* 0x0000008c06047211 */ /* 0x002fe200078c10ff */
[----:B------:R-:W4:Y:S01]  /*34b30*/  LDL.LU R18, [R1+0x10dc] ;  /* 0x0010dc0001127983 */ /* 0x000f220000300800 */
[----:B------:R-:W-:-:S03]  /*34b40*/  ISETP.LT.AND P3, PT, R17, c[0x0][0x17c], !P0 ;  /* 0x00005f0011007a0c */ /* 0x000fc60004761270 */
[----:B------:R-:W4:Y:S01]  /*34b50*/  LDL.LU R17, [R1+0x10e0] ;  /* 0x0010e00001117983 */ /* 0x000f220000300800 */
[----:B------:R-:W-:-:S03]  /*34b60*/  ISETP.LT.AND P1, PT, R13, c[0x0][0x17c], !P0 ;  /* 0x00005f000d007a0c */ /* 0x000fc60004721270 */
        /* <DEDUP_REMOVED lines=9> */
[----:B------:R-:W-:Y:S01]  /*34c00*/  LEA R6, P6, R10, R140, 0x2 ;  /* 0x0000008c0a067211 */ /* 0x000fe200078c10ff */
[----:B-1----:R-:W-:-:S03]  /*34c10*/  IMAD R8, R0, 0x2, R10 ;  /* 0x0000000200087824 */ /* 0x002fc600078e020a */
[----:B------:R-:W-:Y:S01]  /*34c20*/  LEA.HI.X.SX32 R7, R10, R141, 0x2, P6 ;  /* 0x0000008d0a077211 */ /* 0x000fe200030f16ff */
[----:B------:R-:W-:Y:S01]  /*34c30*/  IMAD R9, R0, 0x2, R8 ;  /* 0x0000000200097824 */ /* 0x000fe200078e0208 */
[----:B------:R-:W-:-:S03]  /*34c40*/  LEA R4, P6, R8, R140, 0x2 ;  /* 0x0000008c08047211 */ /* 0x000fc600078c10ff */
[----:B------:R1:W-:Y:S01]  /*34c50*/  @P4 STG.E [R6.64], R11 ;  /* 0x0000000b06004986 */ /* 0x0003e2000c10190a */
[----:B--2---:R-:W-:-:S03]  /*34c60*/  ISETP.LT.AND P4, PT, R12, c[0x0][0x17c], !P0 ;  /* 0x00005f000c007a0c */ /* 0x004fc60004781270 */
[----:B------:R-:W2:Y:S01]  /*34c70*/  LDL.LU R12, [R1+0x10f0] ;  /* 0x0010f000010c7983 */ /* 0x000ea20000300800 */
[----:B------:R-:W-:Y:S01]  /*34c80*/  LEA.HI.X.SX32 R5, R8, R141, 0x2, P6 ;  /* 0x0000008d08057211 */ /* 0x000fe200030f16ff */
[----:B------:R-:W-:Y:S02]  /*34c90*/  IMAD R8, R0, 0x2, R9 ;  /* 0x0000000200087824 */ /* 0x000fe400078e0209 */
[----:B------:R-:W2:Y:S01]  /*34ca0*/  LDL.LU R15, [R1+0x10f4] ;  /* 0x0010f400010f7983 */ /* 0x000ea20000300800 */
[----:B-1----:R-:W-:-:S03]  /*34cb0*/  LEA R6, P6, R9, R140, 0x2 ;  /* 0x0000008c09067211 */ /* 0x002fc600078c10ff */
[----:B------:R1:W-:Y:S01]  /*34cc0*/  @P3 STG.E [R4.64], R172 ;  /* 0x000000ac04003986 */ /* 0x0003e2000c10190a */
[----:B------:R-:W-:Y:S01]  /*34cd0*/  LEA.HI.X.SX32 R7, R9, R141, 0x2, P6 ;  /* 0x0000008d09077211 */ /* 0x000fe200030f16ff */
[----:B------:R-:W-:Y:S02]  /*34ce0*/  IMAD R9, R0, 0x2, R8 ;  /* 0x0000000200097824 */ /* 0x000fe400078e0208 */
[----:B------:R-:W2:Y:S01]  /*34cf0*/  LDL.LU R10, [R1+0x10f8] ;  /* 0x0010f800010a7983 */ /* 0x000ea20000300800 */
[----:B-1----:R-:W-:-:S03]  /*34d00*/  LEA R4, P6, R8, R140, 0x2 ;  /* 0x0000008c08047211 */ /* 0x002fc600078c10ff */
[----:B------:R1:W-:Y:S01]  /*34d10*/  @P1 STG.E [R6.64], R168 ;  /* 0x000000a806001986 */ /* 0x0003e2000c10190a */
[----:B------:R-:W-:Y:S01]  /*34d20*/  LEA.HI.X.SX32 R5, R8, R141, 0x2, P6 ;  /* 0x0000008d08057211 */ /* 0x000fe200030f16ff */
[----:B------:R-:W-:-:S04]  /*34d30*/  IMAD R8, R0, 0x2, R9 ;  /* 0x0000000200087824 */ /* 0x000fc800078e0209 */
[----:B------:R4:W-:Y:S01]  /*34d40*/  @P5 STG.E [R4.64], R164 ;  /* 0x000000a404005986 */ /* 0x0009e2000c10190a */
[----:B-1----:R-:W-:-:S04]  /*34d50*/  LEA R6, P6, R9, R140, 0x2 ;  /* 0x0000008c09067211 */ /* 0x002fc800078c10ff */
[----:B------:R-:W-:Y:S02]  /*34d60*/  LEA.HI.X.SX32 R7, R9, R141, 0x2, P6 ;  /* 0x0000008d09077211 */ /* 0x000fe400030f16ff */
[----:B----4-:R-:W-:-:S04]  /*34d70*/  LEA R4, P6, R8, R140, 0x2 ;  /* 0x0000008c08047211 */ /* 0x010fc800078c10ff */
[----:B------:R-:W-:Y:S02]  /*34d80*/  LEA.HI.X.SX32 R5, R8, R141, 0x2, P6 ;  /* 0x0000008d08057211 */ /* 0x000fe400030f16ff */
[----:B------:R-:W-:Y:S02]  /*34d90*/  ISETP.LT.AND P5, PT, R13, c[0x0][0x17c], !P0 ;  /* 0x00005f000d007a0c */ /* 0x000fe400047a1270 */
[----:B------:R-:W4:Y:S04]  /*34da0*/  LDL.LU R13, [R1+0x10fc] ;  /* 0x0010fc00010d7983 */ /* 0x000f280000300800 */
[----:B------:R1:W-:Y:S04]  /*34db0*/  @P2 STG.E [R6.64], R160 ;  /* 0x000000a006002986 */ /* 0x0003e8000c10190a */
[----:B------:R1:W-:Y:S04]  /*34dc0*/  @P4 STG.E [R4.64], R156 ;  /* 0x0000009c04004986 */ /* 0x0003e8000c10190a */
[----:B------:R-:W4:Y:S01]  /*34dd0*/  LDL.LU R11, [R1+0x1100] ;  /* 0x00110000010b7983 */ /* 0x000f220000300800 */
[----:B---3--:R-:W-:-:S03]  /*34de0*/  ISETP.LT.AND P4, PT, R14, c[0x0][0x17c], !P0 ;  /* 0x00005f000e007a0c */ /* 0x008fc60004781270 */
[----:B------:R-:W3:Y:S01]  /*34df0*/  LDL.LU R14, [R1+0x1104] ;  /* 0x00110400010e7983 */ /* 0x000ee20000300800 */
[----:B------:R-:W-:Y:S01]  /*34e00*/  IMAD R9, R0, 0x2, R8 ;  /* 0x0000000200097824 */ /* 0x000fe200078e0208 */
[----:B------:R-:W-:-:S04]  /*34e10*/  ISETP.LT.AND P3, PT, R18, c[0x0][0x17c], !P0 ;  /* 0x00005f0012007a0c */ /* 0x000fc80004761270 */
[-C--:B-1----:R-:W-:Y:S01]  /*34e20*/  LEA R6, P6, R9, R140.reuse, 0x2 ;  /* 0x0000008c09067211 */ /* 0x082fe200078c10ff */
[C---:B------:R-:W-:Y:S01]  /*34e30*/  IMAD R8, R0.reuse, 0x2, R9 ;  /* 0x0000000200087824 */ /* 0x040fe200078e0209 */
[----:B------:R-:W-:Y:S02]  /*34e40*/  ISETP.LT.AND P1, PT, R17, c[0x0][0x17c], !P0 ;  /* 0x00005f0011007a0c */ /* 0x000fe40004721270 */
[----:B------:R-:W-:Y:S01]  /*34e50*/  LEA.HI.X.SX32 R7, R9, R141, 0x2, P6 ;  /* 0x0000008d09077211 */ /* 0x000fe200030f16ff */
[----:B------:R-:W-:Y:S01]  /*34e60*/  IMAD R9, R0, 0x2, R8 ;  /* 0x0000000200097824 */ /* 0x000fe200078e0208 */
[----:B------:R-:W-:-:S03]  /*34e70*/  LEA R4, P6, R8, R140, 0x2 ;  /* 0x0000008c08047211 */ /* 0x000fc600078c10ff */
[----:B------:R1:W-:Y:S01]  /*34e80*/  @P3 STG.E [R6.64], R152 ;  /* 0x0000009806003986 */ /* 0x0003e2000c10190a */
[----:B--2---:R-:W-:-:S03]  /*34e90*/  ISETP.LT.AND P3, PT, R12, c[0x0][0x17c], !P0 ;  /* 0x00005f000c007a0c */ /* 0x004fc60004761270 */
[----:B------:R-:W2:Y:S01]  /*34ea0*/  LDL.LU R12, [R1+0x1108] ;  /* 0x00110800010c7983 */ /* 0x000ea20000300800 */
[-C--:B------:R-:W-:Y:S01]  /*34eb0*/  LEA.HI.X.SX32 R5, R8, R141.reuse, 0x2, P6 ;  /* 0x0000008d08057211 */ /* 0x080fe200030f16ff */
[----:B------:R-:W-:Y:S01]  /*34ec0*/  IMAD R8, R0, 0x2, R9 ;  /* 0x0000000200087824 */ /* 0x000fe200078e0209 */
[----:B------:R-:W-:Y:S02]  /*34ed0*/  ISETP.LT.AND P2, PT, R16, c[0x0][0x17c], !P0 ;  /* 0x00005f0010007a0c */ /* 0x000fe40004741270 */
[C---:B-1----:R-:W-:Y:S01]  /*34ee0*/  LEA R6, P6, R9.reuse, R140, 0x2 ;  /* 0x0000008c09067211 */ /* 0x042fe200078c10ff */
[----:B------:R1:W-:Y:S03]  /*34ef0*/  @P1 STG.E [R4.64], R120 ;  /* 0x0000007804001986 */ /* 0x0003e6000c10190a */
        /* <DEDUP_REMOVED lines=8> */
[----:B------:R-:W-:Y:S02]  /*34f80*/  ISETP.LT.AND P1, PT, R15, c[0x0][0x17c], !P0 ;  /* 0x00005f000f007a0c */ /* 0x000fe40004721270 */
[----:B------:R-:W-:Y:S01]  /*34f90*/  ISETP.LT.AND P5, PT, R10, c[0x0][0x17c], !P0 ;  /* 0x00005f000a007a0c */ /* 0x000fe200047a1270 */
[----:B------:R-:W2:Y:S01]  /*34fa0*/  LDL.LU R15, [R1+0x110c] ;  /* 0x00110c00010f7983 */ /* 0x000ea20000300800 */
[----:B------:R-:W-:-:S03]  /*34fb0*/  LEA.HI.X.SX32 R7, R9, R141, 0x2, P6 ;  /* 0x0000008d09077211 */ /* 0x000fc600030f16ff */
[----:B------:R-:W2:Y:S01]  /*34fc0*/  LDL.LU R10, [R1+0x1110] ;  /* 0x00111000010a7983 */ /* 0x000ea20000300800 */
[----:B-1----:R-:W-:-:S04]  /*34fd0*/  LEA R4, P6, R8, R140, 0x2 ;  /* 0x0000008c08047211 */ /* 0x002fc800078c10ff */
[----:B------:R-:W-:Y:S02]  /*34fe0*/  LEA.HI.X.SX32 R5, R8, R141, 0x2, P6 ;  /* 0x0000008d08057211 */ /* 0x000fe400030f16ff */
[----:B----4-:R-:W-:Y:S02]  /*34ff0*/  ISETP.LT.AND P2, PT, R13, c[0x0][0x17c], !P0 ;  /* 0x00005f000d007a0c */ /* 0x010fe40004741270 */
[----:B------:R-:W4:Y:S04]  /*35000*/  LDL.LU R13, [R1+0x1114] ;  /* 0x00111400010d7983 */ /* 0x000f280000300800 */
[----:B------:R1:W-:Y:S04]  /*35010*/  @P4 STG.E [R6.64], R108 ;  /* 0x0000006c06004986 */ /* 0x0003e8000c10190a */
[----:B------:R1:W-:Y:S01]  /*35020*/  @P3 STG.E [R4.64], R104 ;  /* 0x0000006804003986 */ /* 0x0003e2000c10190a */
[----:B------:R-:W-:-:S03]  /*35030*/  ISETP.LT.AND P4, PT, R11, c[0x0][0x17c], !P0 ;  /* 0x00005f000b007a0c */ /* 0x000fc60004781270 */
[----:B------:R-:W4:Y:S01]  /*35040*/  LDL.LU R11, [R1+0x1118] ;  /* 0x00111800010b7983 */ /* 0x000f220000300800 */
[----:B---3--:R-:W-:-:S03]  /*35050*/  ISETP.LT.AND P3, PT, R14, c[0x0][0x17c], !P0 ;  /* 0x00005f000e007a0c */ /* 0x008fc60004761270 */
[----:B------:R-:W3:Y:S01]  /*35060*/  LDL.LU R14, [R1+0x111c] ;  /* 0x00111c00010e7983 */ /* 0x000ee20000300800 */
[----:B------:R-:W-:-:S05]  /*35070*/  IMAD R9, R0, 0x2, R8 ;  /* 0x0000000200097824 */ /* 0x000fca00078e0208 */
[----:B-1----:R-:W-:Y:S01]  /*35080*/  LEA R6, P6, R9, R140, 0x2 ;  /* 0x0000008c09067211 */ /* 0x002fe200078c10ff */
[----:B------:R-:W-:-:S03]  /*35090*/  IMAD R8, R0, 0x2, R9 ;  /* 0x0000000200087824 */ /* 0x000fc600078e0209 */
[----:B------:R-:W-:Y:S02]  /*350a0*/  LEA.HI.X.SX32 R7, R9, R141, 0x2, P6 ;  /* 0x0000008d09077211 */ /* 0x000fe400030f16ff */
[----:B------:R-:W-:Y:S02]  /*350b0*/  LEA R4, P6, R8, R140, 0x2 ;  /* 0x0000008c08047211 */ /* 0x000fe400078c10ff */
[----:B------:R-:W-:Y:S01]  /*350c0*/  LEA R9, R0, R8, 0x1 ;  /* 0x0000000800097211 */ /* 0x000fe200078e08ff */
        /* <DEDUP_REMOVED lines=15> */
[----:B------:R-:W-:-:S03]  /*351c0*/  ISETP.LT.AND P5, PT, R15, c[0x0][0x17c], !P0 ;  /* 0x00005f000f007a0c */ /* 0x000fc600047a1270 */
[----:B------:R-:W2:Y:S01]  /*351d0*/  LDL.LU R15, [R1+0x1044] ;  /* 0x00104400010f7983 */ /* 0x000ea20000300800 */
[----:B------:R-:W-:Y:S02]  /*351e0*/  LEA.HI.X.SX32 R7, R9, R141, 0x2, P6 ;  /* 0x0000008d09077211 */ /* 0x000fe400030f16ff */
[----:B------:R-:W-:Y:S02]  /*351f0*/  ISETP.LT.AND P2, PT, R10, c[0x0][0x17c], !P0 ;  /* 0x00005f000a007a0c */ /* 0x000fe40004741270 */
        /* <DEDUP_REMOVED lines=64> */
[----:B------:R-:W-:Y:S02]  /*35600*/  LEA.HI.X.SX32 R5, R8, R141, 0x2, P6 ;  /* 0x0000008d08057211 */ /* 0x000fe400030f16ff */
[----:B------:R-:W-:Y:S02]  /*35610*/  LEA R8, R0, R9, 0x1 ;  /* 0x0000000900087211 */ /* 0x000fe400078e08ff */
[----:B------:R-:W-:Y:S01]  /*35620*/  LEA R6, P6, R9, R140, 0x2 ;  /* 0x0000008c09067211 */ /* 0x000fe200078c10ff */
        /* <DEDUP_REMOVED lines=74> */
[----:B------:R-:W-:Y:S02]  /*35ad0*/  LEA.HI.X.SX32 R7, R9, R141, 0x2, P6 ;  /* 0x0000008d09077211 */ /* 0x000fe400030f16ff */
[----:B------:R-:W-:Y:S02]  /*35ae0*/  ISETP.LT.AND P5, PT, R10, c[0x0][0x17c], !P0 ;  /* 0x00005f000a007a0c */ /* 0x000fe400047a1270 */
[----:B------:R-:W2:Y:S01]  /*35af0*/  LDL.LU R10, [R1+0x1174] ;  /* 0x00117400010a7983 */ /* 0x000ea20000300800 */
[----:B-1----:R-:W-:-:S04]  /*35b00*/  LEA R4, P6, R8, R140, 0x2 ;  /* 0x0000008c08047211 */ /* 0x002fc800078c10ff */
[----:B------:R-:W-:Y:S02]  /*35b10*/  LEA.HI.X.SX32 R5, R8, R141, 0x2, P6 ;  /* 0x0000008d08057211 */ /* 0x000fe400030f16ff */
[----:B----4-:R-:W-:Y:S02]  /*35b20*/  ISETP.LT.AND P2, PT, R13, c[0x0][0x17c], !P0 ;  /* 0x00005f000d007a0c */ /* 0x010fe40004741270 */
[----:B------:R-:W4:Y:S01]  /*35b30*/  LDL.LU R13, [R1+0x1178] ;  /* 0x00117800010d7983 */ /* 0x000f220000300800 */
[----:B------:R-:W-:-:S03]  /*35b40*/  ISETP.LT.AND P1, PT, R15, c[0x0][0x17c], !P0 ;  /* 0x00005f000f007a0c */ /* 0x000fc60004721270 */
[----:B------:R1:W-:Y:S04]  /*35b50*/  @P4 STG.E [R6.64], R118 ;  /* 0x0000007606004986 */ /* 0x0003e8000c10190a */
[----:B------:R1:W-:Y:S04]  /*35b60*/  @P3 STG.E [R4.64], R114 ;  /* 0x0000007204003986 */ /* 0x0003e8000c10190a */
[----:B------:R-:W4:Y:S01]  /*35b70*/  LDL.LU R15, [R1+0x117c] ;  /* 0x00117c00010f7983 */ /* 0x000f220000300800 */
[----:B---3--:R-:W-:-:S03]  /*35b80*/  ISETP.LT.AND P3, PT, R14, c[0x0][0x17c], !P0 ;  /* 0x00005f000e007a0c */ /* 0x008fc60004761270 */
[----:B------:R-:W3:Y:S01]  /*35b90*/  LDL.LU R14, [R1+0x10d4] ;  /* 0x0010d400010e7983 */ /* 0x000ee20000300800 */
[----:B------:R-:W-:Y:S01]  /*35ba0*/  IMAD R9, R0, 0x2, R8 ;  /* 0x0000000200097824 */ /* 0x000fe200078e0208 */
[----:B------:R-:W-:-:S04]  /*35bb0*/  ISETP.LT.AND P4, PT, R11, c[0x0][0x17c], !P0 ;  /* 0x00005f000b007a0c */ /* 0x000fc80004781270 */
        /* <DEDUP_REMOVED lines=34> */
[----:B------:R-:W-:Y:S01]  /*35de0*/  IMAD R9, R0, 0x2, R11 ;  /* 0x0000000200097824 */ /* 0x000fe200078e020b */
[----:B------:R-:W-:-:S04]  /*35df0*/  ISETP.LT.AND P5, PT, R16, c[0x0][0x17c], !P0 ;  /* 0x00005f0010007a0c */ /* 0x000fc800047a1270 */
        /* <DEDUP_REMOVED lines=13> */
[----:B------:R-:W-:Y:S01]  /*35ed0*/  IMAD R9, R0, 0x2, R11 ;  /* 0x0000000200097824 */ /* 0x000fe200078e020b */
[----:B------:R-:W-:Y:S02]  /*35ee0*/  ISETP.LT.AND P2, PT, R8, c[0x0][0x17c], !P0 ;  /* 0x00005f0008007a0c */ /* 0x000fe40004741270 */
[----:B------:R-:W2:Y:S01]  /*35ef0*/  LDL.LU R8, [R1+0x10c0] ;  /* 0x0010c00001087983 */ /* 0x000ea20000300800 */
[----:B-1----:R-:W-:-:S03]  /*35f00*/  LEA R4, P6, R11, R140, 0x2 ;  /* 0x0000008c0b047211 */ /* 0x002fc600078c10ff */
[----:B------:R1:W-:Y:S01]  /*35f10*/  @P4 STG.E [R6.64], R171 ;  /* 0x000000ab06004986 */ /* 0x0003e2000c10190a */
[----:B------:R-:W-:Y:S01]  /*35f20*/  LEA.HI.X.SX32 R5, R11, R141, 0x2, P6 ;  /* 0x0000008d0b057211 */ /* 0x000fe200030f16ff */
[----:B------:R-:W-:-:S04]  /*35f30*/  IMAD R11, R0, 0x2, R9 ;  /* 0x00000002000b7824 */ /* 0x000fc800078e0209 */
[----:B------:R4:W-:Y:S01]  /*35f40*/  @P3 STG.E [R4.64], R167 ;  /* 0x000000a704003986 */ /* 0x0009e2000c10190a */
[CC--:B-1----:R-:W-:Y:S02]  /*35f50*/  LEA R6, P6, R9.reuse, R140.reuse, 0x2 ;  /* 0x0000008c09067211 */ /* 0x0c2fe400078c10ff */
[----:B------:R-:W-:Y:S02]  /*35f60*/  ISETP.LT.AND P4, PT, R10, c[0x0][0x17c], !P0 ;  /* 0x00005f000a007a0c */ /* 0x000fe40004781270 */
[----:B------:R-:W-:Y:S01]  /*35f70*/  LEA.HI.X.SX32 R7, R9, R141, 0x2, P6 ;  /* 0x0000008d09077211 */ /* 0x000fe200030f16ff */
[----:B------:R-:W2:Y:S01]  /*35f80*/  LDL.LU R10, [R1+0x1164] ;  /* 0x00116400010a7983 */ /* 0x000ea20000300800 */
[----:B----4-:R-:W-:-:S04]  /*35f90*/  LEA R4, P6, R11, R140, 0x2 ;  /* 0x0000008c0b047211 */ /* 0x010fc800078c10ff */
[----:B------:R-:W-:Y:S02]  /*35fa0*/  LEA.HI.X.SX32 R5, R11, R141, 0x2, P6 ;  /* 0x0000008d0b057211 */ /* 0x000fe400030f16ff */
[----:B------:R-:W-:Y:S02]  /*35fb0*/  ISETP.LT.AND P3, PT, R13, c[0x0][0x17c], !P0 ;  /* 0x00005f000d007a0c */ /* 0x000fe40004761270 */
        /* <DEDUP_REMOVED lines=26> */
[----:B------:R-:W-:Y:S02]  /*36160*/  LEA.HI.X.SX32 R5, R11, R141, 0x2, P6 ;  /* 0x0000008d0b057211 */ /* 0x000fe400030f16ff */
[----:B------:R-:W-:-:S03]  /*36170*/  LEA R11, R0, R9, 0x1 ;  /* 0x00000009000b7211 */ /* 0x000fc600078e08ff */
        /* <DEDUP_REMOVED lines=39> */
[----:B------:R-:W-:Y:S02]  /*363f0*/  ISETP.LT.AND P1, PT, R10, c[0x0][0x17c], !P0 ;  /* 0x00005f000a007a0c */ /* 0x000fe40004721270 */
        /* <DEDUP_REMOVED lines=172> */
[----:B------:R-:W-:-:S03]  /*36ec0*/  ISETP.LT.AND P3, PT, R8, c[0x0][0x17c], !P0 ;  /* 0x00005f0008007a0c */ /* 0x000fc60004761270 */
[----:B------:R-:W2:Y:S01]  /*36ed0*/  LDL.LU R17, [R1+0xfa0] ;  /* 0x000fa00001117983 */ /* 0x000ea20000300800 */
[----:B-1----:R-:W-:-:S03]  /*36ee0*/  LEA R4, P6, R11, R140, 0x2 ;  /* 0x0000008c0b047211 */ /* 0x002fc600078c10ff */
[----:B------:R1:W-:Y:S01]  /*36ef0*/  @P1 STG.E [R6.64], R81 ;  /* 0x0000005106001986 */ /* 0x0003e2000c10190a */
[-C--:B------:R-:W-:Y:S01]  /*36f00*/  LEA.HI.X.SX32 R5, R11, R141.reuse, 0x2, P6 ;  /* 0x0000008d0b057211 */ /* 0x080fe200030f16ff */
[----:B------:R-:W-:Y:S01]  /*36f10*/  IMAD R11, R0, 0x2, R9 ;  /* 0x00000002000b7824 */ /* 0x000fe200078e0209 */
[CC--:B------:R-:W-:Y:S01]  /*36f20*/  LEA R8, P6, R9.reuse, R140.reuse, 0x2 ;  /* 0x0000008c09087211 */ /* 0x0c0fe200078c10ff */
[----:B------:R-:W2:Y:S03]  /*36f30*/  LDL.LU R16, [R1+0xf94] ;  /* 0x000f940001107983 */ /* 0x000ea60000300800 */
[-C--:B------:R-:W-:Y:S01]  /*36f40*/  LEA.HI.X.SX32 R9, R9, R141.reuse, 0x2, P6 ;  /* 0x0000008d09097211 */ /* 0x080fe200030f16ff */
[----:B------:R1:W-:Y:S01]  /*36f50*/  @P5 STG.E [R4.64], R53 ;  /* 0x0000003504005986 */ /* 0x0003e2000c10190a */
[----:B------:R-:W-:Y:S02]  /*36f60*/  ISETP.LT.AND P1, PT, R10, c[0x0][0x17c], !P0 ;  /* 0x00005f000a007a0c */ /* 0x000fe40004721270 */
[----:B------:R-:W-:Y:S01]  /*36f70*/  LEA R10, P6, R11, R140, 0x2 ;  /* 0x0000008c0b0a7211 */ /* 0x000fe200078c10ff */
[----:B------:R1:W-:Y:S01]  /*36f80*/  @P2 STG.E [R8.64], R49 ;  /* 0x0000003108002986 */ /* 0x0003e2000c10190a */
[----:B----4-:R-:W-:Y:S01]  /*36f90*/  ISETP.LT.AND P5, PT, R13, c[0x0][0x17c], !P0 ;  /* 0x00005f000d007a0c */ /* 0x010fe200047a1270 */
[----:B------:R-:W-:Y:S01]  /*36fa0*/  IMAD R13, R0, 0x2, R11 ;  /* 0x00000002000d7824 */ /* 0x000fe200078e020b */
[----:B------:R-:W-:-:S05]  /*36fb0*/  LEA.HI.X.SX32 R11, R11, R141, 0x2, P6 ;  /* 0x0000008d0b0b7211 */ /* 0x000fca00030f16ff */
[----:B------:R4:W-:Y:S01]  /*36fc0*/  @P4 STG.E [R10.64], R45 ;  /* 0x0000002d0a004986 */ /* 0x0009e2000c10190a */
[----:B---3--:R-:W-:-:S03]  /*36fd0*/  ISETP.LT.AND P4, PT, R14, c[0x0][0x17c], !P0 ;  /* 0x00005f000e007a0c */ /* 0x008fc60004781270 */
[----:B------:R-:W3:Y:S01]  /*36fe0*/  LDL.LU R14, [R1+0xf90] ;  /* 0x000f9000010e7983 */ /* 0x000ee20000300800 */
[----:B------:R-:W-:Y:S01]  /*36ff0*/  ISETP.LT.AND P2, PT, R15, c[0x0][0x17c], !P0 ;  /* 0x00005f000f007a0c */ /* 0x000fe20004741270 */
[----:B------:R-:W-:Y:S01]  /*37000*/  IMAD R15, R0, 0x2, R13 ;  /* 0x00000002000f7824 */ /* 0x000fe200078e020d */
[----:B-1----:R-:W-:-:S04]  /*37010*/  LEA R6, P6, R13, R140, 0x2 ;  /* 0x0000008c0d067211 */ /* 0x002fc800078c10ff */
[----:B------:R-:W-:Y:S01]  /*37020*/  LEA.HI.X.SX32 R7, R13, R141, 0x2, P6 ;  /* 0x0000008d0d077211 */ /* 0x000fe200030f16ff */
[----:B------:R-:W-:Y:S01]  /*37030*/  IMAD R13, R0, 0x2, R15 ;  /* 0x00000002000d7824 */ /* 0x000fe200078e020f */
[----:B------:R-:W-:-:S04]  /*37040*/  LEA R4, P6, R15, R140, 0x2 ;  /* 0x0000008c0f047211 */ /* 0x000fc800078c10ff */
[-C--:B------:R-:W-:Y:S01]  /*37050*/  LEA.HI.X.SX32 R5, R15, R141.reuse, 0x2, P6 ;  /* 0x0000008d0f057211 */ /* 0x080fe200030f16ff */
[----:B------:R-:W-:Y:S01]  /*37060*/  IMAD R15, R0, 0x2, R13 ;  /* 0x00000002000f7824 */ /* 0x000fe200078e020d */
[CC--:B------:R-:W-:Y:S01]  /*37070*/  LEA R8, P6, R13.reuse, R140.reuse, 0x2 ;  /* 0x0000008c0d087211 */ /* 0x0c0fe200078c10ff */
[----:B------:R1:W-:Y:S01]  /*37080*/  @P3 STG.E [R6.64], R41 ;  /* 0x0000002906003986 */ /* 0x0003e2000c10190a */
[----:B--2---:R-:W-:Y:S02]  /*37090*/  ISETP.LT.AND P3, PT, R12, c[0x0][0x17c], !P0 ;  /* 0x00005f000c007a0c */ /* 0x004fe40004761270 */
[----:B------:R-:W-:Y:S01]  /*370a0*/  LEA.HI.X.SX32 R9, R13, R141, 0x2, P6 ;  /* 0x0000008d0d097211 */ /* 0x000fe200030f16ff */
[----:B------:R-:W2:Y:S01]  /*370b0*/  LDL.LU R12, [R1+0xf88] ;  /* 0x000f8800010c7983 */ /* 0x000ea20000300800 */
[----:B----4-:R-:W-:-:S04]  /*370c0*/  LEA R10, P6, R15, R140, 0x2 ;  /* 0x0000008c0f0a7211 */ /* 0x010fc800078c10ff */
[----:B------:R-:W-:Y:S01]  /*370d0*/  LEA.HI.X.SX32 R11, R15, R141, 0x2, P6 ;  /* 0x0000008d0f0b7211 */ /* 0x000fe200030f16ff */
[----:B------:R4:W-:Y:S01]  /*370e0*/  @P1 STG.E [R4.64], R202 ;  /* 0x000000ca04001986 */ /* 0x0009e2000c10190a */
[----:B------:R-:W-:Y:S01]  /*370f0*/  ISETP.LT.AND P1, PT, R19, c[0x0][0x17c], !P0 ;  /* 0x00005f0013007a0c */ /* 0x000fe20004721270 */
[----:B------:R-:W-:Y:S02]  /*37100*/  IMAD R13, R0, 0x2, R15 ;  /* 0x00000002000d7824 */ /* 0x000fe400078e020f */
[----:B------:R1:W-:Y:S01]  /*37110*/  @P5 STG.E [R8.64], R198 ;  /* 0x000000c608005986 */ /* 0x0003e2000c10190a */
[----:B------:R-:W-:-:S03]  /*37120*/  ISETP.LT.AND P5, PT, R18, c[0x0][0x17c], !P0 ;  /* 0x00005f0012007a0c */ /* 0x000fc600047a1270 */
[----:B------:R-:W2:Y:S04]  /*37130*/  LDL.LU R19, [R1+0xf80] ;  /* 0x000f800001137983 */ /* 0x000ea80000300800 */
[----:B------:R3:W-:Y:S01]  /*37140*/  @P2 STG.E [R10.64], R194 ;  /* 0x000000c20a002986 */ /* 0x0007e2000c10190a */
[----:B------:R-:W-:-:S03]  /*37150*/  ISETP.LT.AND P2, PT, R17, c[0x0][0x17c], !P0 ;  /* 0x00005f0011007a0c */ /* 0x000fc60004741270 */
[----:B------:R-:W2:Y:S01]  /*37160*/  LDL.LU R18, [R1+0xf64] ;  /* 0x000f640001127983 */ /* 0x000ea20000300800 */
[----:B-1----:R-:W-:-:S03]  /*37170*/  LEA R6, P6, R13, R140, 0x2 ;  /* 0x0000008c0d067211 */ /* 0x002fc600078c10ff */
[----:B------:R-:W2:Y:S01]  /*37180*/  LDL.LU R17, [R1+0xf5c] ;  /* 0x000f5c0001117983 */ /* 0x000ea20000300800 */
[----:B------:R-:W-:Y:S01]  /*37190*/  IMAD R15, R0, 0x2, R13 ;  /* 0x00000002000f7824 */ /* 0x000fe200078e020d */
[----:B------:R-:W-:-:S04]  /*371a0*/  LEA.HI.X.SX32 R7, R13, R141, 0x2, P6 ;  /* 0x0000008d0d077211 */ /* 0x000fc800030f16ff */
[----:B----4-:R-:W-:-:S04]  /*371b0*/  LEA R4, P6, R15, R140, 0x2 ;  /* 0x0000008c0f047211 */ /* 0x010fc800078c10ff */
[----:B------:R-:W-:Y:S01]  /*371c0*/  LEA.HI.X.SX32 R5, R15, R141, 0x2, P6 ;  /* 0x0000008d0f057211 */ /* 0x000fe200030f16ff */
[----:B------:R1:W-:Y:S01]  /*371d0*/  @P4 STG.E [R6.64], R190 ;  /* 0x000000be06004986 */ /* 0x0003e2000c10190a */
[----:B------:R-:W-:-:S03]  /*371e0*/  ISETP.LT.AND P4, PT, R16, c[0x0][0x17c], !P0 ;  /* 0x00005f0010007a0c */ /* 0x000fc60004781270 */
[----:B------:R4:W-:Y:S04]  /*371f0*/  @P3 STG.E [R4.64], R186 ;  /* 0x000000ba04003986 */ /* 0x0009e8000c10190a */
[----:B------:R-:W2:Y:S01]  /*37200*/  LDL.LU R16, [R1+0xf58] ;  /* 0x000f580001107983 */ /* 0x000ea20000300800 */
[----:B---3--:R-:W-:-:S03]  /*37210*/  ISETP.LT.AND P3, PT, R14, c[0x0][0x17c], !P0 ;  /* 0x00005f000e007a0c */ /* 0x008fc60004761270 */
[----:B------:R-:W3:Y:S01]  /*37220*/  LDL.LU R14, [R1+0xf50] ;  /* 0x000f5000010e7983 */ /* 0x000ee20000300800 */
[----:B------:R-:W-:-:S04]  /*37230*/  IMAD R13, R0, 0x2, R15 ;  /* 0x00000002000d7824 */ /* 0x000fc800078e020f */
[----:B------:R-:W-:Y:S01]  /*37240*/  IMAD R15, R0, 0x2, R13 ;  /* 0x00000002000f7824 */ /* 0x000fe200078e020d */
[----:B------:R-:W-:-:S04]  /*37250*/  LEA R8, P6, R13, R140, 0x2 ;  /* 0x0000008c0d087211 */ /* 0x000fc800078c10ff */
[----:B------:R-:W-:Y:S02]  /*37260*/  LEA.HI.X.SX32 R9, R13, R141, 0x2, P6 ;  /* 0x0000008d0d097211 */ /* 0x000fe400030f16ff */
[CC--:B------:R-:W-:Y:S02]  /*37270*/  LEA R10, P6, R15.reuse, R140.reuse, 0x2 ;  /* 0x0000008c0f0a7211 */ /* 0x0c0fe400078c10ff */
[C---:B------:R-:W-:Y:S02]  /*37280*/  LEA R13, R0.reuse, R15, 0x1 ;  /* 0x0000000f000d7211 */ /* 0x040fe400078e08ff */
[----:B------:R-:W-:Y:S02]  /*37290*/  LEA.HI.X.SX32 R11, R15, R141, 0x2, P6 ;  /* 0x0000008d0f0b7211 */ /* 0x000fe400030f16ff */
[----:B-1----:R-:W-:Y:S01]  /*372a0*/  LEA R6, P6, R13, R140, 0x2 ;  /* 0x0000008c0d067211 */ /* 0x002fe200078c10ff */
[----:B------:R-:W-:Y:S01]  /*372b0*/  IMAD R15, R0, 0x2, R13 ;  /* 0x00000002000f7824 */ /* 0x000fe200078e020d */
[----:B------:R1:W-:Y:S01]  /*372c0*/  @P1 STG.E [R8.64], R178 ;  /* 0x000000b208001986 */ /* 0x0003e2000c10190a */
[----:B--2---:R-:W-:-:S02]  /*372d0*/  ISETP.LT.AND P1, PT, R12, c[0x0][0x17c], !P0 ;  /* 0x00005f000c007a0c */ /* 0x004fc40004721270 */
[----:B------:R-:W-:Y:S01]  /*372e0*/  LEA.HI.X.SX32 R7, R13, R141, 0x2, P6 ;  /* 0x0000008d0d077211 */ /* 0x000fe200030f16ff */
[----:B------:R-:W2:Y:S01]  /*372f0*/  LDL.LU R12, [R1+0xf4c] ;  /* 0x000f4c00010c7983 */ /* 0x000ea20000300800 */
[----:B----4-:R-:W-:-:S04]  /*37300*/  LEA R4, P6, R15, R140, 0x2 ;  /* 0x0000008c0f047211 */ /* 0x010fc800078c10ff */
[----:B------:R-:W-:Y:S01]  /*37310*/  LEA.HI.X.SX32 R5, R15, R141, 0x2, P6 ;  /* 0x0000008d0f057211 */ /* 0x000fe200030f16ff */
[----:B------:R4:W-:Y:S01]  /*37320*/  @P5 STG.E [R10.64], R138 ;  /* 0x0000008a0a005986 */ /* 0x0009e2000c10190a */
[----:B------:R-:W-:Y:S01]  /*37330*/  IMAD R13, R0, 0x2, R15 ;  /* 0x00000002000d7824 */ /* 0x000fe200078e020f */
[----:B------:R-:W-:Y:S02]  /*37340*/  ISETP.LT.AND P5, PT, R19, c[0x0][0x17c], !P0 ;  /* 0x00005f0013007a0c */ /* 0x000fe400047a1270 */
[----:B------:R1:W-:Y:S04]  /*37350*/  @P2 STG.E [R6.64], R134 ;  /* 0x0000008606002986 */ /* 0x0003e8000c10190a */
[----:B------:R-:W2:Y:S01]  /*37360*/  LDL.LU R19, [R1+0xf48] ;  /* 0x000f480001137983 */ /* 0x000ea20000300800 */
[----:B------:R-:W-:-:S03]  /*37370*/  ISETP.LT.AND P2, PT, R18, c[0x0][0x17c], !P0 ;  /* 0x00005f0012007a0c */ /* 0x000fc60004741270 */
        /* <DEDUP_REMOVED lines=18> */
[----:B------:R-:W-:Y:S01]  /*374a0*/  LEA.HI.X.SX32 R7, R13, R141, 0x2, P6 ;  /* 0x0000008d0d077211 */ /* 0x000fe200030f16ff */
[----:B------:R-:W-:Y:S01]  /*374b0*/  IMAD R13, R0, 0x2, R15 ;  /* 0x00000002000d7824 */ /* 0x000fe200078e020f */
[----:B------:R-:W-:-:S04]  /*374c0*/  LEA R4, P6, R15, R140, 0x2 ;  /* 0x0000008c0f047211 */ /* 0x000fc800078c10ff */
[-C--:B------:R-:W-:Y:S01]  /*374d0*/  LEA.HI.X.SX32 R5, R15, R141.reuse, 0x2, P6 ;  /* 0x0000008d0f057211 */ /* 0x080fe200030f16ff */
[----:B------:R-:W-:Y:S01]  /*374e0*/  IMAD R15, R0, 0x2, R13 ;  /* 0x00000002000f7824 */ /* 0x000fe200078e020d */
[CC--:B-1----:R-:W-:Y:S01]  /*374f0*/  LEA R8, P6, R13.reuse, R140.reuse, 0x2 ;  /* 0x0000008c0d087211 */ /* 0x0c2fe200078c10ff */
[----:B------:R1:W-:Y:S01]  /*37500*/  @P5 STG.E [R6.64], R82 ;  /* 0x0000005206005986 */ /* 0x0003e2000c10190a */
[----:B--2---:R-:W-:Y:S02]  /*37510*/  ISETP.LT.AND P5, PT, R12, c[0x0][0x17c], !P0 ;  /* 0x00005f000c007a0c */ /* 0x004fe400047a1270 */
[----:B------:R-:W-:Y:S01]  /*37520*/  LEA.HI.X.SX32 R9, R13, R141, 0x2, P6 ;  /* 0x0000008d0d097211 */ /* 0x000fe200030f16ff */
[----:B------:R-:W2:Y:S01]  /*37530*/  LDL.LU R12, [R1+0xf34] ;  /* 0x000f3400010c7983 */ /* 0x000ea20000300800 */
[----:B----4-:R-:W-:-:S04]  /*37540*/  LEA R10, P6, R15, R140, 0x2 ;  /* 0x0000008c0f0a7211 */ /* 0x010fc800078c10ff */
[----:B------:R-:W-:Y:S01]  /*37550*/  LEA.HI.X.SX32 R11, R15, R141, 0x2, P6 ;  /* 0x0000008d0f0b7211 */ /* 0x000fe200030f16ff */
[----:B------:R4:W-:Y:S01]  /*37560*/  @P2 STG.E [R4.64], R54 ;  /* 0x0000003604002986 */ /* 0x0009e2000c10190a */
[----:B------:R-:W-:-:S03]  /*37570*/  IMAD R13, R0, 0x2, R15 ;  /* 0x00000002000d7824 */ /* 0x000fc600078e020f */
[----:B------:R1:W-:Y:S01]  /*37580*/  @P4 STG.E [R8.64], R50 ;  /* 0x0000003208004986 */ /* 0x0003e2000c10190a */
[----:B------:R-:W-:-:S03]  /*37590*/  ISETP.LT.AND P2, PT, R19, c[0x0][0x17c], !P0 ;  /* 0x00005f0013007a0c */ /* 0x000fc60004741270 */
[----:B------:R-:W2:Y:S04]  /*375a0*/  LDL.LU R19, [R1+0xf30] ;  /* 0x000f300001137983 */ /* 0x000ea80000300800 */
[----:B------:R3:W-:Y:S01]  /*375b0*/  @P3 STG.E [R10.64], R46 ;  /* 0x0000002e0a003986 */ /* 0x0007e2000c10190a */
[----:B------:R-:W-:-:S03]  /*375c0*/  ISETP.LT.AND P4, PT, R18, c[0x0][0x17c], !P0 ;  /* 0x00005f0012007a0c */ /* 0x000fc60004781270 */
[----:B------:R-:W2:Y:S01]  /*375d0*/  LDL.LU R18, [R1+0xf2c] ;  /* 0x000f2c0001127983 */ /* 0x000ea20000300800 */
[----:B------:R-:W-:-:S03]  /*375e0*/  ISETP.LT.AND P3, PT, R17, c[0x0][0x17c], !P0 ;  /* 0x00005f0011007a0c */ /* 0x000fc60004761270 */
[----:B------:R-:W2:Y:S01]  /*375f0*/  LDL.LU R17, [R1+0xf1c] ;  /* 0x000f1c0001117983 */ /* 0x000ea20000300800 */
[----:B-1----:R-:W-:Y:S01]  /*37600*/  LEA R6, P6, R13, R140, 0x2 ;  /* 0x0000008c0d067211 */ /* 0x002fe200078c10ff */
[----:B------:R-:W-:-:S03]  /*37610*/  IMAD R15, R0, 0x2, R13 ;  /* 0x00000002000f7824 */ /* 0x000fc600078e020d */
[----:B------:R-:W-:Y:S02]  /*37620*/  LEA.HI.X.SX32 R7, R13, R141, 0x2, P6 ;  /* 0x0000008d0d077211 */ /* 0x000fe400030f16ff */
        /* <DEDUP_REMOVED lines=17> */
[----:B------:R1:W-:Y:S03]  /*37740*/  @P2 STG.E [R8.64], R199 ;  /* 0x000000c708002986 */ /* 0x0003e6000c10190a */
[----:B------:R-:W-:Y:S02]  /*37750*/  LEA.HI.X.SX32 R7, R13, R141, 0x2, P6 ;  /* 0x0000008d0d077211 */ /* 0x000fe400030f16ff */
[----:B--2---:R-:W-:Y:S02]  /*37760*/  ISETP.LT.AND P2, PT, R12, c[0x0][0x17c], !P0 ;  /* 0x00005f000c007a0c */ /* 0x004fe40004741270 */
        /* <DEDUP_REMOVED lines=13> */
[CC--:B-1----:R-:W-:Y:S02]  /*37840*/  LEA R8, P6, R13.reuse, R140.reuse, 0x2 ;  /* 0x0000008c0d087211 */ /* 0x0c2fe400078c10ff */
[----:B------:R-:W-:Y:S02]  /*37850*/  LEA R15, R0, R13, 0x1 ;  /* 0x0000000d000f7211 */ /* 0x000fe400078e08ff */
[----:B------:R-:W-:Y:S02]  /*37860*/  LEA.HI.X.SX32 R9, R13, R141, 0x2, P6 ;  /* 0x0000008d0d097211 */ /* 0x000fe400030f16ff */
[----:B----4-:R-:W-:-:S04]  /*37870*/  LEA R10, P6, R15, R140, 0x2 ;  /* 0x0000008c0f0a7211 */ /* 0x010fc800078c10ff */
[----:B------:R-:W-:Y:S01]  /*37880*/  LEA.HI.X.SX32 R11, R15, R141, 0x2, P6 ;  /* 0x0000008d0f0b7211 */ /* 0x000fe200030f16ff */
[----:B------:R1:W-:Y:S04]  /*37890*/  @P5 STG.E [R8.64], R179 ;  /* 0x000000b308005986 */ /* 0x0003e8000c10190a */
[----:B------:R4:W-:Y:S01]  /*378a0*/  @P2 STG.E [R10.64], R139 ;  /* 0x0000008b0a002986 */ /* 0x0009e2000c10190a */
[----:B------:R-:W-:-:S03]  /*378b0*/  ISETP.LT.AND P5, PT, R16, c[0x0][0x17c], !P0 ;  /* 0x00005f0010007a0c */ /* 0x000fc600047a1270 */
[----:B------:R-:W2:Y:S01]  /*378c0*/  LDL.LU R16, [R1+0xeec] ;  /* 0x000eec0001107983 */ /* 0x000ea20000300800 */
[----:B---3--:R-:W-:-:S03]  /*378d0*/  ISETP.LT.AND P2, PT, R14, c[0x0][0x17c], !P0 ;  /* 0x00005f000e007a0c */ /* 0x008fc60004741270 */
[----:B------:R-:W3:Y:S04]  /*378e0*/  LDL.LU R14, [R1+0xed8] ;  /* 0x000ed800010e7983 */ /* 0x000ee80000300800 */
[----:B------:R-:W3:Y:S04]  /*378f0*/  LDL.LU R29, [R1+0xee8] ;  /* 0x000ee800011d7983 */ /* 0x000ee80000300800 */
[----:B------:R-:W3:Y:S04]  /*37900*/  LDL.LU R28, [R1+0xdc4] ;  /* 0x000dc400011c7983 */ /* 0x000ee80000300800 */
[----:B------:R-:W3:Y:S04]  /*37910*/  LDL.LU R26, [R1+0xedc] ;  /* 0x000edc00011a7983 */ /* 0x000ee80000300800 */
[----:B------:R-:W3:Y:S04]  /*37920*/  LDL.LU R40, [R1+0xf04] ;  /* 0x000f040001287983 */ /* 0x000ee80000300800 */
[----:B------:R-:W3:Y:S01]  /*37930*/  LDL.LU R45, [R1+0xef8] ;  /* 0x000ef800012d7983 */ /* 0x000ee20000300800 */
[----:B------:R-:W-:-:S03]  /*37940*/  IMAD R13, R0, 0x2, R15 ;  /* 0x00000002000d7824 */ /* 0x000fc600078e020f */
[----:B------:R-:W3:Y:S01]  /*37950*/  LDL.LU R44, [R1+0xdc0] ;  /* 0x000dc000012c7983 */ /* 0x000ee20000300800 */
[C---:B------:R-:W-:Y:S01]  /*37960*/  IMAD R15, R0.reuse, 0x2, R13 ;  /* 0x00000002000f7824 */ /* 0x040fe200078e020d */
[CC--:B------:R-:W-:Y:S02]  /*37970*/  LEA R6, P6, R13.reuse, R140.reuse, 0x2 ;  /* 0x0000008c0d067211 */ /* 0x0c0fe400078c10ff */
[----:B------:R-:W3:Y:S02]  /*37980*/  LDL.LU R57, [R1+0xf14] ;  /* 0x000f140001397983 */ /* 0x000ee40000300800 */
[-C--:B------:R-:W-:Y:S01]  /*37990*/  LEA.HI.X.SX32 R7, R13, R141.reuse, 0x2, P6 ;  /* 0x0000008d0d077211 */ /* 0x080fe200030f16ff */
[C---:B------:R-:W-:Y:S01]  /*379a0*/  IMAD R13, R0.reuse, 0x2, R15 ;  /* 0x00000002000d7824 */ /* 0x040fe200078e020f */
[CC--:B------:R-:W-:Y:S01]  /*379b0*/  LEA R4, P6, R15.reuse, R140.reuse, 0x2 ;  /* 0x0000008c0f047211 */ /* 0x0c0fe200078c10ff */
[----:B------:R-:W3:Y:S03]  /*379c0*/  LDL.LU R56, [R1+0xf10] ;  /* 0x000f100001387983 */ /* 0x000ee60000300800 */
[----:B------:R-:W-:Y:S01]  /*379d0*/  LEA.HI.X.SX32 R5, R15, R141, 0x2, P6 ;  /* 0x0000008d0f057211 */ /* 0x000fe200030f16ff */
[----:B------:R-:W-:Y:S01]  /*379e0*/  IMAD R15, R0, 0x2, R13 ;  /* 0x00000002000f7824 */ /* 0x000fe200078e020d */
[----:B-1----:R-:W-:Y:S01]  /*379f0*/  LEA R8, P6, R13, R140, 0x2 ;  /* 0x0000008c0d087211 */ /* 0x002fe200078c10ff */
[----:B------:R-:W-:Y:S01]  /*37a00*/  @P4 STG.E [R6.64], R135 ;  /* 0x0000008706004986 */ /* 0x000fe2000c10190a */
[----:B--2---:R-:W-:-:S02]  /*37a10*/  ISETP.LT.AND P4, PT, R12, c[0x0][0x17c], !P0 ;  /* 0x00005f000c007a0c */ /* 0x004fc40004781270 */
[-C--:B------:R-:W-:Y:S01]  /*37a20*/  LEA.HI.X.SX32 R9, R13, R141.reuse, 0x2, P6 ;  /* 0x0000008d0d097211 */ /* 0x080fe200030f16ff */
[C---:B----4-:R-:W-:Y:S01]  /*37a30*/  IMAD R11, R0.reuse, 0x2, R15 ;  /* 0x00000002000b7824 */ /* 0x050fe200078e020f */
[CC--:B------:R-:W-:Y:S01]  /*37a40*/  LEA R12, P6, R15.reuse, R140.reuse, 0x2 ;  /* 0x0000008c0f0c7211 */ /* 0x0c0fe200078c10ff */
[----:B------:R-:W-:Y:S03]  /*37a50*/  @P3 STG.E [R4.64], R131 ;  /* 0x0000008304003986 */ /* 0x000fe6000c10190a */
[-C--:B------:R-:W-:Y:S01]  /*37a60*/  LEA.HI.X.SX32 R13, R15, R141.reuse, 0x2, P6 ;  /* 0x0000008d0f0d7211 */ /* 0x080fe200030f16ff */
[C---:B------:R-:W-:Y:S01]  /*37a70*/  IMAD R15, R0.reuse, 0x2, R11 ;  /* 0x00000002000f7824 */ /* 0x040fe200078e020b */
[CC--:B------:R-:W-:Y:S01]  /*37a80*/  LEA R20, P6, R11.reuse, R140.reuse, 0x2 ;  /* 0x0000008c0b147211 */ /* 0x0c0fe200078c10ff */
[----:B------:R-:W-:Y:S03]  /*37a90*/  @P1 STG.E [R8.64], R127 ;  /* 0x0000007f08001986 */ /* 0x000fe6000c10190a */
[-C--:B------:R-:W-:Y:S01]  /*37aa0*/  LEA.HI.X.SX32 R21, R11, R141.reuse, 0x2, P6 ;  /* 0x0000008d0b157211 */ /* 0x080fe200030f16ff */
[----:B------:R-:W-:Y:S01]  /*37ab0*/  @P5 STG.E [R12.64], R87 ;  /* 0x000000570c005986 */ /* 0x000fe2000c10190a */
[----:B------:R-:W-:Y:S01]  /*37ac0*/  ISETP.LT.AND P5, PT, R17, c[0x0][0x17c], !P0 ;  /* 0x00005f0011007a0c */ /* 0x000fe200047a1270 */
[C---:B------:R-:W-:Y:S01]  /*37ad0*/  IMAD R17, R0.reuse, 0x2, R15 ;  /* 0x0000000200117824 */ /* 0x040fe200078e020f */
[CC--:B------:R-:W-:Y:S01]  /*37ae0*/  LEA R22, P6, R15.reuse, R140.reuse, 0x2 ;  /* 0x0000008c0f167211 */ /* 0x0c0fe200078c10ff */
[----:B------:R-:W1:Y:S02]  /*37af0*/  LDS.128 R4, [R2] ;  /* 0x0000000002047984 */ /* 0x000e640000000c00 */
[----:B------:R-:W-:Y:S01]  /*37b00*/  IMAD R27, R0, 0x2, R17 ;  /* 0x00000002001b7824 */ /* 0x000fe200078e0211 */
[----:B------:R-:W-:Y:S01]  /*37b10*/  LEA.HI.X.SX32 R23, R15, R141, 0x2, P6 ;  /* 0x0000008d0f177211 */ /* 0x000fe200030f16ff */
[----:B------:R-:W2:Y:S01]  /*37b20*/  LDS.128 R8, [R237] ;  /* 0x00000000ed087984 */ /* 0x000ea20000000c00 */
[----:B------:R-:W-:-:S03]  /*37b30*/  LEA R24, P6, R17, R140, 0x2 ;  /* 0x0000008c11187211 */ /* 0x000fc600078c10ff */
[----:B------:R4:W-:Y:S01]  /*37b40*/  @P2 STG.E [R20.64], R83 ;  /* 0x0000005314002986 */ /* 0x0009e2000c10190a */
[-C--:B------:R-:W-:Y:S02]  /*37b50*/  LEA.HI.X.SX32 R25, R17, R141.reuse, 0x2, P6 ;  /* 0x0000008d11197211 */ /* 0x080fe400030f16ff */
[C---:B------:R-:W-:Y:S01]  /*37b60*/  LEA R32, P6, R27.reuse, R140, 0x2 ;  /* 0x0000008c1b207211 */ /* 0x040fe200078c10ff */
[----:B------:R-:W-:Y:S03]  /*37b70*/  @P4 STG.E [R22.64], R55 ;  /* 0x0000003716004986 */ /* 0x000fe6000c10190a */
[----:B------:R-:W-:Y:S01]  /*37b80*/  LEA.HI.X.SX32 R33, R27, R141, 0x2, P6 ;  /* 0x0000008d1b217211 */ /* 0x000fe200030f16ff */
[----:B------:R-:W3:Y:S01]  /*37b90*/  LDL.LU R54, [R1+0xf00] ;  /* 0x000f000001367983 */ /* 0x000ee20000300800 */
[----:B----4-:R-:W-:Y:S01]  /*37ba0*/  IMAD R21, R0, 0x2, R27 ;  /* 0x0000000200157824 */ /* 0x010fe200078e021b */
[----:B------:R-:W-:-:S02]  /*37bb0*/  ISETP.LT.AND P3, PT, R19, c[0x0][0x17c], !P0 ;  /* 0x00005f0013007a0c */ /* 0x000fc40004761270 */
[----:B------:R-:W-:Y:S02]  /*37bc0*/  ISETP.LT.AND P1, PT, R18, c[0x0][0x17c], !P0 ;  /* 0x00005f0012007a0c */ /* 0x000fe40004721270 */
[C---:B------:R-:W-:Y:S02]  /*37bd0*/  LEA R34, P6, R21.reuse, R140, 0x2 ;  /* 0x0000008c15227211 */ /* 0x040fe400078c10ff */
[----:B------:R-:W-:Y:S01]  /*37be0*/  ISETP.LT.AND P2, PT, R16, c[0x0][0x17c], !P0 ;  /* 0x00005f0010007a0c */ /* 0x000fe20004741270 */
[----:B------:R-:W-:Y:S01]  /*37bf0*/  IMAD R27, R0, 0x2, R21 ;  /* 0x00000002001b7824 */ /* 0x000fe200078e0215 */
[----:B------:R-:W4:Y:S01]  /*37c00*/  LDS.128 R16, [R236] ;  /* 0x00000000ec107984 */ /* 0x000f220000000c00 */
[----:B------:R-:W-:-:S03]  /*37c10*/  LEA.HI.X.SX32 R35, R21, R141, 0x2, P6 ;  /* 0x0000008d15237211 */ /* 0x000fc600030f16ff */
[----:B------:R-:W-:Y:S01]  /*37c20*/  LDS.128 R20, [R2+0x800] ;  /* 0x0008000002147984 */ /* 0x000fe20000000c00 */
[CC--:B------:R-:W-:Y:S01]  /*37c30*/  LEA R36, P6, R27.reuse, R140.reuse, 0x2 ;  /* 0x0000008c1b247211 */ /* 0x0c0fe200078c10ff */
[C---:B------:R-:W-:Y:S02]  /*37c40*/  IMAD R39, R0.reuse, 0x2, R27 ;  /* 0x0000000200277824 */ /* 0x040fe400078e021b */
[----:B------:R-:W-:Y:S01]  /*37c50*/  @P3 STG.E [R24.64], R51 ;  /* 0x0000003318003986 */ /* 0x000fe2000c10190a */
[-C--:B------:R-:W-:Y:S02]  /*37c60*/  LEA.HI.X.SX32 R37, R27, R141.reuse, 0x2, P6 ;  /* 0x0000008d1b257211 */ /* 0x080fe400030f16ff */
[C---:B------:R-:W-:Y:S01]  /*37c70*/  LEA R38, P6, R39.reuse, R140, 0x2 ;  /* 0x0000008c27267211 */ /* 0x040fe200078c10ff */
[----:B------:R2:W-:Y:S04]  /*37c80*/  @P1 STG.E [R32.64], R47 ;  /* 0x0000002f20001986 */ /* 0x0005e8000c10190a */
[----:B------:R2:W-:Y:S04]  /*37c90*/  @P5 STG.E [R34.64], R43 ;  /* 0x0000002b22005986 */ /* 0x0005e8000c10190a */
[----:B-1----:R1:W-:Y:S01]  /*37ca0*/  @P2 STG.E [R36.64], R4 ;  /* 0x0000000424002986 */ /* 0x0023e2000c10190a */
[----:B--2---:R-:W-:Y:S01]  /*37cb0*/  IMAD R33, R0, 0x2, R39 ;  /* 0x0000000200217824 */ /* 0x004fe200078e0227 */
[----:B------:R-:W-:-:S02]  /*37cc0*/  LEA.HI.X.SX32 R39, R39, R141, 0x2, P6 ;  /* 0x0000008d27277211 */ /* 0x000fc400030f16ff */
[----:B------:R-:W-:Y:S01]  /*37cd0*/  LDS.128 R48, [R2+0x1000] ;  /* 0x0010000002307984 */ /* 0x000fe20000000c00 */
[----:B------:R-:W-:-:S03]  /*37ce0*/  IMAD R43, R0, 0x2, R33 ;  /* 0x00000002002b7824 */ /* 0x000fc600078e0221 */
[----:B-1----:R-:W2:Y:S01]  /*37cf0*/  LDL.LU R4, [R1+0xdbc] ;  /* 0x000dbc0001047983 */ /* 0x002ea20000300800 */
[----:B---3--:R-:W-:-:S03]  /*37d00*/  ISETP.LT.AND P4, PT, R14, c[0x0][0x17c], !P0 ;  /* 0x00005f000e007a0c */ /* 0x008fc60004781270 */
[----:B------:R-:W1:Y:S01]  /*37d10*/  LDS.128 R12, [R3] ;  /* 0x00000000030c7984 */ /* 0x000e620000000c00 */
[----:B------:R-:W-:Y:S02]  /*37d20*/  ISETP.LT.AND P3, PT, R29, c[0x0][0x17c], !P0 ;  /* 0x00005f001d007a0c */ /* 0x000fe40004761270 */
[----:B------:R-:W-:Y:S02]  /*37d30*/  ISETP.LT.AND P1, PT, R28, c[0x0][0x17c], !P0 ;  /* 0x00005f001c007a0c */ /* 0x000fe40004721270 */
[----:B------:R-:W3:Y:S01]  /*37d40*/  LDS.128 R28, [R237+0x800] ;  /* 0x00080000ed1c7984 */ /* 0x000ee20000000c00 */
[----:B------:R-:W-:Y:S02]  /*37d50*/  ISETP.LT.AND P2, PT, R40, c[0x0][0x17c], !P0 ;  /* 0x00005f0028007a0c */ /* 0x000fe40004741270 */
[-C--:B------:R-:W-:Y:S02]  /*37d60*/  LEA R40, P6, R33, R140.reuse, 0x2 ;  /* 0x0000008c21287211 */ /* 0x080fe400078c10ff */
[----:B------:R4:W-:Y:S01]  /*37d70*/  @P4 STG.E [R38.64], R8 ;  /* 0x0000000826004986 */ /* 0x0009e2000c10190a */
[----:B------:R-:W-:Y:S01]  /*37d80*/  ISETP.LT.AND P4, PT, R45, c[0x0][0x17c], !P0 ;  /* 0x00005f002d007a0c */ /* 0x000fe20004781270 */
[----:B------:R-:W-:Y:S01]  /*37d90*/  IMAD R45, R0, 0x2, R43 ;  /* 0x00000002002d7824 */ /* 0x000fe200078e022b */
[----:B------:R-:W-:Y:S01]  /*37da0*/  LEA.HI.X.SX32 R41, R33, R141, 0x2, P6 ;  /* 0x0000008d21297211 */ /* 0x000fe200030f16ff */
[----:B------:R-:W-:Y:S01]  /*37db0*/  LDS.128 R36, [R236+0x1000] ;  /* 0x00100000ec247984 */ /* 0x000fe20000000c00 */
[----:B------:R-:W-:-:S02]  /*37dc0*/  LEA R42, P6, R43, R140, 0x2 ;  /* 0x0000008c2b2a7211 */ /* 0x000fc400078c10ff */
[----:B------:R-:W-:Y:S01]  /*37dd0*/  ISETP.LT.AND P5, PT, R26, c[0x0][0x17c], !P0 ;  /* 0x00005f001a007a0c */ /* 0x000fe200047a1270 */
[----:B------:R-:W-:Y:S04]  /*37de0*/  LDS.128 R32, [R3+0x800] ;  /* 0x0008000003207984 */ /* 0x000fe80000000c00 */
[----:B----4-:R-:W4:Y:S01]  /*37df0*/  LDL.LU R8, [R1+0xf24] ;  /* 0x000f240001087983 */ /* 0x010f220000300800 */
[-C--:B------:R-:W-:Y:S02]  /*37e00*/  LEA.HI.X.SX32 R43, R43, R141.reuse, 0x2, P6 ;  /* 0x0000008d2b2b7211 */ /* 0x080fe400030f16ff */
[C---:B------:R-:W-:Y:S01]  /*37e10*/  LEA R52, P6, R45.reuse, R140, 0x2 ;  /* 0x0000008c2d347211 */ /* 0x040fe200078c10ff */
[----:B------:R-:W-:Y:S03]  /*37e20*/  @P3 STG.E [R40.64], R16 ;  /* 0x0000001028003986 */ /* 0x000fe6000c10190a */
[----:B------:R-:W-:Y:S01]  /*37e30*/  LEA.HI.X.SX32 R53, R45, R141, 0x2, P6 ;  /* 0x0000008d2d357211 */ /* 0x000fe200030f16ff */
[----:B------:R-:W4:Y:S04]  /*37e40*/  LDL.LU R72, [R1+0xf28] ;  /* 0x000f280001487983 */ /* 0x000f280000300800 */
[----:B-1----:R-:W-:Y:S04]  /*37e50*/  @P1 STG.E [R42.64], R12 ;  /* 0x0000000c2a001986 */ /* 0x002fe8000c10190a */
[----:B------:R1:W-:Y:S04]  /*37e60*/  @P5 STG.E [R52.64], R20 ;  /* 0x0000001434005986 */ /* 0x0003e8000c10190a */
[----:B------:R-:W3:Y:S01]  /*37e70*/  LDS.128 R24, [R236+0x800] ;  /* 0x00080000ec187984 */ /* 0x000ee20000000c00 */
[----:B------:R-:W-:-:S02]  /*37e80*/  ISETP.LT.AND P3, PT, R44, c[0x0][0x17c], !P0 ;  /* 0x00005f002c007a0c */ /* 0x000fc40004761270 */
[C---:B------:R-:W-:Y:S01]  /*37e90*/  LEA R55, R0.reuse, R45, 0x1 ;  /* 0x0000002d00377211 */ /* 0x040fe200078e08ff */
[----:B------:R-:W-:Y:S04]  /*37ea0*/  LDS.128 R40, [R3+0x1000] ;  /* 0x0010000003287984 */ /* 0x000fe80000000c00 */
[----:B-1----:R-:W4:Y:S04]  /*37eb0*/  LDL.LU R20, [R1+0xf20] ;  /* 0x000f200001147983 */ /* 0x002f280000300800 */
[----:B------:R-:W4:Y:S04]  /*37ec0*/  LDL.LU R16, [R1+0xdb8] ;  /* 0x000db80001107983 */ /* 0x000f280000300800 */
[----:B------:R-:W1:Y:S01]  /*37ed0*/  LDS.128 R44, [R237+0x1000] ;  /* 0x00100000ed2c7984 */ /* 0x000e620000000c00 */
[----:B------:R-:W-:Y:S01]  /*37ee0*/  ISETP.LT.AND P1, PT, R57, c[0x0][0x17c], !P0 ;  /* 0x00005f0039007a0c */ /* 0x000fe20004721270 */
[----:B------:R-:W-:Y:S01]  /*37ef0*/  IMAD R57, R0, 0x2, R55 ;  /* 0x0000000200397824 */ /* 0x000fe200078e0237 */
[----:B------:R-:W-:-:S03]  /*37f00*/  LEA R60, P6, R55, R140, 0x2 ;  /* 0x0000008c373c7211 */ /* 0x000fc600078c10ff */
[C---:B------:R-:W-:Y:S01]  /*37f10*/  IMAD R59, R0.reuse, 0x2, R57 ;  /* 0x00000002003b7824 */ /* 0x040fe200078e0239 */
[----:B------:R-:W-:Y:S02]  /*37f20*/  LEA.HI.X.SX32 R61, R55, R141, 0x2, P6 ;  /* 0x0000008d373d7211 */ /* 0x000fe400030f16ff */
[----:B------:R-:W-:Y:S01]  /*37f30*/  LEA R62, P6, R57, R140, 0x2 ;  /* 0x0000008c393e7211 */ /* 0x000fe200078c10ff */
[----:B------:R-:W-:-:S03]  /*37f40*/  IMAD R67, R0, 0x2, R59 ;  /* 0x0000000200437824 */ /* 0x000fc600078e023b */
[-C--:B------:R-:W-:Y:S02]  /*37f50*/  LEA.HI.X.SX32 R63, R57, R141.reuse, 0x2, P6 ;  /* 0x0000008d393f7211 */ /* 0x080fe400030f16ff */
[CC--:B------:R-:W-:Y:S01]  /*37f60*/  LEA R64, P6, R59.reuse, R140.reuse, 0x2 ;  /* 0x0000008c3b407211 */ /* 0x0c0fe200078c10ff */
[C---:B------:R-:W-:Y:S01]  /*37f70*/  IMAD R69, R0.reuse, 0x2, R67 ;  /* 0x0000000200457824 */ /* 0x040fe200078e0243 */
[----:B---3--:R-:W-:Y:S02]  /*37f80*/  @P2 STG.E [R60.64], R28 ;  /* 0x0000001c3c002986 */ /* 0x008fe4000c10190a */
[-C--:B------:R-:W-:Y:S02]  /*37f90*/  LEA.HI.X.SX32 R65, R59, R141.reuse, 0x2, P6 ;  /* 0x0000008d3b417211 */ /* 0x080fe400030f16ff */
[C---:B------:R-:W-:Y:S01]  /*37fa0*/  LEA R66, P6, R67.reuse, R140, 0x2 ;  /* 0x0000008c43427211 */ /* 0x040fe200078c10ff */
[C---:B------:R-:W-:Y:S01]  /*37fb0*/  IMAD R71, R0.reuse, 0x2, R69 ;  /* 0x0000000200477824 */ /* 0x040fe200078e0245 */
[----:B------:R-:W-:Y:S02]  /*37fc0*/  @P4 STG.E [R62.64], R24 ;  /* 0x000000183e004986 */ /* 0x000fe4000c10190a */
[----:B------:R-:W-:Y:S01]  /*37fd0*/  LEA.HI.X.SX32 R67, R67, R141, 0x2, P6 ;  /* 0x0000008d43437211 */ /* 0x000fe200030f16ff */
[----:B------:R-:W-:Y:S01]  /*37fe0*/  IMAD R73, R0, 0x2, R71 ;  /* 0x0000000200497824 */ /* 0x000fe200078e0247 */
[----:B------:R-:W-:Y:S01]  /*37ff0*/  ISETP.LT.AND P5, PT, R56, c[0x0][0x17c], !P0 ;  /* 0x00005f0038007a0c */ /* 0x000fe200047a1270 */
[----:B------:R3:W-:Y:S01]  /*38000*/  @P3 STG.E [R64.64], R32 ;  /* 0x0000002040003986 */ /* 0x0007e2000c10190a */
[----:B------:R-:W-:-:S02]  /*38010*/  ISETP.LT.AND P2, PT, R54, c[0x0][0x17c], !P0 ;  /* 0x00005f0036007a0c */ /* 0x000fc40004741270 */
[-C--:B------:R-:W-:Y:S01]  /*38020*/  LEA R68, P6, R69, R140.reuse, 0x2 ;  /* 0x0000008c45447211 */ /* 0x080fe200078c10ff */
[----:B------:R1:W-:Y:S01]  /*38030*/  @P1 STG.E [R66.64], R48 ;  /* 0x0000003042001986 */ /* 0x0003e2000c10190a */
[-C--:B------:R-:W-:Y:S02]  /*38040*/  LEA R70, P1, R71, R140.reuse, 0x2 ;  /* 0x0000008c47467211 */ /* 0x080fe400078210ff */
[-C--:B------:R-:W-:Y:S01]  /*38050*/  LEA.HI.X.SX32 R69, R69, R141.reuse, 0x2, P6 ;  /* 0x0000008d45457211 */ /* 0x080fe200030f16ff */
[----:B------:R1:W4:Y:S01]  /*38060*/  LDS.128 R52, [R2+0x1800] ;  /* 0x0018000002347984 */ /* 0x0003220000000c00 */
[----:B------:R-:W-:Y:S02]  /*38070*/  LEA.HI.X.SX32 R71, R71, R141, 0x2, P1 ;  /* 0x0000008d47477211 */ /* 0x000fe400008f16ff */
[----:B---3--:R-:W-:Y:S01]  /*38080*/  LEA R64, P6, R73, R140, 0x2 ;  /* 0x0000008c49407211 */ /* 0x008fe200078c10ff */
[----:B------:R-:W-:Y:S01]  /*38090*/  LDS.128 R60, [R3+0x1800] ;  /* 0x00180000033c7984 */ /* 0x000fe20000000c00 */
[----:B--2---:R-:W-:-:S03]  /*380a0*/  ISETP.LT.AND P4, PT, R4, c[0x0][0x17c], !P0 ;  /* 0x00005f0004007a0c */ /* 0x004fc60004781270 */
[----:B------:R-:W2:Y:S04]  /*380b0*/  LDS.128 R56, [R237+0x1800] ;  /* 0x00180000ed387984 */ /* 0x000ea80000000c00 */
[----:B------:R-:W3:Y:S04]  /*380c0*/  LDL.LU R4, [R1+0xf0c] ;  /* 0x000f0c0001047983 */ /* 0x000ee80000300800 */
[----:B------:R-:W3:Y:S01]  /*380d0*/  LDL.LU R12, [R1+0xef4] ;  /* 0x000ef400010c7983 */ /* 0x000ee20000300800 */
[----:B------:R-:W-:-:S03]  /*380e0*/  LEA.HI.X.SX32 R65, R73, R141, 0x2, P6 ;  /* 0x0000008d49417211 */ /* 0x000fc600030f16ff */
[----:B-1----:R1:W-:Y:S04]  /*380f0*/  @P5 STG.E [R68.64], R44 ;  /* 0x0000002c44005986 */ /* 0x0023e8000c10190a */
[----:B------:R1:W-:Y:S04]  /*38100*/  @P2 STG.E [R70.64], R36 ;  /* 0x0000002446002986 */ /* 0x0003e8000c10190a */
[----:B------:R1:W-:Y:S04]  /*38110*/  @P4 STG.E [R64.64], R40 ;  /* 0x0000002840004986 */ /* 0x0003e8000c10190a */
[----:B------:R-:W1:Y:S01]  /*38120*/  LDS.128 R236, [R236+0x1800] ;  /* 0x00180000ecec7984 */ /* 0x000e620000000c00 */
[----:B----4-:R-:W-:-:S03]  /*38130*/  ISETP.LT.AND P3, PT, R8, c[0x0][0x17c], !P0 ;  /* 0x00005f0008007a0c */ /* 0x010fc60004761270 */
[----:B------:R-:W4:Y:S04]  /*38140*/  LDL.LU R8, [R1+0xef0] ;  /* 0x000ef00001087983 */ /* 0x000f280000300800 */
[----:B------:R-:W4:Y:S01]  /*38150*/  LDL.LU R24, [R1+0xdb4] ;  /* 0x000db40001187983 */ /* 0x000f220000300800 */
[----:B------:R-:W-:-:S03]  /*38160*/  ISETP.LT.AND P1, PT, R20, c[0x0][0x17c], !P0 ;  /* 0x00005f0014007a0c */ /* 0x000fc60004721270 */
[----:B------:R-:W4:Y:S01]  /*38170*/  LDL.LU R20, [R1+0xed4] ;  /* 0x000ed40001147983 */ /* 0x000f220000300800 */
[----:B------:R-:W-:-:S03]  /*38180*/  ISETP.LT.AND P4, PT, R16, c[0x0][0x17c], !P0 ;  /* 0x00005f0010007a0c */ /* 0x000fc60004781270 */
[----:B------:R-:W4:Y:S01]  /*38190*/  LDL.LU R16, [R1+0xed0] ;  /* 0x000ed00001107983 */ /* 0x000f220000300800 */
[----:B------:R-:W-:Y:S01]  /*381a0*/  IMAD R75, R0, 0x2, R73 ;  /* 0x00000002004b7824 */ /* 0x000fe200078e0249 */
[----:B------:R-:W-:-:S03]  /*381b0*/  ISETP.LT.AND P5, PT, R72, c[0x0][0x17c], !P0 ;  /* 0x00005f0048007a0c */ /* 0x000fc600047a1270 */
[----:B------:R-:W-:Y:S01]  /*381c0*/  IMAD R67, R0, 0x2, R75 ;  /* 0x0000000200437824 */ /* 0x000fe200078e024b */
[----:B------:R-:W-:-:S03]  /*381d0*/  LEA R2, P2, R75, R140, 0x2 ;  /* 0x0000008c4b027211 */ /* 0x000fc600078410ff */
[C---:B-1----:R-:W-:Y:S01]  /*381e0*/  IMAD R69, R0.reuse, 0x2, R67 ;  /* 0x0000000200457824 */ /* 0x042fe200078e0243 */
[-C--:B------:R-:W-:Y:S02]  /*381f0*/  LEA.HI.X.SX32 R3, R75, R141.reuse, 0x2, P2 ;  /* 0x0000008d4b037211 */ /* 0x080fe400010f16ff */
[CC--:B------:R-:W-:Y:S01]  /*38200*/  LEA R66, P6, R67.reuse, R140.reuse, 0x2 ;  /* 0x0000008c43427211 */ /* 0x0c0fe200078c10ff */
[C---:B------:R-:W-:Y:S02]  /*38210*/  IMAD R71, R0.reuse, 0x2, R69 ;  /* 0x0000000200477824 */ /* 0x040fe400078e0245 */
[----:B------:R1:W-:Y:S01]  /*38220*/  @P3 STG.E [R2.64], R52 ;  /* 0x0000003402003986 */ /* 0x0003e2000c10190a */
[-C--:B------:R-:W-:Y:S02]  /*38230*/  LEA.HI.X.SX32 R67, R67, R141.reuse, 0x2, P6 ;  /* 0x0000008d43437211 */ /* 0x080fe400030f16ff */
[-C--:B------:R-:W-:Y:S01]  /*38240*/  LEA R68, P3, R69, R140.reuse, 0x2 ;  /* 0x0000008c45447211 */ /* 0x080fe200078610ff */
[----:B------:R-:W-:Y:S01]  /*38250*/  IMAD R73, R0, 0x2, R71 ;  /* 0x0000000200497824 */ /* 0x000fe200078e0247 */
[----:B------:R-:W-:Y:S01]  /*38260*/  LEA R64, P6, R71, R140, 0x2 ;  /* 0x0000008c47407211 */ /* 0x000fe200078c10ff */
[----:B--2---:R2:W-:Y:S01]  /*38270*/  @P5 STG.E [R66.64], R56 ;  /* 0x0000003842005986 */ /* 0x0045e2000c10190a */
[----:B------:R-:W-:-:S02]  /*38280*/  LEA.HI.X.SX32 R69, R69, R141, 0x2, P3 ;  /* 0x0000008d45457211 */ /* 0x000fc400018f16ff */
[----:B------:R-:W-:Y:S01]  /*38290*/  LEA.HI.X.SX32 R65, R71, R141, 0x2, P6 ;  /* 0x0000008d47417211 */ /* 0x000fe200030f16ff */
[----:B------:R-:W-:Y:S02]  /*382a0*/  IMAD R71, R0, 0x2, R73 ;  /* 0x0000000200477824 */ /* 0x000fe400078e0249 */
[----:B------:R3:W-:Y:S01]  /*382b0*/  @P1 STG.E [R68.64], R236 ;  /* 0x000000ec44001986 */ /* 0x0007e2000c10190a */
[----:B-1----:R-:W-:-:S03]  /*382c0*/  LEA R2, P1, R73, R140, 0x2 ;  /* 0x0000008c49027211 */ /* 0x002fc600078210ff */
[----:B------:R1:W-:Y:S01]  /*382d0*/  @P4 STG.E [R64.64], R60 ;  /* 0x0000003c40004986 */ /* 0x0003e2000c10190a */
[----:B--2---:R-:W-:Y:S02]  /*382e0*/  LEA R66, P6, R71, R140, 0x2 ;  /* 0x0000008c47427211 */ /* 0x004fe400078c10ff */
[-C--:B------:R-:W-:Y:S02]  /*382f0*/  LEA.HI.X.SX32 R3, R73, R141.reuse, 0x2, P1 ;  /* 0x0000008d49037211 */ /* 0x080fe400008f16ff */
[----:B------:R-:W-:Y:S02]  /*38300*/  LEA.HI.X.SX32 R67, R71, R141, 0x2, P6 ;  /* 0x0000008d47437211 */ /* 0x000fe400030f16ff */
[----:B---3--:R-:W-:Y:S02]  /*38310*/  ISETP.LT.AND P2, PT, R4, c[0x0][0x17c], !P0 ;  /* 0x00005f0004007a0c */ /* 0x008fe40004741270 */
[----:B------:R-:W2:Y:S01]  /*38320*/  LDL.LU R4, [R1+0xecc] ;  /* 0x000ecc0001047983 */ /* 0x000ea20000300800 */
[----:B------:R-:W-:-:S03]  /*38330*/  ISETP.LT.AND P5, PT, R12, c[0x0][0x17c], !P0 ;  /* 0x00005f000c007a0c */ /* 0x000fc600047a1270 */
[----:B------:R-:W3:Y:S07]  /*38340*/  LDL.LU R12, [R1+0xdb0] ;  /* 0x000db000010c7983 */ /* 0x000eee0000300800 */
[----:B------:R1:W-:Y:S04]  /*38350*/  @P2 STG.E [R2.64], R5 ;  /* 0x0000000502002986 */ /* 0x0003e8000c10190a */
[----:B------:R1:W-:Y:S01]  /*38360*/  @P5 STG.E [R66.64], R9 ;  /* 0x0000000942005986 */ /* 0x0003e2000c10190a */
[----:B----4-:R-:W-:-:S03]  /*38370*/  ISETP.LT.AND P3, PT, R8, c[0x0][0x17c], !P0 ;  /* 0x00005f0008007a0c */ /* 0x010fc60004761270 */
[----:B------:R-:W4:Y:S01]  /*38380*/  LDL.LU R8, [R1+0xec8] ;  /* 0x000ec80001087983 */ /* 0x000f220000300800 */
[----:B------:R-:W-:-:S03]  /*38390*/  ISETP.LT.AND P4, PT, R24, c[0x0][0x17c], !P0 ;  /* 0x00005f0018007a0c */ /* 0x000fc60004781270 */
[----:B------:R-:W4:Y:S04]  /*383a0*/  LDL.LU R36, [R1+0xec4] ;  /* 0x000ec40001247983 */ /* 0x000f280000300800 */
[----:B------:R-:W4:Y:S04]  /*383b0*/  LDL.LU R24, [R1+0xec0] ;  /* 0x000ec00001187983 */ /* 0x000f280000300800 */
[----:B------:R-:W4:Y:S01]  /*383c0*/  LDL.LU R28, [R1+0xdac] ;  /* 0x000dac00011c7983 */ /* 0x000f220000300800 */
[----:B------:R-:W-:-:S03]  /*383d0*/  ISETP.LT.AND P5, PT, R16, c[0x0][0x17c], !P0 ;  /* 0x00005f0010007a0c */ /* 0x000fc600047a1270 */
[----:B------:R-:W4:Y:S01]  /*383e0*/  LDL.LU R16, [R1+0xebc] ;  /* 0x000ebc0001107983 */ /* 0x000f220000300800 */
[----:B------:R-:W-:Y:S01]  /*383f0*/  IMAD R73, R0, 0x2, R71 ;  /* 0x0000000200497824 */ /* 0x000fe200078e0247 */
[----:B------:R-:W-:Y:S02]  /*38400*/  ISETP.LT.AND P1, PT, R20, c[0x0][0x17c], !P0 ;  /* 0x00005f0014007a0c */ /* 0x000fe40004721270 */
[----:B------:R-:W4:Y:S01]  /*38410*/  LDL.LU R32, [R1+0xeb8] ;  /* 0x000eb80001207983 */ /* 0x000f220000300800 */
[----:B------:R-:W-:Y:S01]  /*38420*/  IMAD R71, R0, 0x2, R73 ;  /* 0x0000000200477824 */ /* 0x000fe200078e0249 */
[C---:B------:R-:W-:Y:S02]  /*38430*/  LEA R68, P2, R73.reuse, R140, 0x2 ;  /* 0x0000008c49447211 */ /* 0x040fe400078410ff */
[----:B------:R-:W4:Y:S02]  /*38440*/  LDL.LU R20, [R1+0xeb4] ;  /* 0x000eb40001147983 */ /* 0x000f240000300800 */
[----:B------:R-:W-:-:S02]  /*38450*/  LEA.HI.X.SX32 R69, R73, R141, 0x2, P2 ;  /* 0x0000008d49457211 */ /* 0x000fc400010f16ff */
[C---:B------:R-:W-:Y:S02]  /*38460*/  LEA R73, R0.reuse, R71, 0x1 ;  /* 0x0000004700497211 */ /* 0x040fe400078e08ff */
[-C--:B-1----:R-:W-:Y:S01]  /*38470*/  LEA R64, P6, R71, R140.reuse, 0x2 ;  /* 0x0000008c47407211 */ /* 0x082fe200078c10ff */
[----:B------:R1:W-:Y:S01]  /*38480*/  @P3 STG.E [R68.64], R17 ;  /* 0x0000001144003986 */ /* 0x0003e2000c10190a */
[----:B------:R-:W-:Y:S01]  /*38490*/  LEA R2, P3, R73, R140, 0x2 ;  /* 0x0000008c49027211 */ /* 0x000fe200078610ff */
[C---:B------:R-:W-:Y:S01]  /*384a0*/  IMAD R5, R0.reuse, 0x2, R73 ;  /* 0x0000000200057824 */ /* 0x040fe200078e0249 */
[-C--:B------:R-:W-:Y:S02]  /*384b0*/  LEA.HI.X.SX32 R65, R71, R141.reuse, 0x2, P6 ;  /* 0x0000008d47417211 */ /* 0x080fe400030f16ff */
[----:B------:R-:W-:Y:S01]  /*384c0*/  LEA.HI.X.SX32 R3, R73, R141, 0x2, P3 ;  /* 0x0000008d49037211 */ /* 0x000fe200018f16ff */
[C---:B------:R-:W-:Y:S02]  /*384d0*/  IMAD R9, R0.reuse, 0x2, R5 ;  /* 0x0000000200097824 */ /* 0x040fe400078e0205 */
[----:B------:R1:W-:Y:S04]  /*384e0*/  @P4 STG.E [R64.64], R13 ;  /* 0x0000000d40004986 */ /* 0x0003e8000c10190a */
[----:B------:R-:W-:Y:S01]  /*384f0*/  @P1 STG.E [R2.64], R21 ;  /* 0x0000001502001986 */ /* 0x000fe2000c10190a */
[----:B-1----:R-:W-:-:S04]  /*38500*/  IMAD R17, R0, 0x2, R9 ;  /* 0x0000000200117824 */ /* 0x002fc800078e0209 */
[----:B------:R-:W-:Y:S01]  /*38510*/  IMAD R65, R0, 0x2, R17 ;  /* 0x0000000200417824 */ /* 0x000fe200078e0211 */
[----:B--2---:R-:W-:Y:S02]  /*38520*/  ISETP.LT.AND P2, PT, R4, c[0x0][0x17c], !P0 ;  /* 0x00005f0004007a0c */ /* 0x004fe40004741270 */
[CC--:B------:R-:W-:Y:S02]  /*38530*/  LEA R4, P6, R5.reuse, R140.reuse, 0x2 ;  /* 0x0000008c05047211 */ /* 0x0c0fe400078c10ff */
[----:B---3--:R-:W-:Y:S02]  /*38540*/  ISETP.LT.AND P4, PT, R12, c[0x0][0x17c], !P0 ;  /* 0x00005f000c007a0c */ /* 0x008fe40004781270 */
[----:B------:R-:W-:Y:S02]  /*38550*/  LEA.HI.X.SX32 R5, R5, R141, 0x2, P6 ;  /* 0x0000008d05057211 */ /* 0x000fe400030f16ff */
[----:B------:R-:W-:-:S03]  /*38560*/  LEA R12, P6, R17, R140, 0x2 ;  /* 0x0000008c110c7211 */ /* 0x000fc600078c10ff */
[----:B------:R1:W-:Y:S01]  /*38570*/  @P5 STG.E [R4.64], R29 ;  /* 0x0000001d04005986 */ /* 0x0003e2000c10190a */
[----:B------:R-:W-:-:S03]  /*38580*/  LEA.HI.X.SX32 R13, R17, R141, 0x2, P6 ;  /* 0x0000008d110d7211 */ /* 0x000fc600030f16ff */
[----:B-1----:R-:W2:Y:S01]  /*38590*/  LDL.LU R29, [R1+0xda8] ;  /* 0x000da800011d7983 */ /* 0x002ea20000300800 */
[----:B----4-:R-:W-:Y:S02]  /*385a0*/  ISETP.LT.AND P3, PT, R8, c[0x0][0x17c], !P0 ;  /* 0x00005f0008007a0c */ /* 0x010fe40004761270 */
[----:B------:R-:W-:-:S04]  /*385b0*/  LEA R8, P1, R9, R140, 0x2 ;  /* 0x0000008c09087211 */ /* 0x000fc800078210ff */
[----:B------:R-:W-:Y:S02]  /*385c0*/  LEA.HI.X.SX32 R9, R9, R141, 0x2, P1 ;  /* 0x0000008d09097211 */ /* 0x000fe400008f16ff */
[----:B------:R-:W-:Y:S02]  /*385d0*/  ISETP.LT.AND P1, PT, R24, c[0x0][0x17c], !P0 ;  /* 0x00005f0018007a0c */ /* 0x000fe40004721270 */
[----:B------:R-:W3:Y:S04]  /*385e0*/  LDL.LU R24, [R1+0xeb0] ;  /* 0x000eb00001187983 */ /* 0x000ee80000300800 */
[----:B------:R1:W-:Y:S01]  /*385f0*/  @P2 STG.E [R8.64], R25 ;  /* 0x0000001908002986 */ /* 0x0003e2000c10190a */
[----:B------:R-:W-:-:S03]  /*38600*/  LEA R2, P2, R65, R140, 0x2 ;  /* 0x0000008c41027211 */ /* 0x000fc600078410ff */
[----:B------:R4:W-:Y:S01]  /*38610*/  @P4 STG.E [R12.64], R33 ;  /* 0x000000210c004986 */ /* 0x0009e2000c10190a */
[----:B------:R-:W-:Y:S02]  /*38620*/  LEA.HI.X.SX32 R3, R65, R141, 0x2, P2 ;  /* 0x0000008d41037211 */ /* 0x000fe400010f16ff */
[----:B------:R-:W-:Y:S02]  /*38630*/  ISETP.LT.AND P4, PT, R28, c[0x0][0x17c], !P0 ;  /* 0x00005f001c007a0c */ /* 0x000fe40004781270 */
[----:B------:R-:W3:Y:S01]  /*38640*/  LDL.LU R28, [R1+0xeac] ;  /* 0x000eac00011c7983 */ /* 0x000ee20000300800 */
[----:B------:R-:W-:-:S03]  /*38650*/  ISETP.LT.AND P2, PT, R16, c[0x0][0x17c], !P0 ;  /* 0x00005f0010007a0c */ /* 0x000fc60004741270 */
[----:B------:R-:W3:Y:S01]  /*38660*/  LDL.LU R16, [R1+0xea8] ;  /* 0x000ea80001107983 */ /* 0x000ee20000300800 */
[----:B------:R-:W-:Y:S01]  /*38670*/  IMAD R17, R0, 0x2, R65 ;  /* 0x0000000200117824 */ /* 0x000fe200078e0241 */
[----:B------:R-:W-:Y:S02]  /*38680*/  ISETP.LT.AND P5, PT, R36, c[0x0][0x17c], !P0 ;  /* 0x00005f0024007a0c */ /* 0x000fe400047a1270 */
[----:B------:R4:W-:Y:S01]  /*38690*/  @P3 STG.E [R2.64], R49 ;  /* 0x0000003102003986 */ /* 0x0009e2000c10190a */
[C---:B------:R-:W-:Y:S01]  /*386a0*/  IMAD R21, R0.reuse, 0x2, R17 ;  /* 0x0000000200157824 */ /* 0x040fe200078e0211 */
[CC--:B------:R-:W-:Y:S02]  /*386b0*/  LEA R4, P6, R17.reuse, R140.reuse, 0x2 ;  /* 0x0000008c11047211 */ /* 0x0c0fe400078c10ff */
[----:B-1----:R-:W3:Y:S02]  /*386c0*/  LDL.LU R25, [R1+0xda4] ;  /* 0x000da40001197983 */ /* 0x002ee40000300800 */
[----:B------:R-:W-:Y:S01]  /*386d0*/  LEA.HI.X.SX32 R5, R17, R141, 0x2, P6 ;  /* 0x0000008d11057211 */ /* 0x000fe200030f16ff */
[----:B------:R-:W-:Y:S01]  /*386e0*/  IMAD R17, R0, 0x2, R21 ;  /* 0x0000000200117824 */ /* 0x000fe200078e0215 */
[----:B------:R-:W-:-:S04]  /*386f0*/  LEA R8, P3, R21, R140, 0x2 ;  /* 0x0000008c15087211 */ /* 0x000fc800078610ff */
[-C--:B------:R-:W-:Y:S01]  /*38700*/  LEA.HI.X.SX32 R9, R21, R141.reuse, 0x2, P3 ;  /* 0x0000008d15097211 */ /* 0x080fe200018f16ff */
[----:B------:R-:W-:Y:S01]  /*38710*/  IMAD R21, R0, 0x2, R17 ;  /* 0x0000000200157824 */ /* 0x000fe200078e0211 */
[CC--:B----4-:R-:W-:Y:S01]  /*38720*/  LEA R12, P6, R17.reuse, R140.reuse, 0x2 ;  /* 0x0000008c110c7211 */ /* 0x0d0fe200078c10ff */
[----:B------:R1:W-:Y:S01]  /*38730*/  @P5 STG.E [R4.64], R45 ;  /* 0x0000002d04005986 */ /* 0x0003e2000c10190a */
[----:B------:R-:W-:Y:S02]  /*38740*/  ISETP.LT.AND P5, PT, R32, c[0x0][0x17c], !P0 ;  /* 0x00005f0020007a0c */ /* 0x000fe400047a1270 */
[----:B------:R-:W-:Y:S01]  /*38750*/  LEA.HI.X.SX32 R13, R17, R141, 0x2, P6 ;  /* 0x0000008d110d7211 */ /* 0x000fe200030f16ff */
[----:B------:R4:W-:Y:S01]  /*38760*/  @P1 STG.E [R8.64], R37 ;  /* 0x0000002508001986 */ /* 0x0009e2000c10190a */
[----:B------:R-:W-:Y:S01]  /*38770*/  IMAD R17, R0, 0x2, R21 ;  /* 0x0000000200117824 */ /* 0x000fe200078e0215 */
[----:B------:R-:W-:Y:S02]  /*38780*/  LEA R2, P1, R21, R140, 0x2 ;  /* 0x0000008c15027211 */ /* 0x000fe400078210ff */
[----:B------:R-:W-:-:S02]  /*38790*/  ISETP.LT.AND P3, PT, R20, c[0x0][0x17c], !P0 ;  /* 0x00005f0014007a0c */ /* 0x000fc40004761270 */
[----:B------:R-:W3:Y:S01]  /*387a0*/  LDL.LU R20, [R1+0xea4] ;  /* 0x000ea40001147983 */ /* 0x000ee20000300800 */
[-C--:B------:R-:W-:Y:S01]  /*387b0*/  LEA.HI.X.SX32 R3, R21, R141.reuse, 0x2, P1 ;  /* 0x0000008d15037211 */ /* 0x080fe200008f16ff */
[----:B------:R-:W-:Y:S01]  /*387c0*/  IMAD R21, R0, 0x2, R17 ;  /* 0x0000000200157824 */ /* 0x000fe200078e0211 */
[CC--:B-1----:R-:W-:Y:S01]  /*387d0*/  LEA R4, P6, R17.reuse, R140.reuse, 0x2 ;  /* 0x0000008c11047211 */ /* 0x0c2fe200078c10ff */
[----:B------:R1:W-:Y:S03]  /*387e0*/  @P4 STG.E [R12.64], R41 ;  /* 0x000000290c004986 */ /* 0x0003e6000c10190a */
[----:B------:R-:W-:Y:S01]  /*387f0*/  LEA.HI.X.SX32 R5, R17, R141, 0x2, P6 ;  /* 0x0000008d11057211 */ /* 0x000fe200030f16ff */
[----:B------:R1:W-:Y:S01]  /*38800*/  @P2 STG.E [R2.64], R53 ;  /* 0x0000003502002986 */ /* 0x0003e2000c10190a */
[----:B----4-:R-:W-:-:S03]  /*38810*/  LEA R8, P2, R21, R140, 0x2 ;  /* 0x0000008c15087211 */ /* 0x010fc600078410ff */
[----:B------:R4:W-:Y:S01]  /*38820*/  @P5 STG.E [R4.64], R57 ;  /* 0x0000003904005986 */ /* 0x0009e2000c10190a */
[----:B------:R-:W-:Y:S02]  /*38830*/  LEA.HI.X.SX32 R9, R21, R141, 0x2, P2 ;  /* 0x0000008d15097211 */ /* 0x000fe400010f16ff */
[----:B--2---:R-:W-:Y:S02]  /*38840*/  ISETP.LT.AND P4, PT, R29, c[0x0][0x17c], !P0 ;  /* 0x00005f001d007a0c */ /* 0x004fe40004781270 */
[----:B------:R-:W2:Y:S01]  /*38850*/  LDL.LU R29, [R1+0xea0] ;  /* 0x000ea000011d7983 */ /* 0x000ea20000300800 */
[----:B---3--:R-:W-:-:S03]  /*38860*/  ISETP.LT.AND P1, PT, R24, c[0x0][0x17c], !P0 ;  /* 0x00005f0018007a0c */ /* 0x008fc60004721270 */
[----:B------:R-:W3:Y:S01]  /*38870*/  LDL.LU R24, [R1+0xe9c] ;  /* 0x000e9c0001187983 */ /* 0x000ee20000300800 */
[----:B------:R-:W-:-:S03]  /*38880*/  ISETP.LT.AND P5, PT, R28, c[0x0][0x17c], !P0 ;  /* 0x00005f001c007a0c */ /* 0x000fc600047a1270 */
[----:B------:R-:W2:Y:S01]  /*38890*/  LDL.LU R28, [R1+0xda0] ;  /* 0x000da000011c7983 */ /* 0x000ea20000300800 */
[----:B------:R-:W-:-:S03]  /*388a0*/  ISETP.LT.AND P2, PT, R16, c[0x0][0x17c], !P0 ;  /* 0x00005f0010007a0c */ /* 0x000fc60004741270 */
[----:B------:R-:W2:Y:S01]  /*388b0*/  LDL.LU R16, [R1+0xe98] ;  /* 0x000e980001107983 */ /* 0x000ea20000300800 */
[----:B------:R-:W-:-:S04]  /*388c0*/  IMAD R17, R0, 0x2, R21 ;  /* 0x0000000200117824 */ /* 0x000fc800078e0215 */
[C---:B------:R-:W-:Y:S01]  /*388d0*/  IMAD R21, R0.reuse, 0x2, R17 ;  /* 0x0000000200157824 */ /* 0x040fe200078e0211 */
[CC--:B-1----:R-:W-:Y:S01]  /*388e0*/  LEA R12, P6, R17.reuse, R140.reuse, 0x2 ;  /* 0x0000008c110c7211 */ /* 0x0c2fe200078c10ff */
[----:B------:R1:W-:Y:S03]  /*388f0*/  @P3 STG.E [R8.64], R237 ;  /* 0x000000ed08003986 */ /* 0x0003e6000c10190a */
[----:B------:R-:W-:Y:S01]  /*38900*/  LEA.HI.X.SX32 R13, R17, R141, 0x2, P6 ;  /* 0x0000008d110d7211 */ /* 0x000fe200030f16ff */
[----:B------:R-:W-:Y:S01]  /*38910*/  IMAD R17, R0, 0x2, R21 ;  /* 0x0000000200117824 */ /* 0x000fe200078e0215 */
[----:B------:R-:W-:-:S04]  /*38920*/  LEA R2, P3, R21, R140, 0x2 ;  /* 0x0000008c15027211 */ /* 0x000fc800078610ff */
[-C--:B------:R-:W-:Y:S01]  /*38930*/  LEA.HI.X.SX32 R3, R21, R141.reuse, 0x2, P3 ;  /* 0x0000008d15037211 */ /* 0x080fe200018f16ff */
[C---:B------:R-:W-:Y:S01]  /*38940*/  IMAD R21, R0.reuse, 0x2, R17 ;  /* 0x0000000200157824 */ /* 0x040fe200078e0211 */
[-C--:B----4-:R-:W-:Y:S01]  /*38950*/  LEA R4, P6, R17, R140.reuse, 0x2 ;  /* 0x0000008c11047211 */ /* 0x090fe200078c10ff */
[----:B------:R4:W-:Y:S01]  /*38960*/  @P4 STG.E [R12.64], R61 ;  /* 0x0000003d0c004986 */ /* 0x0009e2000c10190a */
[----:B------:R-:W-:Y:S02]  /*38970*/  ISETP.LT.AND P4, PT, R25, c[0x0][0x17c], !P0 ;  /* 0x00005f0019007a0c */ /* 0x000fe40004781270 */
[----:B------:R-:W-:Y:S01]  /*38980*/  LEA.HI.X.SX32 R5, R17, R141, 0x2, P6 ;  /* 0x0000008d11057211 */ /* 0x000fe200030f16ff */
[----:B------:R4:W-:Y:S01]  /*38990*/  @P1 STG.E [R2.64], R6 ;  /* 0x0000000602001986 */ /* 0x0009e2000c10190a */
[----:B-1----:R-:W-:Y:S02]  /*389a0*/  LEA R8, P1, R21, R140, 0x2 ;  /* 0x0000008c15087211 */ /* 0x002fe400078210ff */
[----:B------:R-:W-:Y:S01]  /*389b0*/  LEA R17, R0, R21, 0x1 ;  /* 0x0000001500117211 */ /* 0x000fe200078e08ff */
[----:B------:R-:W2:Y:S01]  /*389c0*/  LDL.LU R25, [R1+0xe94] ;  /* 0x000e940001197983 */ /* 0x000ea20000300800 */
[----:B------:R-:W-:-:S03]  /*389d0*/  ISETP.LT.AND P3, PT, R20, c[0x0][0x17c], !P0 ;  /* 0x00005f0014007a0c */ /* 0x000fc60004761270 */
[----:B------:R-:W2:Y:S01]  /*389e0*/  LDL.LU R20, [R1+0xe90] ;  /* 0x000e900001147983 */ /* 0x000ea20000300800 */
[-C--:B------:R-:W-:Y:S01]  /*389f0*/  LEA.HI.X.SX32 R9, R21, R141.reuse, 0x2, P1 ;  /* 0x0000008d15097211 */ /* 0x080fe200008f16ff */
[----:B------:R-:W-:Y:S01]  /*38a00*/  IMAD R21, R0, 0x2, R17 ;  /* 0x0000000200157824 */ /* 0x000fe200078e0211 */
[-C--:B----4-:R-:W-:Y:S01]  /*38a10*/  LEA R12, P6, R17, R140.reuse, 0x2 ;  /* 0x0000008c110c7211 */ /* 0x090fe200078c10ff */
[----:B------:R-:W-:Y:S04]  /*38a20*/  @P5 STG.E [R4.64], R10 ;  /* 0x0000000a04005986 */ /* 0x000fe8000c10190a */
[----:B------:R-:W-:Y:S01]  /*38a30*/  @P2 STG.E [R8.64], R18 ;  /* 0x0000001208002986 */ /* 0x000fe2000c10190a */
[----:B------:R-:W-:Y:S02]  /*38a40*/  LEA R2, P2, R21, R140, 0x2 ;  /* 0x0000008c15027211 */ /* 0x000fe400078410ff */
[----:B------:R-:W-:-:S02]  /*38a50*/  LEA.HI.X.SX32 R13, R17, R141, 0x2, P6 ;  /* 0x0000008d110d7211 */ /* 0x000fc400030f16ff */
[----:B------:R-:W-:-:S03]  /*38a60*/  LEA.HI.X.SX32 R3, R21, R141, 0x2, P2 ;  /* 0x0000008d15037211 */ /* 0x000fc600010f16ff */
[----:B------:R1:W-:Y:S01]  /*38a70*/  @P4 STG.E [R12.64], R14 ;  /* 0x0000000e0c004986 */ /* 0x0003e2000c10190a */
[----:B---3--:R-:W-:-:S03]  /*38a80*/  ISETP.LT.AND P1, PT, R24, c[0x0][0x17c], !P0 ;  /* 0x00005f0018007a0c */ /* 0x008fc60004721270 */
[----:B------:R-:W3:Y:S04]  /*38a90*/  LDL.LU R24, [R1+0xd9c] ;  /* 0x000d9c0001187983 */ /* 0x000ee80000300800 */
[----:B------:R-:W4:Y:S01]  /*38aa0*/  LDL.LU R6, [R1+0xe8c] ;  /* 0x000e8c0001067983 */ /* 0x000f220000300800 */
[----:B--2---:R-:W-:-:S03]  /*38ab0*/  ISETP.LT.AND P2, PT, R16, c[0x0][0x17c], !P0 ;  /* 0x00005f0010007a0c */ /* 0x004fc60004741270 */
[----:B------:R-:W2:Y:S04]  /*38ac0*/  LDL.LU R16, [R1+0xe88] ;  /* 0x000e880001107983 */ /* 0x000ea80000300800 */
[----:B-1----:R-:W3:Y:S01]  /*38ad0*/  LDL.LU R14, [R1+0xe84] ;  /* 0x000e8400010e7983 */ /* 0x002ee20000300800 */
[----:B------:R-:W-:Y:S01]  /*38ae0*/  IMAD R17, R0, 0x2, R21 ;  /* 0x0000000200117824 */ /* 0x000fe200078e0215 */
[----:B------:R-:W-:-:S03]  /*38af0*/  ISETP.LT.AND P5, PT, R29, c[0x0][0x17c], !P0 ;  /* 0x00005f001d007a0c */ /* 0x000fc600047a1270 */
[C---:B------:R-:W-:Y:S01]  /*38b00*/  IMAD R21, R0.reuse, 0x2, R17 ;  /* 0x0000000200157824 */ /* 0x040fe200078e0211 */
[CC--:B------:R-:W-:Y:S01]  /*38b10*/  LEA R4, P6, R17.reuse, R140.reuse, 0x2 ;  /* 0x0000008c11047211 */ /* 0x0c0fe200078c10ff */
[----:B------:R1:W-:Y:S03]  /*38b20*/  @P3 STG.E [R2.64], R22 ;  /* 0x0000001602003986 */ /* 0x0003e6000c10190a */
[-C--:B------:R-:W-:Y:S01]  /*38b30*/  LEA.HI.X.SX32 R5, R17, R141.reuse, 0x2, P6 ;  /* 0x0000008d11057211 */ /* 0x080fe200030f16ff */
[----:B------:R-:W-:Y:S01]  /*38b40*/  IMAD R17, R0, 0x2, R21 ;  /* 0x0000000200117824 */ /* 0x000fe200078e0215 */
[CC--:B------:R-:W-:Y:S02]  /*38b50*/  LEA R8, P3, R21.reuse, R140.reuse, 0x2 ;  /* 0x0000008c15087211 */ /* 0x0c0fe400078610ff */
[----:B------:R-:W-:Y:S02]  /*38b60*/  ISETP.LT.AND P4, PT, R28, c[0x0][0x17c], !P0 ;  /* 0x00005f001c007a0c */ /* 0x000fe40004781270 */
[-C--:B------:R-:W-:Y:S01]  /*38b70*/  LEA.HI.X.SX32 R9, R21, R141.reuse, 0x2, P3 ;  /* 0x0000008d15097211 */ /* 0x080fe200018f16ff */
[C---:B------:R-:W-:Y:S01]  /*38b80*/  IMAD R21, R0.reuse, 0x2, R17 ;  /* 0x0000000200157824 */ /* 0x040fe200078e0211 */
[C---:B------:R-:W-:Y:S01]  /*38b90*/  LEA R12, P6, R17.reuse, R140, 0x2 ;  /* 0x0000008c110c7211 */ /* 0x040fe200078c10ff */
[----:B------:R1:W-:Y:S03]  /*38ba0*/  @P5 STG.E [R4.64], R30 ;  /* 0x0000001e04005986 */ /* 0x0003e6000c10190a */
[----:B------:R-:W-:Y:S01]  /*38bb0*/  LEA.HI.X.SX32 R13, R17, R141, 0x2, P6 ;  /* 0x0000008d110d7211 */ /* 0x000fe200030f16ff */
[----:B------:R1:W-:Y:S01]  /*38bc0*/  @P1 STG.E [R8.64], R26 ;  /* 0x0000001a08001986 */ /* 0x0003e2000c10190a */
[----:B------:R-:W-:Y:S01]  /*38bd0*/  IMAD R17, R0, 0x2, R21 ;  /* 0x0000000200117824 */ /* 0x000fe200078e0215 */
[----:B------:R-:W-:-:S02]  /*38be0*/  ISETP.LT.AND P5, PT, R25, c[0x0][0x17c], !P0 ;  /* 0x00005f0019007a0c */ /* 0x000fc400047a1270 */
[----:B------:R-:W-:Y:S02]  /*38bf0*/  ISETP.LT.AND P3, PT, R20, c[0x0][0x17c], !P0 ;  /* 0x00005f0014007a0c */ /* 0x000fe40004761270 */
[-C--:B-1----:R-:W-:Y:S01]  /*38c00*/  LEA R2, P1, R21, R140.reuse, 0x2 ;  /* 0x0000008c15027211 */ /* 0x082fe200078210ff */
[----:B------:R-:W3:Y:S01]  /*38c10*/  LDL.LU R20, [R1+0xd98] ;  /* 0x000d980001147983 */ /* 0x000ee20000300800 */
[----:B------:R-:W-:Y:S02]  /*38c20*/  LEA R4, P6, R17, R140, 0x2 ;  /* 0x0000008c11047211 */ /* 0x000fe400078c10ff */
[-C--:B------:R-:W-:Y:S01]  /*38c30*/  LEA.HI.X.SX32 R3, R21, R141.reuse, 0x2, P1 ;  /* 0x0000008d15037211 */ /* 0x080fe200008f16ff */
[----:B------:R-:W-:Y:S01]  /*38c40*/  IMAD R21, R0, 0x2, R17 ;  /* 0x0000000200157824 */ /* 0x000fe200078e0211 */
[----:B------:R-:W3:Y:S01]  /*38c50*/  LDL.LU R10, [R1+0xe80] ;  /* 0x000e8000010a7983 */ /* 0x000ee20000300800 */
[----:B------:R-:W-:-:S03]  /*38c60*/  LEA.HI.X.SX32 R5, R17, R141, 0x2, P6 ;  /* 0x0000008d11057211 */ /* 0x000fc600030f16ff */
[----:B------:R1:W-:Y:S04]  /*38c70*/  @P4 STG.E [R12.64], R34 ;  /* 0x000000220c004986 */ /* 0x0003e8000c10190a */
[----:B------:R-:W3:Y:S04]  /*38c80*/  LDL.LU R18, [R1+0xe7c] ;  /* 0x000e7c0001127983 */ /* 0x000ee80000300800 */
[----:B------:R1:W-:Y:S01]  /*38c90*/  @P2 STG.E [R2.64], R50 ;  /* 0x0000003202002986 */ /* 0x0003e2000c10190a */
[----:B------:R-:W-:-:S03]  /*38ca0*/  LEA R8, P2, R21, R140, 0x2 ;  /* 0x0000008c15087211 */ /* 0x000fc600078410ff */
[----:B------:R1:W-:Y:S01]  /*38cb0*/  @P5 STG.E [R4.64], R46 ;  /* 0x0000002e04005986 */ /* 0x0003e2000c10190a */
[----:B------:R-:W-:Y:S02]  /*38cc0*/  LEA.HI.X.SX32 R9, R21, R141, 0x2, P2 ;  /* 0x0000008d15097211 */ /* 0x000fe400010f16ff */
[----:B----4-:R-:W-:Y:S02]  /*38cd0*/  ISETP.LT.AND P1, PT, R6, c[0x0][0x17c], !P0 ;  /* 0x00005f0006007a0c */ /* 0x010fe40004721270 */
[----:B------:R-:W4:Y:S01]  /*38ce0*/  LDL.LU R6, [R1+0xe78] ;  /* 0x000e780001067983 */ /* 0x000f220000300800 */
[----:B--2---:R-:W-:-:S03]  /*38cf0*/  ISETP.LT.AND P5, PT, R16, c[0x0][0x17c], !P0 ;  /* 0x00005f0010007a0c */ /* 0x004fc600047a1270 */
[----:B------:R-:W2:Y:S01]  /*38d00*/  LDL.LU R16, [R1+0xd94] ;  /* 0x000d940001107983 */ /* 0x000ea20000300800 */
[----:B---3--:R-:W-:-:S03]  /*38d10*/  ISETP.LT.AND P2, PT, R14, c[0x0][0x17c], !P0 ;  /* 0x00005f000e007a0c */ /* 0x008fc60004741270 */
[----:B------:R-:W3:Y:S01]  /*38d20*/  LDL.LU R14, [R1+0xe74] ;  /* 0x000e7400010e7983 */ /* 0x000ee20000300800 */
[----:B------:R-:W-:Y:S01]  /*38d30*/  IMAD R17, R0, 0x2, R21 ;  /* 0x0000000200117824 */ /* 0x000fe200078e0215 */
[----:B------:R-:W-:-:S03]  /*38d40*/  ISETP.LT.AND P4, PT, R24, c[0x0][0x17c], !P0 ;  /* 0x00005f0018007a0c */ /* 0x000fc60004781270 */
        /* <DEDUP_REMOVED lines=8> */
[CC--:B------:R-:W-:Y:S01]  /*38dd0*/  LEA R4, P6, R17.reuse, R140.reuse, 0x2 ;  /* 0x0000008c11047211 */ /* 0x0c0fe200078c10ff */
[----:B------:R1:W-:Y:S03]  /*38de0*/  @P4 STG.E [R12.64], R42 ;  /* 0x0000002a0c004986 */ /* 0x0003e6000c10190a */
[----:B------:R-:W-:Y:S01]  /*38df0*/  LEA.HI.X.SX32 R5, R17, R141, 0x2, P6 ;  /* 0x0000008d11057211 */ /* 0x000fe200030f16ff */
[----:B------:R1:W-:Y:S01]  /*38e00*/  @P1 STG.E [R2.64], R54 ;  /* 0x0000003602001986 */ /* 0x0003e2000c10190a */
[----:B------:R-:W-:Y:S01]  /*38e10*/  IMAD R17, R0, 0x2, R21 ;  /* 0x0000000200117824 */ /* 0x000fe200078e0215 */
[----:B-1----:R-:W-:Y:S02]  /*38e20*/  LEA R8, P1, R21, R140, 0x2 ;  /* 0x0000008c15087211 */ /* 0x002fe400078210ff */
[----:B------:R-:W-:-:S02]  /*38e30*/  ISETP.LT.AND P4, PT, R20, c[0x0][0x17c], !P0 ;  /* 0x00005f0014007a0c */ /* 0x000fc40004781270 */
[----:B------:R-:W3:Y:S01]  /*38e40*/  LDL.LU R20, [R1+0xe70] ;  /* 0x000e700001147983 */ /* 0x000ee20000300800 */
[-C--:B------:R-:W-:Y:S01]  /*38e50*/  LEA.HI.X.SX32 R9, R21, R141.reuse, 0x2, P1 ;  /* 0x0000008d15097211 */ /* 0x080fe200008f16ff */
[----:B------:R-:W-:Y:S01]  /*38e60*/  IMAD R21, R0, 0x2, R17 ;  /* 0x0000000200157824 */ /* 0x000fe200078e0211 */
[C---:B------:R-:W-:Y:S01]  /*38e70*/  LEA R12, P6, R17.reuse, R140, 0x2 ;  /* 0x0000008c110c7211 */ /* 0x040fe200078c10ff */
[----:B------:R1:W-:Y:S01]  /*38e80*/  @P5 STG.E [R4.64], R58 ;  /* 0x0000003a04005986 */ /* 0x0003e2000c10190a */
[----:B------:R-:W-:Y:S02]  /*38e90*/  ISETP.LT.AND P3, PT, R10, c[0x0][0x17c], !P0 ;  /* 0x00005f000a007a0c */ /* 0x000fe40004761270 */
[----:B------:R-:W-:Y:S01]  /*38ea0*/  LEA.HI.X.SX32 R13, R17, R141, 0x2, P6 ;  /* 0x0000008d110d7211 */ /* 0x000fe200030f16ff */
[----:B------:R-:W3:Y:S01]  /*38eb0*/  LDL.LU R10, [R1+0xe6c] ;  /* 0x000e6c00010a7983 */ /* 0x000ee20000300800 */
[----:B------:R-:W-:-:S03]  /*38ec0*/  ISETP.LT.AND P5, PT, R18, c[0x0][0x17c], !P0 ;  /* 0x00005f0012007a0c */ /* 0x000fc600047a1270 */
[----:B------:R1:W-:Y:S01]  /*38ed0*/  @P2 STG.E [R8.64], R238 ;  /* 0x000000ee08002986 */ /* 0x0003e2000c10190a */
[----:B------:R-:W-:-:S03]  /*38ee0*/  LEA R2, P2, R21, R140, 0x2 ;  /* 0x0000008c15027211 */ /* 0x000fc600078410ff */
[----:B------:R-:W3:Y:S01]  /*38ef0*/  LDL.LU R18, [R1+0xd8c] ;  /* 0x000d8c0001127983 */ /* 0x000ee20000300800 */
[----:B------:R-:W-:-:S03]  /*38f00*/  LEA.HI.X.SX32 R3, R21, R141, 0x2, P2 ;  /* 0x0000008d15037211 */ /* 0x000fc600010f16ff */
[----:B------:R1:W-:Y:S01]  /*38f10*/  @P4 STG.E [R12.64], R62 ;  /* 0x0000003e0c004986 */ /* 0x0003e2000c10190a */
[----:B----4-:R-:W-:-:S03]  /*38f20*/  ISETP.LT.AND P1, PT, R6, c[0x0][0x17c], !P0 ;  /* 0x00005f0006007a0c */ /* 0x010fc60004721270 */
[----:B------:R-:W4:Y:S01]  /*38f30*/  LDL.LU R6, [R1+0xe68] ;  /* 0x000e680001067983 */ /* 0x000f220000300800 */
[----:B--2---:R-:W-:-:S03]  /*38f40*/  ISETP.LT.AND P4, PT, R16, c[0x0][0x17c], !P0 ;  /* 0x00005f0010007a0c */ /* 0x004fc60004781270 */
[----:B------:R-:W2:Y:S01]  /*38f50*/  LDL.LU R16, [R1+0xe64] ;  /* 0x000e640001107983 */ /* 0x000ea20000300800 */
[----:B---3--:R-:W-:-:S03]  /*38f60*/  ISETP.LT.AND P2, PT, R14, c[0x0][0x17c], !P0 ;  /* 0x00005f000e007a0c */ /* 0x008fc60004741270 */
[----:B------:R-:W3:Y:S01]  /*38f70*/  LDL.LU R14, [R1+0xe60] ;  /* 0x000e6000010e7983 */ /* 0x000ee20000300800 */
[----:B------:R-:W-:-:S05]  /*38f80*/  IMAD R17, R0, 0x2, R21 ;  /* 0x0000000200117824 */ /* 0x000fca00078e0215 */
[CC--:B-1----:R-:W-:Y:S02]  /*38f90*/  LEA R4, P6, R17.reuse, R140.reuse, 0x2 ;  /* 0x0000008c11047211 */ /* 0x0c2fe400078c10ff */
[C---:B------:R-:W-:Y:S01]  /*38fa0*/  LEA R21, R0.reuse, R17, 0x1 ;  /* 0x0000001100157211 */ /* 0x040fe200078e08ff */
[----:B------:R1:W-:Y:S01]  /*38fb0*/  @P3 STG.E [R2.64], R7 ;  /* 0x0000000702003986 */ /* 0x0003e2000c10190a */
[----:B------:R-:W-:Y:S02]  /*38fc0*/  LEA.HI.X.SX32 R5, R17, R141, 0x2, P6 ;  /* 0x0000008d11057211 */ /* 0x000fe400030f16ff */
[----:B------:R-:W-:Y:S01]  /*38fd0*/  LEA R8, P3, R21, R140, 0x2 ;  /* 0x0000008c15087211 */ /* 0x000fe200078610ff */
[----:B------:R-:W-:-:S03]  /*38fe0*/  IMAD R17, R0, 0x2, R21 ;  /* 0x0000000200117824 */ /* 0x000fc600078e0215 */
[----:B------:R-:W-:Y:S01]  /*38ff0*/  LEA.HI.X.SX32 R9, R21, R141, 0x2, P3 ;  /* 0x0000008d15097211 */ /* 0x000fe200018f16ff */
[----:B------:R-:W-:Y:S01]  /*39000*/  IMAD R21, R0, 0x2, R17 ;  /* 0x0000000200157824 */ /* 0x000fe200078e0211 */
[----:B------:R1:W-:Y:S01]  /*39010*/  @P5 STG.E [R4.64], R11 ;  /* 0x0000000b04005986 */ /* 0x0003e2000c10190a */
[----:B------:R-:W-:-:S03]  /*39020*/  LEA R12, P6, R17, R140, 0x2 ;  /* 0x0000008c110c7211 */ /* 0x000fc600078c10ff */
[----:B------:R2:W-:Y:S01]  /*39030*/  @P1 STG.E [R8.64], R19 ;  /* 0x0000001308001986 */ /* 0x0005e2000c10190a */
[-C--:B-1----:R-:W-:Y:S01]  /*39040*/  LEA R2, P1, R21, R140.reuse, 0x2 ;  /* 0x0000008c15027211 */ /* 0x082fe200078210ff */
[----:B------:R-:W-:Y:S01]  /*39050*/  IMAD R7, R0, 0x2, R21 ;  /* 0x0000000200077824 */ /* 0x000fe200078e0215 */
[-C--:B------:R-:W-:Y:S02]  /*39060*/  LEA.HI.X.SX32 R13, R17, R141.reuse, 0x2, P6 ;  /* 0x0000008d110d7211 */ /* 0x080fe400030f16ff */
[----:B------:R-:W-:Y:S02]  /*39070*/  ISETP.LT.AND P5, PT, R20, c[0x0][0x17c], !P0 ;  /* 0x00005f0014007a0c */ /* 0x000fe400047a1270 */
[----:B------:R-:W-:Y:S01]  /*39080*/  LEA.HI.X.SX32 R3, R21, R141, 0x2, P1 ;  /* 0x0000008d15037211 */ /* 0x000fe200008f16ff */
[----:B------:R-:W-:Y:S01]  /*39090*/  IMAD R11, R0, 0x2, R7 ;  /* 0x00000002000b7824 */ /* 0x000fe200078e0207 */
[----:B------:R-:W-:Y:S01]  /*390a0*/  LEA R4, P6, R7, R140, 0x2 ;  /* 0x0000008c07047211 */ /* 0x000fe200078c10ff */
[----:B------:R-:W3:Y:S01]  /*390b0*/  LDL.LU R20, [R1+0xd88] ;  /* 0x000d880001147983 */ /* 0x000ee20000300800 */
[----:B------:R-:W-:-:S03]  /*390c0*/  ISETP.LT.AND P3, PT, R10, c[0x0][0x17c], !P0 ;  /* 0x00005f000a007a0c */ /* 0x000fc60004761270 */
[----:B------:R1:W-:Y:S01]  /*390d0*/  @P4 STG.E [R12.64], R15 ;  /* 0x0000000f0c004986 */ /* 0x0003e2000c10190a */
[----:B------:R-:W-:-:S03]  /*390e0*/  LEA.HI.X.SX32 R5, R7, R141, 0x2, P6 ;  /* 0x0000008d07057211 */ /* 0x000fc600030f16ff */
[----:B------:R-:W3:Y:S04]  /*390f0*/  LDL.LU R10, [R1+0xe5c] ;  /* 0x000e5c00010a7983 */ /* 0x000ee80000300800 */
[----:B------:R1:W-:Y:S01]  /*39100*/  @P2 STG.E [R2.64], R23 ;  /* 0x0000001702002986 */ /* 0x0003e2000c10190a */
[----:B------:R-:W-:-:S03]  /*39110*/  ISETP.LT.AND P4, PT, R18, c[0x0][0x17c], !P0 ;  /* 0x00005f0012007a0c */ /* 0x000fc60004781270 */
[----:B------:R-:W3:Y:S04]  /*39120*/  LDL.LU R18, [R1+0xe58] ;  /* 0x000e580001127983 */ /* 0x000ee80000300800 */
[----:B------:R1:W-:Y:S01]  /*39130*/  @P5 STG.E [R4.64], R31 ;  /* 0x0000001f04005986 */ /* 0x0003e2000c10190a */
[----:B----4-:R-:W-:Y:S02]  /*39140*/  ISETP.LT.AND P1, PT, R6, c[0x0][0x17c], !P0 ;  /* 0x00005f0006007a0c */ /* 0x010fe40004721270 */
[----:B------:R-:W-:-:S04]  /*39150*/  LEA R6, P2, R11, R140, 0x2 ;  /* 0x0000008c0b067211 */ /* 0x000fc800078410ff */
[----:B------:R-:W-:Y:S02]  /*39160*/  LEA.HI.X.SX32 R7, R11, R141, 0x2, P2 ;  /* 0x0000008d0b077211 */ /* 0x000fe400010f16ff */
[----:B--2---:R-:W-:Y:S02]  /*39170*/  ISETP.LT.AND P2, PT, R16, c[0x0][0x17c], !P0 ;  /* 0x00005f0010007a0c */ /* 0x004fe40004741270 */
[----:B------:R-:W2:Y:S01]  /*39180*/  LDL.LU R16, [R1+0xe54] ;  /* 0x000e540001107983 */ /* 0x000ea20000300800 */
[----:B---3--:R-:W-:-:S03]  /*39190*/  ISETP.LT.AND P5, PT, R14, c[0x0][0x17c], !P0 ;  /* 0x00005f000e007a0c */ /* 0x008fc600047a1270 */
[----:B------:R-:W3:Y:S01]  /*391a0*/  LDL.LU R14, [R1+0xd90] ;  /* 0x000d9000010e7983 */ /* 0x000ee20000300800 */
[----:B------:R-:W-:-:S04]  /*391b0*/  IMAD R9, R0, 0x2, R11 ;  /* 0x0000000200097824 */ /* 0x000fc800078e020b */
[C---:B------:R-:W-:Y:S01]  /*391c0*/  IMAD R11, R0.reuse, 0x2, R9 ;  /* 0x00000002000b7824 */ /* 0x040fe200078e0209 */
[----:B------:R4:W-:Y:S03]  /*391d0*/  @P3 STG.E [R6.64], R27 ;  /* 0x0000001b06003986 */ /* 0x0009e6000c10190a */
[----:B-1----:R-:W-:Y:S01]  /*391e0*/  IMAD R13, R0, 0x2, R11 ;  /* 0x00000002000d7824 */ /* 0x002fe200078e020b */
[----:B------:R-:W-:-:S03]  /*391f0*/  LEA R2, P3, R11, R140, 0x2 ;  /* 0x0000008c0b027211 */ /* 0x000fc600078610ff */
[C---:B------:R-:W-:Y:S01]  /*39200*/  IMAD R15, R0.reuse, 0x2, R13 ;  /* 0x00000002000f7824 */ /* 0x040fe200078e020d */
[-C--:B------:R-:W-:Y:S02]  /*39210*/  LEA R8, P6, R9, R140.reuse, 0x2 ;  /* 0x0000008c09087211 */ /* 0x080fe400078c10ff */
[-C--:B------:R-:W-:Y:S01]  /*39220*/  LEA.HI.X.SX32 R3, R11, R141.reuse, 0x2, P3 ;  /* 0x0000008d0b037211 */ /* 0x080fe200018f16ff */
[C---:B------:R-:W-:Y:S01]  /*39230*/  IMAD R11, R0.reuse, 0x2, R15 ;  /* 0x00000002000b7824 */ /* 0x040fe200078e020f */
[----:B------:R-:W-:Y:S02]  /*39240*/  LEA.HI.X.SX32 R9, R9, R141, 0x2, P6 ;  /* 0x0000008d09097211 */ /* 0x000fe400030f16ff */
[----:B------:R-:W-:Y:S01]  /*39250*/  LEA R4, P6, R13, R140, 0x2 ;  /* 0x0000008c0d047211 */ /* 0x000fe200078c10ff */
[----:B------:R-:W-:-:S03]  /*39260*/  IMAD R17, R0, 0x2, R11 ;  /* 0x0000000200117824 */ /* 0x000fc600078e020b */
[----:B------:R-:W-:Y:S01]  /*39270*/  LEA.HI.X.SX32 R5, R13, R141, 0x2, P6 ;  /* 0x0000008d0d057211 */ /* 0x000fe200030f16ff */
[C---:B------:R-:W-:Y:S01]  /*39280*/  IMAD R13, R0.reuse, 0x2, R17 ;  /* 0x00000002000d7824 */ /* 0x040fe200078e0211 */
[----:B------:R1:W-:Y:S03]  /*39290*/  @P4 STG.E [R8.64], R35 ;  /* 0x0000002308004986 */ /* 0x0003e6000c10190a */
[----:B------:R-:W-:Y:S01]  /*392a0*/  IMAD R19, R0, 0x2, R13 ;  /* 0x0000000200137824 */ /* 0x000fe200078e020d */
[----:B------:R1:W-:Y:S01]  /*392b0*/  @P1 STG.E [R2.64], R51 ;  /* 0x0000003302001986 */ /* 0x0003e2000c10190a */
[----:B----4-:R-:W-:-:S03]  /*392c0*/  LEA R6, P1, R15, R140, 0x2 ;  /* 0x0000008c0f067211 */ /* 0x010fc600078210ff */
[----:B------:R4:W-:Y:S01]  /*392d0*/  @P2 STG.E [R4.64], R47 ;  /* 0x0000002f04002986 */ /* 0x0009e2000c10190a */
[----:B------:R-:W-:Y:S01]  /*392e0*/  LEA.HI.X.SX32 R7, R15, R141, 0x2, P1 ;  /* 0x0000008d0f077211 */ /* 0x000fe200008f16ff */
[----:B------:R-:W-:Y:S01]  /*392f0*/  IMAD R0, R0, 0x2, R19 ;  /* 0x0000000200007824 */ /* 0x000fe200078e0213 */
[-C--:B-1----:R-:W-:Y:S02]  /*39300*/  LEA R8, P2, R11, R140.reuse, 0x2 ;  /* 0x0000008c0b087211 */ /* 0x082fe400078410ff */
[----:B------:R-:W-:Y:S02]  /*39310*/  ISETP.LT.AND P3, PT, R10, c[0x0][0x17c], !P0 ;  /* 0x00005f000a007a0c */ /* 0x000fe40004761270 */
[-C--:B------:R-:W-:Y:S02]  /*39320*/  LEA R10, P6, R17, R140.reuse, 0x2 ;  /* 0x0000008c110a7211 */ /* 0x080fe400078c10ff */
[----:B------:R-:W-:Y:S02]  /*39330*/  LEA R12, P1, R13, R140, 0x2 ;  /* 0x0000008c0d0c7211 */ /* 0x000fe400078210ff */
[----:B------:R-:W-:-:S02]  /*39340*/  ISETP.LT.AND P4, PT, R20, c[0x0][0x17c], !P0 ;  /* 0x00005f0014007a0c */ /* 0x000fc40004781270 */
[-C--:B------:R-:W-:Y:S02]  /*39350*/  LEA.HI.X.SX32 R9, R11, R141.reuse, 0x2, P2 ;  /* 0x0000008d0b097211 */ /* 0x080fe400010f16ff */
[-C--:B------:R-:W-:Y:S02]  /*39360*/  LEA.HI.X.SX32 R11, R17, R141.reuse, 0x2, P6 ;  /* 0x0000008d110b7211 */ /* 0x080fe400030f16ff */
[----:B------:R-:W-:Y:S02]  /*39370*/  LEA R2, P6, R0, R140, 0x2 ;  /* 0x0000008c00027211 */ /* 0x000fe400078c10ff */
[----:B------:R-:W-:Y:S02]  /*39380*/  ISETP.LT.AND P2, PT, R18, c[0x0][0x17c], !P0 ;  /* 0x00005f0012007a0c */ /* 0x000fe40004741270 */
[-C--:B------:R-:W-:Y:S02]  /*39390*/  LEA.HI.X.SX32 R13, R13, R141.reuse, 0x2, P1 ;  /* 0x0000008d0d0d7211 */ /* 0x080fe400008f16ff */
[----:B------:R-:W-:-:S02]  /*393a0*/  LEA.HI.X.SX32 R3, R0, R141, 0x2, P6 ;  /* 0x0000008d00037211 */ /* 0x000fc400030f16ff */
[C---:B------:R-:W-:Y:S01]  /*393b0*/  LEA R140, P6, R19.reuse, R140, 0x2 ;  /* 0x0000008c138c7211 */ /* 0x040fe200078c10ff */
[----:B------:R4:W-:Y:S03]  /*393c0*/  @P5 STG.E [R6.64], R39 ;  /* 0x0000002706005986 */ /* 0x0009e6000c10190a */
[----:B------:R-:W-:Y:S01]  /*393d0*/  LEA.HI.X.SX32 R141, R19, R141, 0x2, P6 ;  /* 0x0000008d138d7211 */ /* 0x000fe200030f16ff */
[----:B------:R4:W-:Y:S04]  /*393e0*/  @P4 STG.E [R8.64], R43 ;  /* 0x0000002b08004986 */ /* 0x0009e8000c10190a */
[----:B------:R4:W-:Y:S04]  /*393f0*/  @P3 STG.E [R10.64], R55 ;  /* 0x000000370a003986 */ /* 0x0009e8000c10190a */
[----:B------:R4:W-:Y:S01]  /*39400*/  @P2 STG.E [R12.64], R59 ;  /* 0x0000003b0c002986 */ /* 0x0009e2000c10190a */
[----:B--2---:R-:W-:-:S02]  /*39410*/  ISETP.LT.AND P1, PT, R16, c[0x0][0x17c], !P0 ;  /* 0x00005f0010007a0c */ /* 0x004fc40004721270 */
[----:B---3--:R-:W-:-:S11]  /*39420*/  ISETP.LT.AND P0, PT, R14, c[0x0][0x17c], !P0 ;  /* 0x00005f000e007a0c */ /* 0x008fd60004701270 */
[----:B------:R4:W-:Y:S02]  /*39430*/  @P1 STG.E [R140.64], R239 ;  /* 0x000000ef8c001986 */ /* 0x0009e4000c10190a */
[----:B------:R-:W-:Y:S05]  /*39440*/  @!P0 EXIT ;  /* 0x000000000000894d */ /* 0x000fea0003800000 */
[----:B------:R-:W-:Y:S01]  /*39450*/  STG.E [R2.64], R63 ;  /* 0x0000003f02007986 */ /* 0x000fe2000c10190a */
[----:B------:R-:W-:Y:S05]  /*39460*/  EXIT ;  /* 0x000000000000794d */ /* 0x000fea0003800000 */
.L_x_3:
[----:B------:R-:W-:-:S00]  /*39470*/  BRA `(.L_x_3) ;  /* 0xfffffff000007947 */ /* 0x000fc0000383ffff */
[----:B------:R-:W-:-:S00]  /*39480*/  NOP ;  /* 0x0000000000007918 */ /* 0x000fc00000000000 */
[----:B------:R-:W-:-:S00]  /*39490*/  NOP ;  /* 0x0000000000007918 */ /* 0x000fc00000000000 */
[----:B------:R-:W-:-:S00]  /*394a0*/  NOP ;  /* 0x0000000000007918 */ /* 0x000fc00000000000 */
[----:B------:R-:W-:-:S00]  /*394b0*/  NOP ;  /* 0x0000000000007918 */ /* 0x000fc00000000000 */
[----:B------:R-:W-:-:S00]  /*394c0*/  NOP ;  /* 0x0000000000007918 */ /* 0x000fc00000000000 */
[----:B------:R-:W-:-:S00]  /*394d0*/  NOP ;  /* 0x0000000000007918 */ /* 0x000fc00000000000 */
[----:B------:R-:W-:-:S00]  /*394e0*/  NOP ;  /* 0x0000000000007918 */ /* 0x000fc00000000000 */
[----:B------:R-:W-:-:S00]  /*394f0*/  NOP ;  /* 0x0000000000007918 */ /* 0x000fc00000000000 */
.L_x_4:


//--------------------- .nv.shared.matmul_kernel  --------------------------
	.section	.nv.shared.matmul_kernel,"aw",@nobits
	.sectionflags	@""
	.align	16
